	.target	sm_80

	.elftype	@"ET_EXEC"


//--------------------- .note.nv.tkinfo           --------------------------
	.section	.note.nv.tkinfo,"",@"SHT_NOTE"
	.sectionflags	@"SHF_NOTE_NV_TKINFO"
	.tkinfo
        /*0018*/ 	.word	0x00000002
        /*0030*/ 	.string	""
        /*0030*/ 	.string	"ptxas"
        /*0030*/ 	.string	"Cuda compilation tools, release 13.0, V13.0.88"
        /*0030*/ 	.string	"Build cuda_13.0.r13.0/compiler.36424714_0"
        /*0030*/ 	.string	"-v  -suppress-debug-info  -lineinfo  -arch sm_80 "



//--------------------- .note.nv.cuinfo           --------------------------
	.section	.note.nv.cuinfo,"",@"SHT_NOTE"
	.sectionflags	@"SHF_NOTE_NV_CUINFO"
        /*0018*/ 	.short	0x0002
        /*001a*/ 	.short	0x0050
        /*001c*/ 	.short	0x0082
	.zero		2


//--------------------- .nv.info                  --------------------------
	.section	.nv.info,"",@"SHT_CUDA_INFO"
	.align	4


	//----- nvinfo : EIATTR_REGCOUNT
	.align		4
        /*0000*/ 	.byte	0x04, 0x2f
        /*0002*/ 	.short	(.L_1 - .L_0)
	.align		4
.L_0:
        /*0004*/ 	.word	index@(matmul_kernel)
        /*0008*/ 	.word	0x00000020


	//----- nvinfo : EIATTR_FRAME_SIZE
	.align		4
.L_1:
        /*000c*/ 	.byte	0x04, 0x11
        /*000e*/ 	.short	(.L_3 - .L_2)
	.align		4
.L_2:
        /*0010*/ 	.word	index@(matmul_kernel)
        /*0014*/ 	.word	0x000010a8


	//----- nvinfo : EIATTR_MIN_STACK_SIZE
	.align		4
.L_3:
        /*0018*/ 	.byte	0x04, 0x12
        /*001a*/ 	.short	(.L_5 - .L_4)
	.align		4
.L_4:
        /*001c*/ 	.word	index@(matmul_kernel)
        /*0020*/ 	.word	0x000010a8
.L_5:


//--------------------- .nv.info.matmul_kernel    --------------------------
	.section	.nv.info.matmul_kernel,"",@"SHT_CUDA_INFO"
	.sectionflags	@""
	.align	4


	//----- nvinfo : EIATTR_CUDA_API_VERSION
	.align		4
        /*0000*/ 	.byte	0x04, 0x37
        /*0002*/ 	.short	(.L_7 - .L_6)
.L_6:
        /*0004*/ 	.word	0x00000082


	//----- nvinfo : EIATTR_SW2861232_WAR
	.align		4
.L_7:
        /*0008*/ 	.byte	0x01, 0x35
	.zero		2


	//----- nvinfo : EIATTR_PARAM_CBANK
	.align		4
        /*000c*/ 	.byte	0x04, 0x0a
        /*000e*/ 	.short	(.L_9 - .L_8)
	.align		4
.L_8:
        /*0010*/ 	.word	index@(.nv.constant0.matmul_kernel)
        /*0014*/ 	.short	0x0160
        /*0016*/ 	.short	0x0050


	//----- nvinfo : EIATTR_CBANK_PARAM_SIZE
	.align		4
.L_9:
        /*0018*/ 	.byte	0x03, 0x19
        /*001a*/ 	.short	0x0050


	//----- nvinfo : EIATTR_KPARAM_INFO
	.align		4
        /*001c*/ 	.byte	0x04, 0x17
        /*001e*/ 	.short	(.L_11 - .L_10)
.L_10:
        /*0020*/ 	.word	0x00000000
        /*0024*/ 	.short	0x000d
        /*0026*/ 	.short	0x0048
        /*0028*/ 	.byte	0x00, 0xf4, 0x21, 0x00


	//----- nvinfo : EIATTR_KPARAM_INFO
	.align		4
.L_11:
        /*002c*/ 	.byte	0x04, 0x17
        /*002e*/ 	.short	(.L_13 - .L_12)
.L_12:
        /*0030*/ 	.word	0x00000000
        /*0034*/ 	.short	0x000c
        /*0036*/ 	.short	0x0040
        /*0038*/ 	.byte	0x00, 0xf4, 0x21, 0x00


	//----- nvinfo : EIATTR_KPARAM_INFO
	.align		4
.L_13:
        /*003c*/ 	.byte	0x04, 0x17
        /*003e*/ 	.short	(.L_15 - .L_14)
.L_14:
        /*0040*/ 	.word	0x00000000
        /*0044*/ 	.short	0x000b
        /*0046*/ 	.short	0x0038
        /*0048*/ 	.byte	0x00, 0xf0, 0x11, 0x00


	//----- nvinfo : EIATTR_KPARAM_INFO
	.align		4
.L_15:
        /*004c*/ 	.byte	0x04, 0x17
        /*004e*/ 	.short	(.L_17 - .L_16)
.L_16:
        /*0050*/ 	.word	0x00000000
        /*0054*/ 	.short	0x000a
        /*0056*/ 	.short	0x0034
        /*0058*/ 	.byte	0x00, 0xf0, 0x11, 0x00


	//----- nvinfo : EIATTR_KPARAM_INFO
	.align		4
.L_17:
        /*005c*/ 	.byte	0x04, 0x17
        /*005e*/ 	.short	(.L_19 - .L_18)
.L_18:
        /*0060*/ 	.word	0x00000000
        /*0064*/ 	.short	0x0009
        /*0066*/ 	.short	0x0030
        /*0068*/ 	.byte	0x00, 0xf0, 0x11, 0x00


	//----- nvinfo : EIATTR_KPARAM_INFO
	.align		4
.L_19:
        /*006c*/ 	.byte	0x04, 0x17
        /*006e*/ 	.short	(.L_21 - .L_20)
.L_20:
        /*0070*/ 	.word	0x00000000
        /*0074*/ 	.short	0x0008
        /*0076*/ 	.short	0x002c
        /*0078*/ 	.byte	0x00, 0xf0, 0x11, 0x00


	//----- nvinfo : EIATTR_KPARAM_INFO
	.align		4
.L_21:
        /*007c*/ 	.byte	0x04, 0x17
        /*007e*/ 	.short	(.L_23 - .L_22)
.L_22:
        /*0080*/ 	.word	0x00000000
        /*0084*/ 	.short	0x0007
        /*0086*/ 	.short	0x0028
        /*0088*/ 	.byte	0x00, 0xf0, 0x11, 0x00


	//----- nvinfo : EIATTR_KPARAM_INFO
	.align		4
.L_23:
        /*008c*/ 	.byte	0x04, 0x17
        /*008e*/ 	.short	(.L_25 - .L_24)
.L_24:
        /*0090*/ 	.word	0x00000000
        /*0094*/ 	.short	0x0006
        /*0096*/ 	.short	0x0024
        /*0098*/ 	.byte	0x00, 0xf0, 0x11, 0x00


	//----- nvinfo : EIATTR_KPARAM_INFO
	.align		4
.L_25:
        /*009c*/ 	.byte	0x04, 0x17
        /*009e*/ 	.short	(.L_27 - .L_26)
.L_26:
        /*00a0*/ 	.word	0x00000000
        /*00a4*/ 	.short	0x0005
        /*00a6*/ 	.short	0x0020
        /*00a8*/ 	.byte	0x00, 0xf0, 0x11, 0x00


	//----- nvinfo : EIATTR_KPARAM_INFO
	.align		4
.L_27:
        /*00ac*/ 	.byte	0x04, 0x17
        /*00ae*/ 	.short	(.L_29 - .L_28)
.L_28:
        /*00b0*/ 	.word	0x00000000
        /*00b4*/ 	.short	0x0004
        /*00b6*/ 	.short	0x001c
        /*00b8*/ 	.byte	0x00, 0xf0, 0x11, 0x00


	//----- nvinfo : EIATTR_KPARAM_INFO
	.align		4
.L_29:
        /*00bc*/ 	.byte	0x04, 0x17
        /*00be*/ 	.short	(.L_31 - .L_30)
.L_30:
        /*00c0*/ 	.word	0x00000000
        /*00c4*/ 	.short	0x0003
        /*00c6*/ 	.short	0x0018
        /*00c8*/ 	.byte	0x00, 0xf0, 0x11, 0x00


	//----- nvinfo : EIATTR_KPARAM_INFO
	.align		4
.L_31:
        /*00cc*/ 	.byte	0x04, 0x17
        /*00ce*/ 	.short	(.L_33 - .L_32)
.L_32:
        /*00d0*/ 	.word	0x00000000
        /*00d4*/ 	.short	0x0002
        /*00d6*/ 	.short	0x0010
        /*00d8*/ 	.byte	0x00, 0xf4, 0x21, 0x00


	//----- nvinfo : EIATTR_KPARAM_INFO
	.align		4
.L_33:
        /*00dc*/ 	.byte	0x04, 0x17
        /*00de*/ 	.short	(.L_35 - .L_34)
.L_34:
        /*00e0*/ 	.word	0x00000000
        /*00e4*/ 	.short	0x0001
        /*00e6*/ 	.short	0x0008
        /*00e8*/ 	.byte	0x00, 0xf4, 0x21, 0x00


	//----- nvinfo : EIATTR_KPARAM_INFO
	.align		4
.L_35:
        /*00ec*/ 	.byte	0x04, 0x17
        /*00ee*/ 	.short	(.L_37 - .L_36)
.L_36:
        /*00f0*/ 	.word	0x00000000
        /*00f4*/ 	.short	0x0000
        /*00f6*/ 	.short	0x0000
        /*00f8*/ 	.byte	0x00, 0xf4, 0x21, 0x00


	//----- nvinfo : EIATTR_MAXREG_COUNT
	.align		4
.L_37:
        /*00fc*/ 	.byte	0x03, 0x1b
        /*00fe*/ 	.short	0x00ff


	//----- nvinfo : EIATTR_NUM_BARRIERS
	.align		4
        /*0100*/ 	.byte	0x02, 0x4c
        /*0102*/ 	.byte	0x01
	.zero		1


	//----- nvinfo : EIATTR_ANNOTATIONS
	.align		4
        /*0104*/ 	.byte	0x04, 0x55
        /*0106*/ 	.short	(.L_39 - .L_38)


	//   ....[0]....
.L_38:
        /*0108*/ 	.word	0x00000001
        /*010c*/ 	.byte	0xc0, 0x04, 0x00, 0x00, 0x01, 0x00, 0x00, 0x00, 0xf0, 0x04, 0x00, 0x00, 0x01, 0x00, 0x00, 0x00
        /* <DEDUP_REMOVED lines=1624> */
        /*669c*/ 	.byte	0xa0, 0xaf, 0x01, 0x00, 0x01, 0x00, 0x00, 0x00, 0x60, 0xb4, 0x01, 0x00


	//----- nvinfo : EIATTR_MERCURY_ISA_VERSION
	.align		4
.L_39:
        /*66a8*/ 	.byte	0x03, 0x5f
        /*66aa*/ 	.short	0x0000


	//----- nvinfo : EIATTR_EXIT_INSTR_OFFSETS
	.align		4
        /*66ac*/ 	.byte	0x04, 0x1c
        /*66ae*/ 	.short	(.L_41 - .L_40)


	//   ....[0]....
.L_40:
        /*66b0*/ 	.word	0x0001b5a0


	//   ....[1]....
        /*66b4*/ 	.word	0x0001b5d0


	//----- nvinfo : EIATTR_REQNTID
	.align		4
.L_41:
        /*66b8*/ 	.byte	0x04, 0x10
        /*66ba*/ 	.short	(.L_43 - .L_42)
.L_42:
        /*66bc*/ 	.word	0x00000080
        /*66c0*/ 	.word	0x00000001
        /*66c4*/ 	.word	0x00000001
.L_43:


//--------------------- .nv.callgraph             --------------------------
	.section	.nv.callgraph,"",@"SHT_CUDA_CALLGRAPH"
	.align	4
	.sectionentsize	8
	.align		4
        /*0000*/ 	.word	0x00000000
	.align		4
        /*0004*/ 	.word	0xffffffff
	.align		4
        /*0008*/ 	.word	0x00000000
	.align		4
        /*000c*/ 	.word	0xfffffffe
	.align		4
        /*0010*/ 	.word	0x00000000
	.align		4
        /*0014*/ 	.word	0xfffffffd
	.align		4
        /*0018*/ 	.word	0x00000000
	.align		4
        /*001c*/ 	.word	0xfffffffc


//--------------------- .nv.rel.action            --------------------------
	.section	.nv.rel.action,"",@"SHT_CUDA_RELOCINFO"
	.align	8
	.sectionentsize	8
        /*0000*/ 	.byte	0x73, 0x00, 0x00, 0x00, 0x00, 0x00, 0x00, 0x00, 0x00, 0x00, 0x00, 0x11, 0x25, 0x00, 0x05, 0x36


//--------------------- .nv.constant0.matmul_kernel --------------------------
	.section	.nv.constant0.matmul_kernel,"a",@progbits
	.sectionflags	@""
	.align	4
.nv.constant0.matmul_kernel:
	.zero		432


//--------------------- .text.matmul_kernel       --------------------------
	.section	.text.matmul_kernel,"ax",@progbits
	.sectioninfo	@"SHI_REGISTERS=32"
	.align	128
        .global         matmul_kernel
        .type           matmul_kernel,@function
        .size           matmul_kernel,(.L_x_5 - matmul_kernel)
        .other          matmul_kernel,@"STO_CUDA_ENTRY STV_DEFAULT"
matmul_kernel:
.text.matmul_kernel:
[----:B------:R-:W-:-:S03]  /*0000*/  IMAD.MOV.U32 R1, RZ, RZ, c[0x0][0x28] ;  /* 0x00000a00ff017624 */ /* 0x000fc600078e00ff */
[----:B------:R-:W-:Y:S01]  /*0010*/  IMAD.MOV.U32 R6, RZ, RZ, 0x7f ;  /* 0x0000007fff067424 */ /* 0x000fe200078e00ff */
[----:B------:R-:W0:Y:S01]  /*0020*/  S2R R12, SR_TID.X ;  /* 0x00000000000c7919 */ /* 0x000e220000002100 */
[----:B------:R-:W-:Y:S01]  /*0030*/  IADD3 R1, R1, -0x10a8, RZ ;  /* 0xffffef5801017810 */ /* 0x000fe20007ffe0ff */
[----:B------:R-:W-:Y:S02]  /*0040*/  ULDC.64 UR4, c[0x0][0x118] ;  /* 0x0000460000047ab9 */ /* 0x000fe40000000a00 */
[----:B------:R-:W-:-:S04]  /*0050*/  IADD3 R0, R6, c[0x0][0x17c], RZ ;  /* 0x00005f0006007a10 */ /* 0x000fc80007ffe0ff */
[----:B------:R-:W-:-:S04]  /*0060*/  SHF.R.S32.HI R3, RZ, 0x1f, R0 ;  /* 0x0000001fff037819 */ /* 0x000fc80000011400 */
[----:B------:R-:W-:Y:S02]  /*0070*/  LEA.HI R0, R3, R0, RZ, 0x7 ;  /* 0x0000000003007211 */ /* 0x000fe400078f38ff */
[----:B------:R-:W1:Y:S02]  /*0080*/  S2R R3, SR_CTAID.X ;  /* 0x0000000000037919 */ /* 0x000e640000002500 */
[----:B------:R-:W-:-:S04]  /*0090*/  SHF.R.S32.HI R0, RZ, 0x7, R0 ;  /* 0x00000007ff007819 */ /* 0x000fc80000011400 */
[-C--:B------:R-:W-:Y:S02]  /*00a0*/  IABS R7, R0.reuse ;  /* 0x0000000000077213 */ /* 0x080fe40000000000 */
[----:B------:R-:W-:Y:S02]  /*00b0*/  IABS R11, R0 ;  /* 0x00000000000b7213 */ /* 0x000fe40000000000 */
[----:B------:R-:W2:Y:S01]  /*00c0*/  I2F.RP R2, R7 ;  /* 0x0000000700027306 */ /* 0x000ea20000209400 */
[----:B0-----:R-:W-:Y:S02]  /*00d0*/  LOP3.LUT R13, R12, 0x7f, RZ, 0xc0, !PT ;  /* 0x0000007f0c0d7812 */ /* 0x001fe400078ec0ff */
[----:B-1----:R-:W-:-:S05]  /*00e0*/  IABS R10, R3 ;  /* 0x00000003000a7213 */ /* 0x002fca0000000000 */
[----:B--2---:R-:W0:Y:S02]  /*00f0*/  MUFU.RCP R2, R2 ;  /* 0x0000000200027308 */ /* 0x004e240000001000 */
[----:B0-----:R-:W-:-:S06]  /*0100*/  IADD3 R4, R2, 0xffffffe, RZ ;  /* 0x0ffffffe02047810 */ /* 0x001fcc0007ffe0ff */
[----:B------:R0:W1:Y:S02]  /*0110*/  F2I.FTZ.U32.TRUNC.NTZ R5, R4 ;  /* 0x0000000400057305 */ /* 0x000064000021f000 */
[----:B0-----:R-:W-:Y:S02]  /*0120*/  IMAD.MOV.U32 R4, RZ, RZ, RZ ;  /* 0x000000ffff047224 */ /* 0x001fe400078e00ff */
[----:B-1----:R-:W-:-:S04]  /*0130*/  IMAD.MOV R8, RZ, RZ, -R5 ;  /* 0x000000ffff087224 */ /* 0x002fc800078e0a05 */
[----:B------:R-:W-:Y:S02]  /*0140*/  IMAD R9, R8, R7, RZ ;  /* 0x0000000708097224 */ /* 0x000fe400078e02ff */
[----:B------:R-:W-:Y:S02]  /*0150*/  IMAD.MOV.U32 R8, RZ, RZ, R10 ;  /* 0x000000ffff087224 */ /* 0x000fe400078e000a */
[----:B------:R-:W-:-:S04]  /*0160*/  IMAD.HI.U32 R5, R5, R9, R4 ;  /* 0x0000000905057227 */ /* 0x000fc800078e0004 */
[----:B------:R-:W-:Y:S02]  /*0170*/  IMAD.MOV R9, RZ, RZ, -R11 ;  /* 0x000000ffff097224 */ /* 0x000fe400078e0a0b */
[----:B------:R-:W-:-:S04]  /*0180*/  IMAD.HI.U32 R4, R5, R8, RZ ;  /* 0x0000000805047227 */ /* 0x000fc800078e00ff */
[----:B------:R-:W-:-:S05]  /*0190*/  IMAD R2, R4, R9, R8 ;  /* 0x0000000904027224 */ /* 0x000fca00078e0208 */
[----:B------:R-:W-:-:S13]  /*01a0*/  ISETP.GT.U32.AND P1, PT, R7, R2, PT ;  /* 0x000000020700720c */ /* 0x000fda0003f24070 */
[----:B------:R-:W-:Y:S01]  /*01b0*/  @!P1 IMAD.IADD R2, R2, 0x1, -R7 ;  /* 0x0000000102029824 */ /* 0x000fe200078e0a07 */
[----:B------:R-:W-:Y:S02]  /*01c0*/  @!P1 IADD3 R4, R4, 0x1, RZ ;  /* 0x0000000104049810 */ /* 0x000fe40007ffe0ff */
[----:B------:R-:W-:Y:S02]  /*01d0*/  ISETP.NE.AND P1, PT, R0, RZ, PT ;  /* 0x000000ff0000720c */ /* 0x000fe40003f25270 */
[----:B------:R-:W-:Y:S02]  /*01e0*/  ISETP.GE.U32.AND P0, PT, R2, R7, PT ;  /* 0x000000070200720c */ /* 0x000fe40003f06070 */
[----:B------:R-:W-:-:S04]  /*01f0*/  LOP3.LUT R2, R3, R0, RZ, 0x3c, !PT ;  /* 0x0000000003027212 */ /* 0x000fc800078e3cff */
[----:B------:R-:W-:Y:S02]  /*0200*/  ISETP.GE.AND P2, PT, R2, RZ, PT ;  /* 0x000000ff0200720c */ /* 0x000fe40003f46270 */
[----:B------:R-:W-:-:S04]  /*0210*/  IADD3 R2, R6, c[0x0][0x178], RZ ;  /* 0x00005e0006027a10 */ /* 0x000fc80007ffe0ff */
[----:B------:R-:W-:Y:S02]  /*0220*/  SHF.R.S32.HI R5, RZ, 0x1f, R2 ;  /* 0x0000001fff057819 */ /* 0x000fe40000011402 */
[----:B------:R-:W-:Y:S02]  /*0230*/  @P0 IADD3 R4, R4, 0x1, RZ ;  /* 0x0000000104040810 */ /* 0x000fe40007ffe0ff */
[----:B------:R-:W-:-:S03]  /*0240*/  LEA.HI R5, R5, R2, RZ, 0x7 ;  /* 0x0000000205057211 */ /* 0x000fc600078f38ff */
[----:B------:R-:W-:Y:S01]  /*0250*/  @!P2 IMAD.MOV R4, RZ, RZ, -R4 ;  /* 0x000000ffff04a224 */ /* 0x000fe200078e0a04 */
[----:B------:R-:W-:-:S04]  /*0260*/  @!P1 LOP3.LUT R4, RZ, R0, RZ, 0x33, !PT ;  /* 0x00000000ff049212 */ /* 0x000fc800078e33ff */
[----:B------:R-:W-:Y:S01]  /*0270*/  LEA.HI.SX32 R5, R5, -R4, 0x19 ;  /* 0x8000000405057211 */ /* 0x000fe200078fcaff */
[----:B------:R-:W-:-:S03]  /*0280*/  IMAD.MOV R8, RZ, RZ, -R4 ;  /* 0x000000ffff087224 */ /* 0x000fc600078e0a04 */
[----:B------:R-:W-:Y:S01]  /*0290*/  IMNMX R5, R5, 0x1, PT ;  /* 0x0000000105057817 */ /* 0x000fe20003800200 */
[----:B------:R-:W-:-:S03]  /*02a0*/  IMAD R8, R0, R8, R3 ;  /* 0x0000000800087224 */ /* 0x000fc600078e0203 */
[-C--:B------:R-:W-:Y:S02]  /*02b0*/  IABS R9, R5.reuse ;  /* 0x0000000500097213 */ /* 0x080fe40000000000 */
[----:B------:R-:W-:Y:S02]  /*02c0*/  IABS R11, R5 ;  /* 0x00000005000b7213 */ /* 0x000fe40000000000 */
[----:B------:R-:W0:Y:S08]  /*02d0*/  I2F.RP R2, R9 ;  /* 0x0000000900027306 */ /* 0x000e300000209400 */
[----:B0-----:R-:W0:Y:S02]  /*02e0*/  MUFU.RCP R2, R2 ;  /* 0x0000000200027308 */ /* 0x001e240000001000 */
[----:B0-----:R-:W-:Y:S01]  /*02f0*/  IADD3 R6, R2, 0xffffffe, RZ ;  /* 0x0ffffffe02067810 */ /* 0x001fe20007ffe0ff */
[----:B------:R-:W-:-:S05]  /*0300*/  IMAD.MOV R2, RZ, RZ, -R11 ;  /* 0x000000ffff027224 */ /* 0x000fca00078e0a0b */
[----:B------:R0:W1:Y:S02]  /*0310*/  F2I.FTZ.U32.TRUNC.NTZ R7, R6 ;  /* 0x0000000600077305 */ /* 0x000064000021f000 */
[----:B0-----:R-:W-:Y:S02]  /*0320*/  IMAD.MOV.U32 R6, RZ, RZ, RZ ;  /* 0x000000ffff067224 */ /* 0x001fe400078e00ff */
[----:B-1----:R-:W-:-:S04]  /*0330*/  IMAD.MOV R10, RZ, RZ, -R7 ;  /* 0x000000ffff0a7224 */ /* 0x002fc800078e0a07 */
[----:B------:R-:W-:Y:S01]  /*0340*/  IMAD.MOV.U32 R0, RZ, RZ, R10 ;  /* 0x000000ffff007224 */ /* 0x000fe200078e000a */
[----:B------:R-:W-:-:S03]  /*0350*/  IABS R10, R8 ;  /* 0x00000008000a7213 */ /* 0x000fc60000000000 */
[----:B------:R-:W-:Y:S02]  /*0360*/  IMAD R3, R0, R9, RZ ;  /* 0x0000000900037224 */ /* 0x000fe400078e02ff */
[----:B------:R-:W-:Y:S02]  /*0370*/  IMAD.MOV.U32 R0, RZ, RZ, R10 ;  /* 0x000000ffff007224 */ /* 0x000fe400078e000a */
[----:B------:R-:W-:-:S06]  /*0380*/  IMAD.HI.U32 R7, R7, R3, R6 ;  /* 0x0000000307077227 */ /* 0x000fcc00078e0006 */
[----:B------:R-:W-:-:S04]  /*0390*/  IMAD.HI.U32 R7, R7, R0, RZ ;  /* 0x0000000007077227 */ /* 0x000fc800078e00ff */
[----:B------:R-:W-:Y:S02]  /*03a0*/  IMAD R0, R7, R2, R0 ;  /* 0x0000000207007224 */ /* 0x000fe400078e0200 */
[----:B------:R-:W-:-:S03]  /*03b0*/  IMAD.MOV.U32 R2, RZ, RZ, c[0x0][0x180] ;  /* 0x00006000ff027624 */ /* 0x000fc600078e00ff */
[----:B------:R-:W-:Y:S02]  /*03c0*/  ISETP.GT.U32.AND P1, PT, R9, R0, PT ;  /* 0x000000000900720c */ /* 0x000fe40003f24070 */
[----:B------:R-:W-:-:S11]  /*03d0*/  IADD3 R2, R2, 0x3f, RZ ;  /* 0x0000003f02027810 */ /* 0x000fd60007ffe0ff */
[----:B------:R-:W-:Y:S01]  /*03e0*/  @!P1 IMAD.IADD R0, R0, 0x1, -R9 ;  /* 0x0000000100009824 */ /* 0x000fe200078e0a09 */
[----:B------:R-:W-:Y:S02]  /*03f0*/  @!P1 IADD3 R7, R7, 0x1, RZ ;  /* 0x0000000107079810 */ /* 0x000fe40007ffe0ff */
[----:B------:R-:W-:Y:S02]  /*0400*/  ISETP.NE.AND P1, PT, R5, RZ, PT ;  /* 0x000000ff0500720c */ /* 0x000fe40003f25270 */
[----:B------:R-:W-:Y:S02]  /*0410*/  ISETP.GE.U32.AND P0, PT, R0, R9, PT ;  /* 0x000000090000720c */ /* 0x000fe40003f06070 */
[----:B------:R-:W-:-:S04]  /*0420*/  LOP3.LUT R0, R8, R5, RZ, 0x3c, !PT ;  /* 0x0000000508007212 */ /* 0x000fc800078e3cff */
[----:B------:R-:W-:-:S07]  /*0430*/  ISETP.GE.AND P2, PT, R0, RZ, PT ;  /* 0x000000ff0000720c */ /* 0x000fce0003f46270 */
[----:B------:R-:W-:Y:S02]  /*0440*/  @P0 IADD3 R7, R7, 0x1, RZ ;  /* 0x0000000107070810 */ /* 0x000fe40007ffe0ff */
[----:B------:R-:W-:-:S04]  /*0450*/  ISETP.GT.AND P0, PT, R2, 0x3f, PT ;  /* 0x0000003f0200780c */ /* 0x000fc80003f04270 */
[----:B------:R-:W-:Y:S01]  /*0460*/  @!P2 IMAD.MOV R7, RZ, RZ, -R7 ;  /* 0x000000ffff07a224 */ /* 0x000fe200078e0a07 */
[----:B------:R-:W-:-:S05]  /*0470*/  @!P1 LOP3.LUT R7, RZ, R5, RZ, 0x33, !PT ;  /* 0x00000005ff079212 */ /* 0x000fca00078e33ff */
[----:B------:R-:W-:Y:S02]  /*0480*/  IMAD.MOV R0, RZ, RZ, -R7 ;  /* 0x000000ffff007224 */ /* 0x000fe400078e0a07 */
[----:B------:R-:W-:Y:S02]  /*0490*/  IMAD.SHL.U32 R28, R7, 0x80, RZ ;  /* 0x00000080071c7824 */ /* 0x000fe400078e00ff */
[----:B------:R-:W-:Y:S02]  /*04a0*/  IMAD R5, R5, R0, R8 ;  /* 0x0000000005057224 */ /* 0x000fe400078e0208 */
[----:B------:R-:W-:Y:S01]  /*04b0*/  IMAD.MOV.U32 R0, RZ, RZ, c[0x0][0x180] ;  /* 0x00006000ff007624 */ /* 0x000fe200078e00ff */
[----:B------:R0:W-:Y:S01]  /*04c0*/  STL [R1+0x3a4], R28 ;  /* 0x0003a41c01007387 */ /* 0x0001e20000100800 */
[----:B------:R-:W-:-:S04]  /*04d0*/  IMAD.IADD R5, R4, 0x1, R5 ;  /* 0x0000000104057824 */ /* 0x000fc800078e0205 */
[----:B------:R-:W-:-:S05]  /*04e0*/  IMAD R3, R5, 0x80, R13 ;  /* 0x0000008005037824 */ /* 0x000fca00078e020d */
[----:B------:R0:W-:Y:S01]  /*04f0*/  STL [R1+0x5dc], R3 ;  /* 0x0005dc0301007387 */ /* 0x0001e20000100800 */
[----:B------:R-:W-:Y:S05]  /*0500*/  @P0 BRA `(.L_x_0) ;  /* 0x0000037000000947 */ /* 0x000fea0003800000 */
[----:B------:R-:W-:Y:S01]  /*0510*/  IMAD.SHL.U32 R0, R12, 0x20, RZ ;  /* 0x000000200c007824 */ /* 0x000fe200078e00ff */
[----:B------:R-:W-:Y:S01]  /*0520*/  CS2R R24, SRZ ;  /* 0x0000000000187805 */ /* 0x000fe2000001ff00 */
[----:B------:R-:W-:Y:S01]  /*0530*/  CS2R R26, SRZ ;  /* 0x00000000001a7805 */ /* 0x000fe2000001ff00 */
[----:B------:R-:W-:Y:S01]  /*0540*/  CS2R R20, SRZ ;  /* 0x0000000000147805 */ /* 0x000fe2000001ff00 */
[----:B------:R-:W-:Y:S01]  /*0550*/  CS2R R22, SRZ ;  /* 0x0000000000167805 */ /* 0x000fe2000001ff00 */
[----:B------:R1:W-:Y:S01]  /*0560*/  STL [R1+0x5e0], R0 ;  /* 0x0005e00001007387 */ /* 0x0003e20000100800 */
[----:B------:R-:W-:Y:S01]  /*0570*/  CS2R R16, SRZ ;  /* 0x0000000000107805 */ /* 0x000fe2000001ff00 */
[----:B------:R-:W-:Y:S01]  /*0580*/  CS2R R18, SRZ ;  /* 0x0000000000127805 */ /* 0x000fe2000001ff00 */
[----:B------:R-:W-:Y:S01]  /*0590*/  CS2R R12, SRZ ;  /* 0x00000000000c7805 */ /* 0x000fe2000001ff00 */
[----:B------:R1:W-:Y:S01]  /*05a0*/  STL [R1], RZ ;  /* 0x000000ff01007387 */ /* 0x0003e20000100800 */
[----:B------:R-:W-:Y:S01]  /*05b0*/  CS2R R14, SRZ ;  /* 0x00000000000e7805 */ /* 0x000fe2000001ff00 */
[----:B------:R-:W-:Y:S01]  /*05c0*/  CS2R R8, SRZ ;  /* 0x0000000000087805 */ /* 0x000fe2000001ff00 */
[----:B------:R-:W-:Y:S01]  /*05d0*/  CS2R R10, SRZ ;  /* 0x00000000000a7805 */ /* 0x000fe2000001ff00 */
[----:B------:R1:W-:Y:S01]  /*05e0*/  STL [R1+0x4], RZ ;  /* 0x000004ff01007387 */ /* 0x0003e20000100800 */
[----:B------:R-:W-:Y:S01]  /*05f0*/  CS2R R4, SRZ ;  /* 0x0000000000047805 */ /* 0x000fe2000001ff00 */
[----:B------:R-:W-:-:S02]  /*0600*/  CS2R R6, SRZ ;  /* 0x0000000000067805 */ /* 0x000fc4000001ff00 */
[----:B------:R1:W-:Y:S04]  /*0610*/  STL [R1+0x8], RZ ;  /* 0x000008ff01007387 */ /* 0x0003e80000100800 */
        /* <DEDUP_REMOVED lines=36> */
[----:B------:R1:W-:Y:S01]  /*0860*/  STL [R1+0x9c], RZ ;  /* 0x00009cff01007387 */ /* 0x0003e20000100800 */
[----:B------:R-:W-:Y:S05]  /*0870*/  BRA `(.L_x_1) ;  /* 0x00016cb000007947 */ /* 0x000fea0003800000 */
.L_x_0:
[----:B------:R-:W-:Y:S01]  /*0880*/  IABS R21, c[0x0][0x17c] ;  /* 0x00005f0000157a13 */ /* 0x000fe20000000000 */
[----:B------:R1:W-:Y:S03]  /*0890*/  STL [R1+0x5e4], R0 ;  /* 0x0005e40001007387 */ /* 0x0003e60000100800 */
[----:B------:R-:W2:Y:S01]  /*08a0*/  I2F.RP R5, R21 ;  /* 0x0000001500057306 */ /* 0x000ea20000209400 */
[----:B-1----:R-:W1:Y:S07]  /*08b0*/  S2R R0, SR_TID.X ;  /* 0x0000000000007919 */ /* 0x002e6e0000002100 */
[----:B--2---:R-:W2:Y:S01]  /*08c0*/  MUFU.RCP R5, R5 ;  /* 0x0000000500057308 */ /* 0x004ea20000001000 */
[----:B-1----:R-:W-:Y:S01]  /*08d0*/  SHF.R.U32.HI R22, RZ, 0x6, R0 ;  /* 0x00000006ff167819 */ /* 0x002fe20000011600 */
[----:B------:R-:W-:Y:S01]  /*08e0*/  IMAD.SHL.U32 R9, R0, 0x2, RZ ;  /* 0x0000000200097824 */ /* 0x000fe200078e00ff */
[----:B--2---:R-:W-:-:S02]  /*08f0*/  IADD3 R6, R5, 0xffffffe, RZ ;  /* 0x0ffffffe05067810 */ /* 0x004fc40007ffe0ff */
[----:B------:R-:W-:-:S03]  /*0900*/  SGXT.U32 R22, R22, 0x1 ;  /* 0x000000011616781a */ /* 0x000fc60000000000 */
[----:B------:R1:W2:Y:S01]  /*0910*/  F2I.FTZ.U32.TRUNC.NTZ R7, R6 ;  /* 0x0000000600077305 */ /* 0x0002a2000021f000 */
[----:B------:R-:W-:Y:S02]  /*0920*/  SHF.R.S32.HI R5, RZ, 0x1f, R2 ;  /* 0x0000001fff057819 */ /* 0x000fe40000011402 */
[----:B------:R-:W-:Y:S02]  /*0930*/  LOP3.LUT R22, R28, R22, RZ, 0xfc, !PT ;  /* 0x000000161c167212 */ /* 0x000fe400078efcff */
[----:B------:R-:W-:Y:S02]  /*0940*/  LEA.HI R5, R5, R2, RZ, 0x6 ;  /* 0x0000000205057211 */ /* 0x000fe400078f30ff */
[C---:B------:R-:W-:Y:S01]  /*0950*/  LOP3.LUT R4, R22.reuse, 0x7e, RZ, 0xfc, !PT ;  /* 0x0000007e16047812 */ /* 0x040fe200078efcff */
[----:B-1----:R-:W-:Y:S01]  /*0960*/  IMAD.MOV.U32 R6, RZ, RZ, RZ ;  /* 0x000000ffff067224 */ /* 0x002fe200078e00ff */
[----:B0-----:R-:W-:Y:S01]  /*0970*/  LOP3.LUT R3, R22, 0x7c, RZ, 0xfc, !PT ;  /* 0x0000007c16037812 */ /* 0x001fe200078efcff */
[----:B------:R0:W-:Y:S01]  /*0980*/  STL [R1+0xe4], R5 ;  /* 0x0000e40501007387 */ /* 0x0001e20000100800 */
[----:B------:R-:W-:-:S02]  /*0990*/  LOP3.LUT R14, R0, 0x7, RZ, 0xc0, !PT ;  /* 0x00000007000e7812 */ /* 0x000fc400078ec0ff */
[----:B------:R-:W-:Y:S01]  /*09a0*/  IABS R10, R3 ;  /* 0x00000003000a7213 */ /* 0x000fe20000000000 */
[--C-:B--2---:R-:W-:Y:S01]  /*09b0*/  IMAD.MOV R8, RZ, RZ, -R7.reuse ;  /* 0x000000ffff087224 */ /* 0x104fe200078e0a07 */
[----:B------:R-:W-:Y:S01]  /*09c0*/  LOP3.LUT R12, R9, 0x10, RZ, 0xc0, !PT ;  /* 0x00000010090c7812 */ /* 0x000fe200078ec0ff */
[----:B------:R-:W-:Y:S01]  /*09d0*/  IMAD R14, R14, 0x90, RZ ;  /* 0x000000900e0e7824 */ /* 0x000fe200078e02ff */
[----:B------:R-:W-:Y:S01]  /*09e0*/  LOP3.LUT R13, R22, 0x7a, RZ, 0xfc, !PT ;  /* 0x0000007a160d7812 */ /* 0x000fe200078efcff */
[----:B------:R-:W-:Y:S01]  /*09f0*/  IMAD R23, R8, R21, RZ ;  /* 0x0000001508177224 */ /* 0x000fe200078e02ff */
[----:B------:R-:W-:Y:S02]  /*0a00*/  IABS R8, R4 ;  /* 0x0000000400087213 */ /* 0x000fe40000000000 */
[C---:B0-----:R-:W-:Y:S01]  /*0a10*/  LOP3.LUT R5, R0.reuse, 0x40, RZ, 0xc0, !PT ;  /* 0x0000004000057812 */ /* 0x041fe200078ec0ff */
[----:B------:R-:W-:Y:S01]  /*0a20*/  IMAD.HI.U32 R23, R7, R23, R6 ;  /* 0x0000001707177227 */ /* 0x000fe200078e0006 */
[----:B------:R-:W-:-:S02]  /*0a30*/  LOP3.LUT R15, R0, 0x3f, RZ, 0xc0, !PT ;  /* 0x0000003f000f7812 */ /* 0x000fc400078ec0ff */
[----:B------:R-:W-:Y:S02]  /*0a40*/  LEA.HI R16, R5, R12, RZ, 0x1f ;  /* 0x0000000c05107211 */ /* 0x000fe400078ff8ff */
[----:B------:R-:W-:Y:S01]  /*0a50*/  LOP3.LUT R5, R14, 0x30, R9, 0x78, !PT ;  /* 0x000000300e057812 */ /* 0x000fe200078e7809 */
[----:B------:R-:W-:Y:S01]  /*0a60*/  IMAD.HI.U32 R6, R23, R8, RZ ;  /* 0x0000000817067227 */ /* 0x000fe200078e00ff */
[----:B------:R-:W-:Y:S01]  /*0a70*/  LOP3.LUT R11, R22, 0x78, RZ, 0xfc, !PT ;  /* 0x00000078160b7812 */ /* 0x000fe200078efcff */
[----:B------:R-:W-:Y:S01]  /*0a80*/  STL [R1+0xe0], R16 ;  /* 0x0000e01001007387 */ /* 0x000fe20000100800 */
[----:B------:R-:W-:Y:S01]  /*0a90*/  ISETP.GE.AND P2, PT, R4, RZ, PT ;  /* 0x000000ff0400720c */ /* 0x000fe20003f46270 */
[----:B------:R-:W-:Y:S01]  /*0aa0*/  IMAD.MOV R6, RZ, RZ, -R6 ;  /* 0x000000ffff067224 */ /* 0x000fe200078e0a06 */
[----:B------:R-:W-:Y:S01]  /*0ab0*/  ISETP.GE.AND P6, PT, R3, RZ, PT ;  /* 0x000000ff0300720c */ /* 0x000fe20003fc6270 */
[----:B------:R-:W-:Y:S01]  /*0ac0*/  IMAD.HI.U32 R7, R23, R10, RZ ;  /* 0x0000000a17077227 */ /* 0x000fe200078e00ff */
[----:B------:R0:W-:Y:S01]  /*0ad0*/  STL [R1+0xe8], R5 ;  /* 0x0000e80501007387 */ /* 0x0001e20000100800 */
[----:B------:R-:W-:-:S02]  /*0ae0*/  LOP3.LUT R3, R22, 0x76, RZ, 0xfc, !PT ;  /* 0x0000007616037812 */ /* 0x000fc400078efcff */
[----:B------:R-:W-:Y:S01]  /*0af0*/  IMAD R6, R21, R6, R8 ;  /* 0x0000000615067224 */ /* 0x000fe200078e0208 */
[----:B------:R-:W-:Y:S01]  /*0b00*/  LOP3.LUT R9, R22, 0x72, RZ, 0xfc, !PT ;  /* 0x0000007216097812 */ /* 0x000fe200078efcff */
[----:B------:R-:W-:Y:S01]  /*0b10*/  IMAD.MOV R7, RZ, RZ, -R7 ;  /* 0x000000ffff077224 */ /* 0x000fe200078e0a07 */
[----:B------:R-:W-:Y:S01]  /*0b20*/  ISETP.GE.AND P5, PT, R11, RZ, PT ;  /* 0x000000ff0b00720c */ /* 0x000fe20003fa6270 */
[----:B------:R-:W-:Y:S01]  /*0b30*/  IMAD.SHL.U32 R8, R15, 0x2, RZ ;  /* 0x000000020f087824 */ /* 0x000fe200078e00ff */
[C---:B------:R-:W-:Y:S01]  /*0b40*/  ISETP.GT.U32.AND P0, PT, R21.reuse, R6, PT ;  /* 0x000000061500720c */ /* 0x040fe20003f04070 */
[C---:B------:R-:W-:Y:S01]  /*0b50*/  IMAD R2, R21.reuse, R7, R10 ;  /* 0x0000000715027224 */ /* 0x040fe200078e020a */
[----:B------:R-:W-:Y:S02]  /*0b60*/  IABS R10, R13 ;  /* 0x0000000d000a7213 */ /* 0x000fe40000000000 */
[----:B------:R-:W-:Y:S02]  /*0b70*/  IABS R15, R11 ;  /* 0x0000000b000f7213 */ /* 0x000fe40000000000 */
[----:B------:R-:W-:Y:S01]  /*0b80*/  ISETP.GT.U32.AND P1, PT, R21, R2, PT ;  /* 0x000000021500720c */ /* 0x000fe20003f24070 */
[----:B0-----:R-:W-:Y:S01]  /*0b90*/  IMAD.HI.U32 R5, R23, R10, RZ ;  /* 0x0000000a17057227 */ /* 0x001fe200078e00ff */
[----:B------:R-:W-:-:S02]  /*0ba0*/  SHF.R.S32.HI R7, RZ, 0x6, R0 ;  /* 0x00000006ff077819 */ /* 0x000fc40000011400 */
[----:B------:R-:W-:Y:S01]  /*0bb0*/  LOP3.LUT R20, R22, 0x22, RZ, 0xfc, !PT ;  /* 0x0000002216147812 */ /* 0x000fe200078efcff */
[----:B------:R-:W-:Y:S01]  /*0bc0*/  IMAD.MOV R5, RZ, RZ, -R5 ;  /* 0x000000ffff057224 */ /* 0x000fe200078e0a05 */
[----:B------:R-:W-:Y:S01]  /*0bd0*/  SGXT R7, R7, 0x1 ;  /* 0x000000010707781a */ /* 0x000fe20000000200 */
[----:B------:R-:W-:Y:S01]  /*0be0*/  @!P0 IMAD.IADD R6, R6, 0x1, -R21 ;  /* 0x0000000106068824 */ /* 0x000fe200078e0a15 */
[----:B------:R-:W-:Y:S01]  /*0bf0*/  LOP3.LUT R24, R22, 0x1c, RZ, 0xfc, !PT ;  /* 0x0000001c16187812 */ /* 0x000fe200078efcff */
[C---:B------:R-:W-:Y:S01]  /*0c00*/  IMAD R10, R21.reuse, R5, R10 ;  /* 0x00000005150a7224 */ /* 0x040fe200078e020a */
[----:B------:R-:W-:Y:S01]  /*0c10*/  LOP3.LUT R7, R8, 0x90, R7, 0x78, !PT ;  /* 0x0000009008077812 */ /* 0x000fe200078e7807 */
[----:B------:R-:W-:Y:S01]  /*0c20*/  IMAD.MOV.U32 R12, RZ, RZ, R15 ;  /* 0x000000ffff0c7224 */ /* 0x000fe200078e000f */
[C---:B------:R-:W-:Y:S01]  /*0c30*/  ISETP.GT.U32.AND P0, PT, R21.reuse, R6, PT ;  /* 0x000000061500720c */ /* 0x040fe20003f04070 */
[----:B------:R-:W-:Y:S01]  /*0c40*/  @!P1 IMAD.IADD R2, R2, 0x1, -R21 ;  /* 0x0000000102029824 */ /* 0x000fe200078e0a15 */
[----:B------:R-:W-:Y:S01]  /*0c50*/  ISETP.GT.U32.AND P3, PT, R21, R10, PT ;  /* 0x0000000a1500720c */ /* 0x000fe20003f64070 */
[----:B------:R-:W-:Y:S01]  /*0c60*/  IMAD.HI.U32 R4, R23, R12, RZ ;  /* 0x0000000c17047227 */ /* 0x000fe200078e00ff */
[----:B------:R-:W-:Y:S01]  /*0c70*/  IABS R8, R3 ;  /* 0x0000000300087213 */ /* 0x000fe20000000000 */
[----:B------:R0:W-:Y:S01]  /*0c80*/  STL [R1+0x350], R7 ;  /* 0x0003500701007387 */ /* 0x0001e20000100800 */
[----:B------:R-:W-:Y:S01]  /*0c90*/  ISETP.GT.U32.AND P4, PT, R21, R2, PT ;  /* 0x000000021500720c */ /* 0x000fe20003f84070 */
[----:B------:R-:W-:Y:S01]  /*0ca0*/  IMAD.MOV R4, RZ, RZ, -R4 ;  /* 0x000000ffff047224 */ /* 0x000fe200078e0a04 */
[----:B------:R-:W-:-:S02]  /*0cb0*/  ISETP.GE.AND P1, PT, R13, RZ, PT ;  /* 0x000000ff0d00720c */ /* 0x000fc40003f26270 */
[C---:B------:R-:W-:Y:S01]  /*0cc0*/  LOP3.LUT R5, R22.reuse, 0x74, RZ, 0xfc, !PT ;  /* 0x0000007416057812 */ /* 0x040fe200078efcff */
[----:B------:R-:W-:Y:S01]  /*0cd0*/  IMAD R13, R21, R4, R12 ;  /* 0x00000004150d7224 */ /* 0x000fe200078e020c */
[----:B------:R-:W-:Y:S01]  /*0ce0*/  LOP3.LUT R12, R22, 0x6e, RZ, 0xfc, !PT ;  /* 0x0000006e160c7812 */ /* 0x000fe200078efcff */
[--C-:B------:R-:W-:Y:S01]  /*0cf0*/  @!P0 IMAD.IADD R6, R6, 0x1, -R21.reuse ;  /* 0x0000000106068824 */ /* 0x100fe200078e0a15 */
[----:B------:R-:W-:Y:S01]  /*0d00*/  ISETP.GE.AND P0, PT, R3, RZ, PT ;  /* 0x000000ff0300720c */ /* 0x000fe20003f06270 */
[--C-:B------:R-:W-:Y:S01]  /*0d10*/  @!P3 IMAD.IADD R10, R10, 0x1, -R21.reuse ;  /* 0x000000010a0ab824 */ /* 0x100fe200078e0a15 */
[----:B------:R-:W-:Y:S01]  /*0d20*/  IABS R3, R9 ;  /* 0x0000000900037213 */ /* 0x000fe20000000000 */
[----:B------:R-:W-:Y:S01]  /*0d30*/  IMAD.MOV.U32 R14, RZ, RZ, R6 ;  /* 0x000000ffff0e7224 */ /* 0x000fe200078e0006 */
[----:B------:R-:W-:Y:S01]  /*0d40*/  IABS R4, R5 ;  /* 0x0000000500047213 */ /* 0x000fe20000000000 */
[----:B------:R-:W-:Y:S01]  /*0d50*/  @!P4 IMAD.IADD R2, R2, 0x1, -R21 ;  /* 0x000000010202c824 */ /* 0x000fe200078e0a15 */
[C---:B------:R-:W-:Y:S01]  /*0d60*/  ISETP.GT.U32.AND P4, PT, R21.reuse, R13, PT ;  /* 0x0000000d1500720c */ /* 0x040fe20003f84070 */
[----:B------:R-:W-:Y:S01]  /*0d70*/  @!P2 IMAD.MOV R14, RZ, RZ, -R14 ;  /* 0x000000ffff0ea224 */ /* 0x000fe200078e0a0e */
[----:B------:R-:W-:Y:S01]  /*0d80*/  ISETP.GT.U32.AND P2, PT, R21, R10, PT ;  /* 0x0000000a1500720c */ /* 0x000fe20003f44070 */
[----:B------:R-:W-:Y:S01]  /*0d90*/  IMAD.MOV.U32 R6, RZ, RZ, R3 ;  /* 0x000000ffff067224 */ /* 0x000fe200078e0003 */
[----:B------:R-:W-:Y:S01]  /*0da0*/  ISETP.GE.AND P3, PT, R5, RZ, PT ;  /* 0x000000ff0500720c */ /* 0x000fe20003f66270 */
[----:B------:R-:W-:Y:S01]  /*0db0*/  IMAD.HI.U32 R3, R23, R8, RZ ;  /* 0x0000000817037227 */ /* 0x000fe200078e00ff */
[----:B------:R1:W-:Y:S01]  /*0dc0*/  STL [R1+0xdc], R14 ;  /* 0x0000dc0e01007387 */ /* 0x0003e20000100800 */
[----:B------:R-:W-:-:S02]  /*0dd0*/  LOP3.LUT R25, R22, 0x1a, RZ, 0xfc, !PT ;  /* 0x0000001a16197812 */ /* 0x000fc400078efcff */
[----:B------:R-:W-:Y:S01]  /*0de0*/  IMAD.MOV R3, RZ, RZ, -R3 ;  /* 0x000000ffff037224 */ /* 0x000fe200078e0a03 */
[----:B------:R-:W-:Y:S01]  /*0df0*/  LOP3.LUT R26, R22, 0x18, RZ, 0xfc, !PT ;  /* 0x00000018161a7812 */ /* 0x000fe200078efcff */
[----:B0-----:R-:W-:-:S04]  /*0e00*/  IMAD.HI.U32 R7, R23, R6, RZ ;  /* 0x0000000617077227 */ /* 0x001fc800078e00ff */
[----:B------:R-:W-:Y:S01]  /*0e10*/  IMAD R11, R21, R3, R8 ;  /* 0x00000003150b7224 */ /* 0x000fe200078e0208 */
[----:B------:R-:W-:Y:S01]  /*0e20*/  LOP3.LUT R3, R22, 0x6a, RZ, 0xfc, !PT ;  /* 0x0000006a16037812 */ /* 0x000fe200078efcff */
[--C-:B------:R-:W-:Y:S01]  /*0e30*/  @!P2 IMAD.IADD R10, R10, 0x1, -R21.reuse ;  /* 0x000000010a0aa824 */ /* 0x100fe200078e0a15 */
[----:B-1----:R-:W-:Y:S01]  /*0e40*/  IABS R14, R12 ;  /* 0x0000000c000e7213 */ /* 0x002fe20000000000 */
[----:B------:R-:W-:Y:S01]  /*0e50*/  @!P4 IMAD.IADD R13, R13, 0x1, -R21 ;  /* 0x000000010d0dc824 */ /* 0x000fe200078e0a15 */
[----:B------:R-:W-:Y:S01]  /*0e60*/  ISETP.GT.U32.AND P2, PT, R21, R11, PT ;  /* 0x0000000b1500720c */ /* 0x000fe20003f44070 */
[----:B------:R-:W-:Y:S02]  /*0e70*/  IMAD.MOV R7, RZ, RZ, -R7 ;  /* 0x000000ffff077224 */ /* 0x000fe400078e0a07 */
[----:B------:R-:W-:Y:S01]  /*0e80*/  IMAD.HI.U32 R5, R23, R4, RZ ;  /* 0x0000000417057227 */ /* 0x000fe200078e00ff */
[----:B------:R-:W-:-:S03]  /*0e90*/  ISETP.GT.U32.AND P4, PT, R21, R13, PT ;  /* 0x0000000d1500720c */ /* 0x000fc60003f84070 */
[----:B------:R-:W-:Y:S01]  /*0ea0*/  @!P6 IMAD.MOV R2, RZ, RZ, -R2 ;  /* 0x000000ffff02e224 */ /* 0x000fe200078e0a02 */
[----:B------:R-:W-:Y:S01]  /*0eb0*/  ISETP.GE.AND P6, PT, R9, RZ, PT ;  /* 0x000000ff0900720c */ /* 0x000fe20003fc6270 */
[----:B------:R-:W-:Y:S01]  /*0ec0*/  IMAD R9, R21, R7, R6 ;  /* 0x0000000715097224 */ /* 0x000fe200078e0206 */
[C---:B------:R-:W-:Y:S01]  /*0ed0*/  LOP3.LUT R7, R22.reuse, 0x6c, RZ, 0xfc, !PT ;  /* 0x0000006c16077812 */ /* 0x040fe200078efcff */
[----:B------:R-:W-:Y:S01]  /*0ee0*/  IMAD.MOV R5, RZ, RZ, -R5 ;  /* 0x000000ffff057224 */ /* 0x000fe200078e0a05 */
[----:B------:R0:W-:Y:S01]  /*0ef0*/  STL [R1+0xd8], R2 ;  /* 0x0000d80201007387 */ /* 0x0001e20000100800 */
[--C-:B------:R-:W-:Y:S01]  /*0f00*/  @!P2 IMAD.IADD R11, R11, 0x1, -R21.reuse ;  /* 0x000000010b0ba824 */ /* 0x100fe200078e0a15 */
[C---:B------:R-:W-:Y:S01]  /*0f10*/  ISETP.GT.U32.AND P2, PT, R21.reuse, R9, PT ;  /* 0x000000091500720c */ /* 0x040fe20003f44070 */
[----:B------:R-:W-:Y:S01]  /*0f20*/  IMAD R4, R21, R5, R4 ;  /* 0x0000000515047224 */ /* 0x000fe200078e0204 */
[----:B------:R-:W-:Y:S01]  /*0f30*/  IABS R8, R7 ;  /* 0x0000000700087213 */ /* 0x000fe20000000000 */
[----:B------:R-:W-:Y:S01]  /*0f40*/  @!P4 IMAD.IADD R13, R13, 0x1, -R21 ;  /* 0x000000010d0dc824 */ /* 0x000fe200078e0a15 */
[----:B------:R-:W-:Y:S01]  /*0f50*/  IABS R6, R3 ;  /* 0x0000000300067213 */ /* 0x000fe20000000000 */
[----:B------:R-:W-:Y:S01]  /*0f60*/  IMAD.MOV.U32 R15, RZ, RZ, R10 ;  /* 0x000000ffff0f7224 */ /* 0x000fe200078e000a */
[C---:B------:R-:W-:Y:S01]  /*0f70*/  ISETP.GT.U32.AND P4, PT, R21.reuse, R4, PT ;  /* 0x000000041500720c */ /* 0x040fe20003f84070 */
[----:B------:R-:W-:Y:S01]  /*0f80*/  @!P5 IMAD.MOV R13, RZ, RZ, -R13 ;  /* 0x000000ffff0dd224 */ /* 0x000fe200078e0a0d */
[----:B0-----:R-:W-:Y:S01]  /*0f90*/  LOP3.LUT R2, R22, 0x70, RZ, 0xfc, !PT ;  /* 0x0000007016027812 */ /* 0x001fe200078efcff */
[----:B------:R-:W-:Y:S01]  /*0fa0*/  @!P1 IMAD.MOV R15, RZ, RZ, -R15 ;  /* 0x000000ffff0f9224 */ /* 0x000fe200078e0a0f */
[----:B------:R-:W-:-:S02]  /*0fb0*/  ISETP.GT.U32.AND P1, PT, R21, R11, PT ;  /* 0x0000000b1500720c */ /* 0x000fc40003f24070 */
[----:B------:R-:W-:Y:S01]  /*0fc0*/  IABS R5, R2 ;  /* 0x0000000200057213 */ /* 0x000fe20000000000 */
[--C-:B------:R-:W-:Y:S01]  /*0fd0*/  @!P2 IMAD.IADD R9, R9, 0x1, -R21.reuse ;  /* 0x000000010909a824 */ /* 0x100fe200078e0a15 */
[----:B------:R-:W-:Y:S01]  /*0fe0*/  ISETP.GE.AND P5, PT, R2, RZ, PT ;  /* 0x000000ff0200720c */ /* 0x000fe20003fa6270 */
[----:B------:R-:W-:Y:S02]  /*0ff0*/  STL [R1+0xd4], R15 ;  /* 0x0000d40f01007387 */ /* 0x000fe40000100800 */
[----:B------:R-:W-:Y:S01]  /*1000*/  IMAD.HI.U32 R10, R23, R5, RZ ;  /* 0x00000005170a7227 */ /* 0x000fe200078e00ff */
[----:B------:R-:W-:Y:S01]  /*1010*/  ISETP.GT.U32.AND P2, PT, R21, R9, PT ;  /* 0x000000091500720c */ /* 0x000fe20003f44070 */
[----:B------:R0:W-:Y:S02]  /*1020*/  STL [R1+0xcc], R13 ;  /* 0x0000cc0d01007387 */ /* 0x0001e40000100800 */
[----:B------:R-:W-:Y:S02]  /*1030*/  @!P4 IMAD.IADD R4, R4, 0x1, -R21 ;  /* 0x000000010404c824 */ /* 0x000fe400078e0a15 */
[----:B------:R-:W-:-:S02]  /*1040*/  IMAD.MOV R10, RZ, RZ, -R10 ;  /* 0x000000ffff0a7224 */ /* 0x000fc400078e0a0a */
[----:B------:R-:W-:Y:S01]  /*1050*/  @!P1 IMAD.IADD R11, R11, 0x1, -R21 ;  /* 0x000000010b0b9824 */ /* 0x000fe200078e0a15 */
[C---:B------:R-:W-:Y:S01]  /*1060*/  ISETP.GT.U32.AND P4, PT, R21.reuse, R4, PT ;  /* 0x000000041500720c */ /* 0x040fe20003f84070 */
[----:B------:R-:W-:Y:S02]  /*1070*/  IMAD R2, R21, R10, R5 ;  /* 0x0000000a15027224 */ /* 0x000fe400078e0205 */
[----:B------:R-:W-:-:S03]  /*1080*/  IMAD.HI.U32 R5, R23, R8, RZ ;  /* 0x0000000817057227 */ /* 0x000fc600078e00ff */
[----:B------:R-:W-:Y:S01]  /*1090*/  ISETP.GT.U32.AND P1, PT, R21, R2, PT ;  /* 0x000000021500720c */ /* 0x000fe20003f24070 */
[----:B0-----:R-:W-:-:S04]  /*10a0*/  IMAD.HI.U32 R13, R23, R14, RZ ;  /* 0x0000000e170d7227 */ /* 0x001fc800078e00ff */
[----:B------:R-:W-:-:S04]  /*10b0*/  IMAD.HI.U32 R10, R23, R6, RZ ;  /* 0x00000006170a7227 */ /* 0x000fc800078e00ff */
[----:B------:R-:W-:Y:S02]  /*10c0*/  IMAD.MOV R5, RZ, RZ, -R5 ;  /* 0x000000ffff057224 */ /* 0x000fe400078e0a05 */
[----:B------:R-:W-:Y:S02]  /*10d0*/  IMAD.MOV R13, RZ, RZ, -R13 ;  /* 0x000000ffff0d7224 */ /* 0x000fe400078e0a0d */
[----:B------:R-:W-:Y:S02]  /*10e0*/  IMAD.MOV R10, RZ, RZ, -R10 ;  /* 0x000000ffff0a7224 */ /* 0x000fe400078e0a0a */
[----:B------:R-:W-:Y:S01]  /*10f0*/  IMAD R8, R21, R5, R8 ;  /* 0x0000000515087224 */ /* 0x000fe200078e0208 */
[----:B------:R-:W-:Y:S01]  /*1100*/  LOP3.LUT R5, R22, 0x68, RZ, 0xfc, !PT ;  /* 0x0000006816057812 */ /* 0x000fe200078efcff */
[----:B------:R-:W-:Y:S02]  /*1110*/  @!P2 IMAD.IADD R9, R9, 0x1, -R21 ;  /* 0x000000010909a824 */ /* 0x000fe400078e0a15 */
[----:B------:R-:W-:Y:S01]  /*1120*/  IMAD.MOV.U32 R15, RZ, RZ, R11 ;  /* 0x000000ffff0f7224 */ /* 0x000fe200078e000b */
[C---:B------:R-:W-:Y:S01]  /*1130*/  ISETP.GT.U32.AND P2, PT, R21.reuse, R8, PT ;  /* 0x000000081500720c */ /* 0x040fe20003f44070 */
[----:B------:R-:W-:-:S02]  /*1140*/  IMAD R14, R21, R13, R14 ;  /* 0x0000000d150e7224 */ /* 0x000fc400078e020e */
[C---:B------:R-:W-:Y:S01]  /*1150*/  IMAD R6, R21.reuse, R10, R6 ;  /* 0x0000000a15067224 */ /* 0x040fe200078e0206 */
[----:B------:R-:W-:Y:S01]  /*1160*/  IABS R10, R5 ;  /* 0x00000005000a7213 */ /* 0x000fe20000000000 */
[----:B------:R-:W-:Y:S02]  /*1170*/  IMAD.MOV.U32 R11, RZ, RZ, R9 ;  /* 0x000000ffff0b7224 */ /* 0x000fe400078e0009 */
[----:B------:R-:W-:Y:S01]  /*1180*/  @!P4 IMAD.IADD R4, R4, 0x1, -R21 ;  /* 0x000000010404c824 */ /* 0x000fe200078e0a15 */
[----:B------:R-:W-:Y:S01]  /*1190*/  ISETP.GE.AND P4, PT, R12, RZ, PT ;  /* 0x000000ff0c00720c */ /* 0x000fe20003f86270 */
[----:B------:R-:W-:Y:S01]  /*11a0*/  @!P0 IMAD.MOV R15, RZ, RZ, -R15 ;  /* 0x000000ffff0f8224 */ /* 0x000fe200078e0a0f */
[C---:B------:R-:W-:Y:S01]  /*11b0*/  ISETP.GT.U32.AND P0, PT, R21.reuse, R14, PT ;  /* 0x0000000e1500720c */ /* 0x040fe20003f04070 */
[----:B------:R-:W-:Y:S01]  /*11c0*/  @!P6 IMAD.MOV R11, RZ, RZ, -R11 ;  /* 0x000000ffff0be224 */ /* 0x000fe200078e0a0b */
[----:B------:R-:W-:Y:S01]  /*11d0*/  ISETP.GT.U32.AND P6, PT, R21, R6, PT ;  /* 0x000000061500720c */ /* 0x000fe20003fc4070 */
[----:B------:R-:W-:Y:S01]  /*11e0*/  IMAD.MOV.U32 R12, RZ, RZ, R4 ;  /* 0x000000ffff0c7224 */ /* 0x000fe200078e0004 */
[----:B------:R-:W-:Y:S01]  /*11f0*/  STL [R1+0xc4], R15 ;  /* 0x0000c40f01007387 */ /* 0x000fe20000100800 */
[----:B------:R-:W-:-:S02]  /*1200*/  @!P1 IMAD.IADD R2, R2, 0x1, -R21 ;  /* 0x0000000102029824 */ /* 0x000fc400078e0a15 */
[----:B------:R-:W-:Y:S02]  /*1210*/  IMAD.MOV.U32 R4, RZ, RZ, R10 ;  /* 0x000000ffff047224 */ /* 0x000fe400078e000a */
[----:B------:R-:W-:Y:S01]  /*1220*/  @!P3 IMAD.MOV R12, RZ, RZ, -R12 ;  /* 0x000000ffff0cb224 */ /* 0x000fe200078e0a0c */
[----:B------:R-:W-:Y:S01]  /*1230*/  ISETP.GE.AND P3, PT, R7, RZ, PT ;  /* 0x000000ff0700720c */ /* 0x000fe20003f66270 */
[----:B------:R-:W-:Y:S01]  /*1240*/  IMAD.HI.U32 R9, R23, R4, RZ ;  /* 0x0000000417097227 */ /* 0x000fe200078e00ff */
[----:B------:R-:W-:Y:S02]  /*1250*/  ISETP.GT.U32.AND P1, PT, R21, R2, PT ;  /* 0x000000021500720c */ /* 0x000fe40003f24070 */
[----:B------:R-:W-:Y:S01]  /*1260*/  LOP3.LUT R7, R22, 0x66, RZ, 0xfc, !PT ;  /* 0x0000006616077812 */ /* 0x000fe200078efcff */
[----:B------:R-:W-:Y:S01]  /*1270*/  @!P2 IMAD.IADD R8, R8, 0x1, -R21 ;  /* 0x000000010808a824 */ /* 0x000fe200078e0a15 */
[----:B------:R0:W-:Y:S01]  /*1280*/  STL [R1+0xc0], R12 ;  /* 0x0000c00c01007387 */ /* 0x0001e20000100800 */
[----:B------:R-:W-:Y:S01]  /*1290*/  IMAD.MOV R9, RZ, RZ, -R9 ;  /* 0x000000ffff097224 */ /* 0x000fe200078e0a09 */
[----:B------:R-:W-:Y:S01]  /*12a0*/  IABS R13, R7 ;  /* 0x00000007000d7213 */ /* 0x000fe20000000000 */
[--C-:B------:R-:W-:Y:S01]  /*12b0*/  @!P0 IMAD.IADD R14, R14, 0x1, -R21.reuse ;  /* 0x000000010e0e8824 */ /* 0x100fe200078e0a15 */
[----:B------:R-:W-:Y:S01]  /*12c0*/  ISETP.GE.AND P0, PT, R5, RZ, PT ;  /* 0x000000ff0500720c */ /* 0x000fe20003f06270 */
[--C-:B------:R-:W-:Y:S01]  /*12d0*/  @!P6 IMAD.IADD R6, R6, 0x1, -R21.reuse ;  /* 0x000000010606e824 */ /* 0x100fe200078e0a15 */
[C---:B------:R-:W-:Y:S01]  /*12e0*/  ISETP.GT.U32.AND P6, PT, R21.reuse, R8, PT ;  /* 0x000000081500720c */ /* 0x040fe20003fc4070 */
[C---:B------:R-:W-:Y:S01]  /*12f0*/  IMAD R4, R21.reuse, R9, R4 ;  /* 0x0000000915047224 */ /* 0x040fe200078e0204 */
[----:B------:R-:W-:Y:S01]  /*1300*/  ISETP.GT.U32.AND P2, PT, R21, R14, PT ;  /* 0x0000000e1500720c */ /* 0x000fe20003f44070 */
[----:B------:R-:W-:Y:S01]  /*1310*/  IMAD.HI.U32 R9, R23, R13, RZ ;  /* 0x0000000d17097227 */ /* 0x000fe200078e00ff */
[----:B------:R-:W-:Y:S01]  /*1320*/  LOP3.LUT R5, R22, 0x64, RZ, 0xfc, !PT ;  /* 0x0000006416057812 */ /* 0x000fe200078efcff */
[----:B------:R1:W-:Y:S02]  /*1330*/  STL [R1+0xbc], R11 ;  /* 0x0000bc0b01007387 */ /* 0x0003e40000100800 */
[----:B------:R-:W-:Y:S01]  /*1340*/  @!P1 IMAD.IADD R2, R2, 0x1, -R21 ;  /* 0x0000000102029824 */ /* 0x000fe200078e0a15 */
[----:B------:R-:W-:Y:S01]  /*1350*/  ISETP.GE.AND P1, PT, R3, RZ, PT ;  /* 0x000000ff0300720c */ /* 0x000fe20003f26270 */
[----:B------:R-:W-:Y:S01]  /*1360*/  IMAD.MOV R9, RZ, RZ, -R9 ;  /* 0x000000ffff097224 */ /* 0x000fe200078e0a09 */
[C---:B------:R-:W-:Y:S01]  /*1370*/  LOP3.LUT R3, R22.reuse, 0x62, RZ, 0xfc, !PT ;  /* 0x0000006216037812 */ /* 0x040fe200078efcff */
[----:B------:R-:W-:Y:S01]  /*1380*/  IMAD.MOV.U32 R10, RZ, RZ, R2 ;  /* 0x000000ffff0a7224 */ /* 0x000fe200078e0002 */
[----:B0-----:R-:W-:Y:S01]  /*1390*/  IABS R12, R5 ;  /* 0x00000005000c7213 */ /* 0x001fe20000000000 */
[C---:B------:R-:W-:Y:S01]  /*13a0*/  IMAD R13, R21.reuse, R9, R13 ;  /* 0x00000009150d7224 */ /* 0x040fe200078e020d */
[----:B------:R-:W-:Y:S01]  /*13b0*/  LOP3.LUT R2, R22, 0x60, RZ, 0xfc, !PT ;  /* 0x0000006016027812 */ /* 0x000fe200078efcff */
[----:B------:R-:W-:Y:S01]  /*13c0*/  @!P5 IMAD.MOV R10, RZ, RZ, -R10 ;  /* 0x000000ffff0ad224 */ /* 0x000fe200078e0a0a */
[C---:B------:R-:W-:Y:S01]  /*13d0*/  ISETP.GT.U32.AND P5, PT, R21.reuse, R6, PT ;  /* 0x000000061500720c */ /* 0x040fe20003fa4070 */
[--C-:B------:R-:W-:Y:S01]  /*13e0*/  @!P6 IMAD.IADD R8, R8, 0x1, -R21.reuse ;  /* 0x000000010808e824 */ /* 0x100fe200078e0a15 */
[C---:B------:R-:W-:Y:S01]  /*13f0*/  ISETP.GT.U32.AND P6, PT, R21.reuse, R13, PT ;  /* 0x0000000d1500720c */ /* 0x040fe20003fc4070 */
[----:B------:R-:W-:Y:S01]  /*1400*/  @!P2 IMAD.IADD R14, R14, 0x1, -R21 ;  /* 0x000000010e0ea824 */ /* 0x000fe200078e0a15 */
[----:B------:R-:W-:Y:S01]  /*1410*/  ISETP.GT.U32.AND P2, PT, R21, R4, PT ;  /* 0x000000041500720c */ /* 0x000fe20003f44070 */
[----:B------:R-:W-:Y:S01]  /*1420*/  IMAD.HI.U32 R9, R23, R12, RZ ;  /* 0x0000000c17097227 */ /* 0x000fe200078e00ff */
[----:B-1----:R-:W-:Y:S01]  /*1430*/  IABS R11, R3 ;  /* 0x00000003000b7213 */ /* 0x002fe20000000000 */
[----:B------:R0:W-:Y:S02]  /*1440*/  STL [R1+0xb8], R10 ;  /* 0x0000b80a01007387 */ /* 0x0001e40000100800 */
[----:B------:R-:W-:-:S02]  /*1450*/  IMAD.MOV R9, RZ, RZ, -R9 ;  /* 0x000000ffff097224 */ /* 0x000fc400078e0a09 */
[----:B------:R-:W-:Y:S02]  /*1460*/  @!P3 IMAD.MOV R8, RZ, RZ, -R8 ;  /* 0x000000ffff08b224 */ /* 0x000fe400078e0a08 */
[--C-:B------:R-:W-:Y:S01]  /*1470*/  @!P5 IMAD.IADD R6, R6, 0x1, -R21.reuse ;  /* 0x000000010606d824 */ /* 0x100fe200078e0a15 */
[----:B------:R-:W-:Y:S01]  /*1480*/  ISETP.GE.AND P5, PT, R7, RZ, PT ;  /* 0x000000ff0700720c */ /* 0x000fe20003fa6270 */
[----:B------:R-:W-:Y:S01]  /*1490*/  @!P6 IMAD.IADD R13, R13, 0x1, -R21 ;  /* 0x000000010d0de824 */ /* 0x000fe200078e0a15 */
[----:B0-----:R-:W-:Y:S01]  /*14a0*/  IABS R10, R2 ;  /* 0x00000002000a7213 */ /* 0x001fe20000000000 */
[----:B------:R-:W-:-:S03]  /*14b0*/  IMAD.HI.U32 R7, R23, R11, RZ ;  /* 0x0000000b17077227 */ /* 0x000fc600078e00ff */
[----:B------:R-:W-:Y:S01]  /*14c0*/  ISETP.GT.U32.AND P6, PT, R21, R13, PT ;  /* 0x0000000d1500720c */ /* 0x000fe20003fc4070 */
[----:B------:R-:W-:Y:S01]  /*14d0*/  @!P2 IMAD.IADD R4, R4, 0x1, -R21 ;  /* 0x000000010404a824 */ /* 0x000fe200078e0a15 */
[----:B------:R-:W-:Y:S01]  /*14e0*/  ISETP.GE.AND P2, PT, R5, RZ, PT ;  /* 0x000000ff0500720c */ /* 0x000fe20003f46270 */
[----:B------:R-:W-:-:S04]  /*14f0*/  IMAD.HI.U32 R5, R23, R10, RZ ;  /* 0x0000000a17057227 */ /* 0x000fc800078e00ff */
[----:B------:R-:W-:Y:S02]  /*1500*/  IMAD.MOV R7, RZ, RZ, -R7 ;  /* 0x000000ffff077224 */ /* 0x000fe400078e0a07 */
[C---:B------:R-:W-:Y:S01]  /*1510*/  IMAD R12, R21.reuse, R9, R12 ;  /* 0x00000009150c7224 */ /* 0x040fe200078e020c */
[----:B------:R-:W-:Y:S01]  /*1520*/  LOP3.LUT R9, R22, 0x5e, RZ, 0xfc, !PT ;  /* 0x0000005e16097812 */ /* 0x000fe200078efcff */
[----:B------:R-:W-:Y:S02]  /*1530*/  IMAD.MOV R5, RZ, RZ, -R5 ;  /* 0x000000ffff057224 */ /* 0x000fe400078e0a05 */
[C---:B------:R-:W-:Y:S01]  /*1540*/  IMAD R11, R21.reuse, R7, R11 ;  /* 0x00000007150b7224 */ /* 0x040fe200078e020b */
[C---:B------:R-:W-:Y:S01]  /*1550*/  ISETP.GT.U32.AND P3, PT, R21.reuse, R12, PT ;  /* 0x0000000c1500720c */ /* 0x040fe20003f64070 */
[----:B------:R-:W-:Y:S02]  /*1560*/  IMAD.MOV.U32 R15, RZ, RZ, R14 ;  /* 0x000000ffff0f7224 */ /* 0x000fe400078e000e */
[C---:B------:R-:W-:Y:S01]  /*1570*/  IMAD R10, R21.reuse, R5, R10 ;  /* 0x00000005150a7224 */ /* 0x040fe200078e020a */
[----:B------:R-:W-:Y:S01]  /*1580*/  IABS R5, R9 ;  /* 0x0000000900057213 */ /* 0x000fe20000000000 */
[----:B------:R-:W-:Y:S01]  /*1590*/  @!P1 IMAD.MOV R6, RZ, RZ, -R6 ;  /* 0x000000ffff069224 */ /* 0x000fe200078e0a06 */
[C---:B------:R-:W-:Y:S01]  /*15a0*/  ISETP.GT.U32.AND P1, PT, R21.reuse, R11, PT ;  /* 0x0000000b1500720c */ /* 0x040fe20003f24070 */
[----:B------:R-:W-:Y:S01]  /*15b0*/  @!P4 IMAD.MOV R15, RZ, RZ, -R15 ;  /* 0x000000ffff0fc224 */ /* 0x000fe200078e0a0f */
[----:B------:R-:W-:Y:S01]  /*15c0*/  ISETP.GT.U32.AND P4, PT, R21, R4, PT ;  /* 0x000000041500720c */ /* 0x000fe20003f84070 */
[----:B------:R-:W-:Y:S01]  /*15d0*/  @!P6 IMAD.IADD R13, R13, 0x1, -R21 ;  /* 0x000000010d0de824 */ /* 0x000fe200078e0a15 */
[----:B------:R-:W-:-:S02]  /*15e0*/  ISETP.GT.U32.AND P6, PT, R21, R10, PT ;  /* 0x0000000a1500720c */ /* 0x000fc40003fc4070 */
[----:B------:R-:W-:Y:S01]  /*15f0*/  STL [R1+0xb4], R15 ;  /* 0x0000b40f01007387 */ /* 0x000fe20000100800 */
[--C-:B------:R-:W-:Y:S01]  /*1600*/  @!P3 IMAD.IADD R12, R12, 0x1, -R21.reuse ;  /* 0x000000010c0cb824 */ /* 0x100fe200078e0a15 */
[----:B------:R-:W-:Y:S01]  /*1610*/  ISETP.GE.AND P3, PT, R2, RZ, PT ;  /* 0x000000ff0200720c */ /* 0x000fe20003f66270 */
[----:B------:R-:W-:Y:S01]  /*1620*/  IMAD.HI.U32 R2, R23, R5, RZ ;  /* 0x0000000517027227 */ /* 0x000fe200078e00ff */
[----:B------:R-:W-:Y:S03]  /*1630*/  STL [R1+0xb0], R8 ;  /* 0x0000b00801007387 */ /* 0x000fe60000100800 */
[--C-:B------:R-:W-:Y:S01]  /*1640*/  @!P1 IMAD.IADD R11, R11, 0x1, -R21.reuse ;  /* 0x000000010b0b9824 */ /* 0x100fe200078e0a15 */
[----:B------:R0:W-:Y:S01]  /*1650*/  STL [R1+0xac], R6 ;  /* 0x0000ac0601007387 */ /* 0x0001e20000100800 */
[--C-:B------:R-:W-:Y:S01]  /*1660*/  @!P4 IMAD.IADD R4, R4, 0x1, -R21.reuse ;  /* 0x000000010404c824 */ /* 0x100fe200078e0a15 */
[C---:B------:R-:W-:Y:S01]  /*1670*/  ISETP.GT.U32.AND P1, PT, R21.reuse, R12, PT ;  /* 0x0000000c1500720c */ /* 0x040fe20003f24070 */
[----:B------:R-:W-:Y:S01]  /*1680*/  @!P6 IMAD.IADD R10, R10, 0x1, -R21 ;  /* 0x000000010a0ae824 */ /* 0x000fe200078e0a15 */
[----:B------:R-:W-:Y:S01]  /*1690*/  ISETP.GT.U32.AND P6, PT, R21, R11, PT ;  /* 0x0000000b1500720c */ /* 0x000fe20003fc4070 */
[----:B------:R-:W-:Y:S01]  /*16a0*/  IMAD.MOV.U32 R7, RZ, RZ, R4 ;  /* 0x000000ffff077224 */ /* 0x000fe200078e0004 */
[----:B------:R-:W-:Y:S01]  /*16b0*/  ISETP.GE.AND P4, PT, R3, RZ, PT ;  /* 0x000000ff0300720c */ /* 0x000fe20003f86270 */
[----:B------:R-:W-:Y:S01]  /*16c0*/  IMAD.MOV R2, RZ, RZ, -R2 ;  /* 0x000000ffff027224 */ /* 0x000fe200078e0a02 */
[C---:B------:R-:W-:Y:S01]  /*16d0*/  LOP3.LUT R3, R22.reuse, 0x5a, RZ, 0xfc, !PT ;  /* 0x0000005a16037812 */ /* 0x040fe200078efcff */
[----:B------:R-:W-:Y:S01]  /*16e0*/  @!P0 IMAD.MOV R7, RZ, RZ, -R7 ;  /* 0x000000ffff078224 */ /* 0x000fe200078e0a07 */
[----:B0-----:R-:W-:Y:S01]  /*16f0*/  LOP3.LUT R6, R22, 0x5c, RZ, 0xfc, !PT ;  /* 0x0000005c16067812 */ /* 0x001fe200078efcff */
[C---:B------:R-:W-:Y:S01]  /*1700*/  IMAD R5, R21.reuse, R2, R5 ;  /* 0x0000000215057224 */ /* 0x040fe200078e0205 */
[C---:B------:R-:W-:Y:S01]  /*1710*/  ISETP.GT.U32.AND P0, PT, R21.reuse, R10, PT ;  /* 0x0000000a1500720c */ /* 0x040fe20003f04070 */
[----:B------:R-:W-:Y:S01]  /*1720*/  @!P5 IMAD.MOV R13, RZ, RZ, -R13 ;  /* 0x000000ffff0dd224 */ /* 0x000fe200078e0a0d */
[----:B------:R-:W-:Y:S01]  /*1730*/  IABS R8, R6 ;  /* 0x0000000600087213 */ /* 0x000fe20000000000 */
[--C-:B------:R-:W-:Y:S01]  /*1740*/  @!P1 IMAD.IADD R12, R12, 0x1, -R21.reuse ;  /* 0x000000010c0c9824 */ /* 0x100fe200078e0a15 */
[----:B------:R-:W-:Y:S01]  /*1750*/  ISETP.GT.U32.AND P1, PT, R21, R5, PT ;  /* 0x000000051500720c */ /* 0x000fe20003f24070 */
[----:B------:R-:W-:Y:S01]  /*1760*/  @!P6 IMAD.IADD R11, R11, 0x1, -R21 ;  /* 0x000000010b0be824 */ /* 0x000fe200078e0a15 */
[----:B------:R-:W-:Y:S01]  /*1770*/  IABS R14, R3 ;  /* 0x00000003000e7213 */ /* 0x000fe20000000000 */
[----:B------:R-:W-:Y:S01]  /*1780*/  IMAD.HI.U32 R4, R23, R8, RZ ;  /* 0x0000000817047227 */ /* 0x000fe200078e00ff */
[----:B------:R-:W-:Y:S01]  /*1790*/  LOP3.LUT R2, R22, 0x58, RZ, 0xfc, !PT ;  /* 0x0000005816027812 */ /* 0x000fe200078efcff */
[----:B------:R0:W-:Y:S02]  /*17a0*/  STL [R1+0xa8], R7 ;  /* 0x0000a80701007387 */ /* 0x0001e40000100800 */
[----:B------:R-:W-:-:S02]  /*17b0*/  IMAD.MOV R4, RZ, RZ, -R4 ;  /* 0x000000ffff047224 */ /* 0x000fc400078e0a04 */
[----:B------:R-:W-:Y:S01]  /*17c0*/  IMAD.HI.U32 R15, R23, R14, RZ ;  /* 0x0000000e170f7227 */ /* 0x000fe200078e00ff */
[----:B------:R-:W-:Y:S03]  /*17d0*/  STL [R1+0x9c], R13 ;  /* 0x00009c0d01007387 */ /* 0x000fe60000100800 */
[----:B------:R-:W-:Y:S01]  /*17e0*/  IMAD R8, R21, R4, R8 ;  /* 0x0000000415087224 */ /* 0x000fe200078e0208 */
[----:B------:R-:W-:Y:S01]  /*17f0*/  LOP3.LUT R4, R22, 0x56, RZ, 0xfc, !PT ;  /* 0x0000005616047812 */ /* 0x000fe200078efcff */
[--C-:B------:R-:W-:Y:S01]  /*1800*/  @!P1 IMAD.IADD R5, R5, 0x1, -R21.reuse ;  /* 0x0000000105059824 */ /* 0x100fe200078e0a15 */
[----:B0-----:R-:W-:Y:S01]  /*1810*/  IABS R7, R2 ;  /* 0x0000000200077213 */ /* 0x001fe20000000000 */
[----:B------:R-:W-:Y:S01]  /*1820*/  @!P0 IMAD.IADD R10, R10, 0x1, -R21 ;  /* 0x000000010a0a8824 */ /* 0x000fe200078e0a15 */
[----:B------:R-:W-:Y:S01]  /*1830*/  ISETP.GT.U32.AND P6, PT, R21, R8, PT ;  /* 0x000000081500720c */ /* 0x000fe20003fc4070 */
[----:B------:R-:W-:Y:S01]  /*1840*/  IMAD.MOV R15, RZ, RZ, -R15 ;  /* 0x000000ffff0f7224 */ /* 0x000fe200078e0a0f */
[----:B------:R-:W-:Y:S01]  /*1850*/  ISETP.GE.AND P0, PT, R9, RZ, PT ;  /* 0x000000ff0900720c */ /* 0x000fe20003f06270 */
[----:B------:R-:W-:Y:S01]  /*1860*/  IMAD.HI.U32 R9, R23, R7, RZ ;  /* 0x0000000717097227 */ /* 0x000fe200078e00ff */
[----:B------:R-:W-:-:S02]  /*1870*/  ISETP.GE.AND P1, PT, R6, RZ, PT ;  /* 0x000000ff0600720c */ /* 0x000fc40003f26270 */
[----:B------:R-:W-:Y:S01]  /*1880*/  IABS R16, R4 ;  /* 0x0000000400107213 */ /* 0x000fe20000000000 */
[----:B------:R-:W-:Y:S02]  /*1890*/  IMAD.MOV.U32 R17, RZ, RZ, R12 ;  /* 0x000000ffff117224 */ /* 0x000fe400078e000c */
[----:B------:R-:W-:Y:S02]  /*18a0*/  IMAD.MOV.U32 R12, RZ, RZ, R11 ;  /* 0x000000ffff0c7224 */ /* 0x000fe400078e000b */
[C---:B------:R-:W-:Y:S02]  /*18b0*/  IMAD R6, R21.reuse, R15, R14 ;  /* 0x0000000f15067224 */ /* 0x040fe400078e020e */
[----:B------:R-:W-:Y:S01]  /*18c0*/  @!P6 IMAD.IADD R8, R8, 0x1, -R21 ;  /* 0x000000010808e824 */ /* 0x000fe200078e0a15 */
[C---:B------:R-:W-:Y:S01]  /*18d0*/  ISETP.GT.U32.AND P6, PT, R21.reuse, R5, PT ;  /* 0x000000051500720c */ /* 0x040fe20003fc4070 */
[----:B------:R-:W-:Y:S01]  /*18e0*/  IMAD.MOV R9, RZ, RZ, -R9 ;  /* 0x000000ffff097224 */ /* 0x000fe200078e0a09 */
[----:B------:R-:W-:Y:S01]  /*18f0*/  ISETP.GT.U32.AND P5, PT, R21, R6, PT ;  /* 0x000000061500720c */ /* 0x000fe20003fa4070 */
[----:B------:R-:W-:Y:S01]  /*1900*/  @!P4 IMAD.MOV R12, RZ, RZ, -R12 ;  /* 0x000000ffff0cc224 */ /* 0x000fe200078e0a0c */
[----:B------:R-:W-:Y:S01]  /*1910*/  ISETP.GE.AND P4, PT, R3, RZ, PT ;  /* 0x000000ff0300720c */ /* 0x000fe20003f86270 */
[----:B------:R-:W-:Y:S01]  /*1920*/  IMAD R3, R21, R9, R7 ;  /* 0x0000000915037224 */ /* 0x000fe200078e0207 */
[----:B------:R-:W-:Y:S01]  /*1930*/  LOP3.LUT R7, R22, 0x50, RZ, 0xfc, !PT ;  /* 0x0000005016077812 */ /* 0x000fe200078efcff */
[----:B------:R-:W-:-:S02]  /*1940*/  IMAD.MOV.U32 R11, RZ, RZ, R10 ;  /* 0x000000ffff0b7224 */ /* 0x000fc400078e000a */
[----:B------:R-:W-:Y:S01]  /*1950*/  @!P2 IMAD.MOV R17, RZ, RZ, -R17 ;  /* 0x000000ffff11a224 */ /* 0x000fe200078e0a11 */
[----:B------:R-:W-:Y:S01]  /*1960*/  ISETP.GT.U32.AND P2, PT, R21, R8, PT ;  /* 0x000000081500720c */ /* 0x000fe20003f44070 */
[----:B------:R-:W-:Y:S01]  /*1970*/  @!P3 IMAD.MOV R11, RZ, RZ, -R11 ;  /* 0x000000ffff0bb224 */ /* 0x000fe200078e0a0b */
[----:B------:R-:W-:Y:S01]  /*1980*/  ISETP.GE.AND P3, PT, R2, RZ, PT ;  /* 0x000000ff0200720c */ /* 0x000fe20003f66270 */
[--C-:B------:R-:W-:Y:S01]  /*1990*/  @!P6 IMAD.IADD R5, R5, 0x1, -R21.reuse ;  /* 0x000000010505e824 */ /* 0x100fe200078e0a15 */
[----:B------:R-:W-:Y:S01]  /*19a0*/  ISETP.GT.U32.AND P6, PT, R21, R3, PT ;  /* 0x000000031500720c */ /* 0x000fe20003fc4070 */
[----:B------:R-:W-:Y:S01]  /*19b0*/  @!P5 IMAD.IADD R6, R6, 0x1, -R21 ;  /* 0x000000010606d824 */ /* 0x000fe200078e0a15 */
[----:B------:R-:W-:Y:S01]  /*19c0*/  LOP3.LUT R2, R22, 0x54, RZ, 0xfc, !PT ;  /* 0x0000005416027812 */ /* 0x000fe200078efcff */
[C---:B------:R-:W-:Y:S01]  /*19d0*/  IMAD.HI.U32 R10, R23.reuse, R16, RZ ;  /* 0x00000010170a7227 */ /* 0x040fe200078e00ff */
[----:B------:R-:W-:Y:S02]  /*19e0*/  STL [R1+0x8c], R17 ;  /* 0x00008c1101007387 */ /* 0x000fe40000100800 */
[----:B------:R-:W-:Y:S01]  /*19f0*/  IABS R15, R2 ;  /* 0x00000002000f7213 */ /* 0x000fe20000000000 */
[----:B------:R-:W-:Y:S01]  /*1a00*/  IMAD.MOV.U32 R9, RZ, RZ, R5 ;  /* 0x000000ffff097224 */ /* 0x000fe200078e0005 */
[----:B------:R-:W-:Y:S01]  /*1a10*/  STL [R1+0x88], R12 ;  /* 0x0000880c01007387 */ /* 0x000fe20000100800 */
[----:B------:R-:W-:Y:S01]  /*1a20*/  IMAD.MOV R10, RZ, RZ, -R10 ;  /* 0x000000ffff0a7224 */ /* 0x000fe200078e0a0a */
[----:B------:R-:W-:Y:S01]  /*1a30*/  ISETP.GE.AND P5, PT, R2, RZ, PT ;  /* 0x000000ff0200720c */ /* 0x000fe20003fa6270 */
[----:B------:R-:W-:Y:S01]  /*1a40*/  IMAD.HI.U32 R5, R23, R15, RZ ;  /* 0x0000000f17057227 */ /* 0x000fe200078e00ff */
[----:B------:R0:W-:Y:S01]  /*1a50*/  STL [R1+0x84], R11 ;  /* 0x0000840b01007387 */ /* 0x0001e20000100800 */
[----:B------:R-:W-:-:S02]  /*1a60*/  LOP3.LUT R2, R22, 0x4e, RZ, 0xfc, !PT ;  /* 0x0000004e16027812 */ /* 0x000fc400078efcff */
[--C-:B------:R-:W-:Y:S01]  /*1a70*/  @!P6 IMAD.IADD R3, R3, 0x1, -R21.reuse ;  /* 0x000000010303e824 */ /* 0x100fe200078e0a15 */
[C---:B------:R-:W-:Y:S01]  /*1a80*/  ISETP.GT.U32.AND P6, PT, R21.reuse, R6, PT ;  /* 0x000000061500720c */ /* 0x040fe20003fc4070 */
[----:B------:R-:W-:Y:S01]  /*1a90*/  @!P2 IMAD.IADD R8, R8, 0x1, -R21 ;  /* 0x000000010808a824 */ /* 0x000fe200078e0a15 */
[----:B------:R-:W-:Y:S01]  /*1aa0*/  ISETP.GE.AND P2, PT, R4, RZ, PT ;  /* 0x000000ff0400720c */ /* 0x000fe20003f46270 */
[C---:B------:R-:W-:Y:S01]  /*1ab0*/  IMAD R16, R21.reuse, R10, R16 ;  /* 0x0000000a15107224 */ /* 0x040fe200078e0210 */
[----:B------:R-:W-:Y:S01]  /*1ac0*/  LOP3.LUT R4, R22, 0x52, RZ, 0xfc, !PT ;  /* 0x0000005216047812 */ /* 0x000fe200078efcff */
[----:B------:R-:W-:Y:S01]  /*1ad0*/  IMAD.MOV R5, RZ, RZ, -R5 ;  /* 0x000000ffff057224 */ /* 0x000fe200078e0a05 */
[----:B0-----:R-:W-:Y:S01]  /*1ae0*/  IABS R11, R7 ;  /* 0x00000007000b7213 */ /* 0x001fe20000000000 */
[----:B------:R-:W-:Y:S01]  /*1af0*/  @!P1 IMAD.MOV R8, RZ, RZ, -R8 ;  /* 0x000000ffff089224 */ /* 0x000fe200078e0a08 */
[C---:B------:R-:W-:Y:S01]  /*1b00*/  ISETP.GT.U32.AND P1, PT, R21.reuse, R16, PT ;  /* 0x000000101500720c */ /* 0x040fe20003f24070 */
[C---:B------:R-:W-:Y:S01]  /*1b10*/  IMAD R15, R21.reuse, R5, R15 ;  /* 0x00000005150f7224 */ /* 0x040fe200078e020f */
[----:B------:R-:W-:Y:S01]  /*1b20*/  IABS R14, R4 ;  /* 0x00000004000e7213 */ /* 0x000fe20000000000 */
[----:B------:R-:W-:Y:S01]  /*1b30*/  @!P0 IMAD.MOV R9, RZ, RZ, -R9 ;  /* 0x000000ffff098224 */ /* 0x000fe200078e0a09 */
[C---:B------:R-:W-:Y:S01]  /*1b40*/  ISETP.GT.U32.AND P0, PT, R21.reuse, R3, PT ;  /* 0x000000031500720c */ /* 0x040fe20003f04070 */
[----:B------:R-:W-:Y:S01]  /*1b50*/  @!P6 IMAD.IADD R6, R6, 0x1, -R21 ;  /* 0x000000010606e824 */ /* 0x000fe200078e0a15 */
[----:B------:R-:W-:Y:S01]  /*1b60*/  ISETP.GT.U32.AND P6, PT, R21, R15, PT ;  /* 0x0000000f1500720c */ /* 0x000fe20003fc4070 */
[----:B------:R-:W-:Y:S01]  /*1b70*/  IMAD.HI.U32 R5, R23, R11, RZ ;  /* 0x0000000b17057227 */ /* 0x000fe200078e00ff */
[----:B------:R0:W-:Y:S01]  /*1b80*/  STL [R1+0x80], R9 ;  /* 0x0000800901007387 */ /* 0x0001e20000100800 */
[----:B------:R-:W-:-:S02]  /*1b90*/  IABS R13, R2 ;  /* 0x00000002000d7213 */ /* 0x000fc40000000000 */
[----:B------:R-:W-:Y:S01]  /*1ba0*/  IMAD.MOV R5, RZ, RZ, -R5 ;  /* 0x000000ffff057224 */ /* 0x000fe200078e0a05 */
[----:B------:R1:W-:Y:S01]  /*1bb0*/  STL [R1+0x7c], R8 ;  /* 0x00007c0801007387 */ /* 0x0003e20000100800 */
[----:B------:R-:W-:Y:S01]  /*1bc0*/  @!P1 IMAD.IADD R16, R16, 0x1, -R21 ;  /* 0x0000000110109824 */ /* 0x000fe200078e0a15 */
[C---:B------:R-:W-:Y:S01]  /*1bd0*/  LOP3.LUT R12, R22.reuse, 0x48, RZ, 0xfc, !PT ;  /* 0x00000048160c7812 */ /* 0x040fe200078efcff */
[----:B------:R-:W-:Y:S01]  /*1be0*/  IMAD R11, R21, R5, R11 ;  /* 0x00000005150b7224 */ /* 0x000fe200078e020b */
[----:B------:R-:W-:Y:S01]  /*1bf0*/  LOP3.LUT R5, R22, 0x4c, RZ, 0xfc, !PT ;  /* 0x0000004c16057812 */ /* 0x000fe200078efcff */
[--C-:B------:R-:W-:Y:S01]  /*1c00*/  @!P0 IMAD.IADD R3, R3, 0x1, -R21.reuse ;  /* 0x0000000103038824 */ /* 0x100fe200078e0a15 */
[----:B------:R-:W-:Y:S01]  /*1c10*/  ISETP.GE.AND P0, PT, R4, RZ, PT ;  /* 0x000000ff0400720c */ /* 0x000fe20003f06270 */
[----:B------:R-:W-:Y:S01]  /*1c20*/  @!P6 IMAD.IADD R15, R15, 0x1, -R21 ;  /* 0x000000010f0fe824 */ /* 0x000fe200078e0a15 */
[----:B------:R-:W-:Y:S01]  /*1c30*/  ISETP.GT.U32.AND P6, PT, R21, R16, PT ;  /* 0x000000101500720c */ /* 0x000fe20003fc4070 */
[----:B0-----:R-:W-:Y:S01]  /*1c40*/  IMAD.MOV.U32 R9, RZ, RZ, R6 ;  /* 0x000000ffff097224 */ /* 0x001fe200078e0006 */
[----:B------:R-:W-:Y:S01]  /*1c50*/  ISETP.GE.AND P1, PT, R7, RZ, PT ;  /* 0x000000ff0700720c */ /* 0x000fe20003f26270 */
[----:B-1----:R-:W-:-:S04]  /*1c60*/  IMAD.HI.U32 R8, R23, R14, RZ ;  /* 0x0000000e17087227 */ /* 0x002fc800078e00ff */
[----:B------:R-:W-:Y:S02]  /*1c70*/  IMAD.MOV R8, RZ, RZ, -R8 ;  /* 0x000000ffff087224 */ /* 0x000fe400078e0a08 */
[----:B------:R-:W-:Y:S01]  /*1c80*/  IMAD.MOV.U32 R6, RZ, RZ, R3 ;  /* 0x000000ffff067224 */ /* 0x000fe200078e0003 */
[----:B------:R-:W-:Y:S01]  /*1c90*/  LOP3.LUT R3, R22, 0x4a, RZ, 0xfc, !PT ;  /* 0x0000004a16037812 */ /* 0x000fe200078efcff */
[C---:B------:R-:W-:Y:S01]  /*1ca0*/  IMAD R14, R21.reuse, R8, R14 ;  /* 0x00000008150e7224 */ /* 0x040fe200078e020e */
[----:B------:R-:W-:Y:S01]  /*1cb0*/  IABS R8, R5 ;  /* 0x0000000500087213 */ /* 0x000fe20000000000 */
[----:B------:R-:W-:Y:S02]  /*1cc0*/  @!P3 IMAD.MOV R6, RZ, RZ, -R6 ;  /* 0x000000ffff06b224 */ /* 0x000fe400078e0a06 */
[----:B------:R-:W-:Y:S01]  /*1cd0*/  @!P4 IMAD.MOV R9, RZ, RZ, -R9 ;  /* 0x000000ffff09c224 */ /* 0x000fe200078e0a09 */
[----:B------:R-:W-:Y:S01]  /*1ce0*/  ISETP.GT.U32.AND P3, PT, R21, R14, PT ;  /* 0x0000000e1500720c */ /* 0x000fe20003f64070 */
[----:B------:R-:W-:Y:S01]  /*1cf0*/  IMAD.HI.U32 R4, R23, R13, RZ ;  /* 0x0000000d17047227 */ /* 0x000fe200078e00ff */
[----:B------:R-:W-:-:S02]  /*1d00*/  ISETP.GT.U32.AND P4, PT, R21, R15, PT ;  /* 0x0000000f1500720c */ /* 0x000fc40003f84070 */
[----:B------:R0:W-:Y:S01]  /*1d10*/  STL [R1+0x78], R9 ;  /* 0x0000780901007387 */ /* 0x0001e20000100800 */
[----:B------:R-:W-:Y:S01]  /*1d20*/  @!P6 IMAD.IADD R16, R16, 0x1, -R21 ;  /* 0x000000011010e824 */ /* 0x000fe200078e0a15 */
[----:B------:R-:W-:Y:S01]  /*1d30*/  ISETP.GT.U32.AND P6, PT, R21, R11, PT ;  /* 0x0000000b1500720c */ /* 0x000fe20003fc4070 */
[----:B------:R-:W-:Y:S01]  /*1d40*/  IMAD.MOV R4, RZ, RZ, -R4 ;  /* 0x000000ffff047224 */ /* 0x000fe200078e0a04 */
[----:B------:R1:W-:Y:S01]  /*1d50*/  STL [R1+0x74], R6 ;  /* 0x0000740601007387 */ /* 0x0003e20000100800 */
[----:B------:R-:W-:-:S04]  /*1d60*/  IMAD.HI.U32 R10, R23, R8, RZ ;  /* 0x00000008170a7227 */ /* 0x000fc800078e00ff */
[----:B------:R-:W-:Y:S01]  /*1d70*/  IMAD R13, R21, R4, R13 ;  /* 0x00000004150d7224 */ /* 0x000fe200078e020d */
[----:B0-----:R-:W-:Y:S01]  /*1d80*/  IABS R9, R12 ;  /* 0x0000000c00097213 */ /* 0x001fe20000000000 */
[--C-:B------:R-:W-:Y:S01]  /*1d90*/  @!P3 IMAD.IADD R14, R14, 0x1, -R21.reuse ;  /* 0x000000010e0eb824 */ /* 0x100fe200078e0a15 */
[----:B------:R-:W-:Y:S01]  /*1da0*/  IABS R4, R3 ;  /* 0x0000000300047213 */ /* 0x000fe20000000000 */
[--C-:B------:R-:W-:Y:S01]  /*1db0*/  @!P4 IMAD.IADD R15, R15, 0x1, -R21.reuse ;  /* 0x000000010f0fc824 */ /* 0x100fe200078e0a15 */
[----:B------:R-:W-:Y:S01]  /*1dc0*/  ISETP.GT.U32.AND P4, PT, R21, R13, PT ;  /* 0x0000000d1500720c */ /* 0x000fe20003f84070 */
[----:B------:R-:W-:Y:S01]  /*1dd0*/  @!P6 IMAD.IADD R11, R11, 0x1, -R21 ;  /* 0x000000010b0be824 */ /* 0x000fe200078e0a15 */
[----:B------:R-:W-:Y:S01]  /*1de0*/  ISETP.GT.U32.AND P6, PT, R21, R14, PT ;  /* 0x0000000e1500720c */ /* 0x000fe20003fc4070 */
[----:B------:R-:W-:Y:S01]  /*1df0*/  IMAD.MOV.U32 R17, RZ, RZ, R15 ;  /* 0x000000ffff117224 */ /* 0x000fe200078e000f */
[----:B------:R-:W-:Y:S01]  /*1e00*/  ISETP.GE.AND P3, PT, R2, RZ, PT ;  /* 0x000000ff0200720c */ /* 0x000fe20003f66270 */
[----:B------:R-:W-:Y:S01]  /*1e10*/  IMAD.MOV R10, RZ, RZ, -R10 ;  /* 0x000000ffff0a7224 */ /* 0x000fe200078e0a0a */
[----:B-1----:R-:W-:Y:S01]  /*1e20*/  LOP3.LUT R6, R22, 0x46, RZ, 0xfc, !PT ;  /* 0x0000004616067812 */ /* 0x002fe200078efcff */
[----:B------:R-:W-:Y:S01]  /*1e30*/  @!P5 IMAD.MOV R17, RZ, RZ, -R17 ;  /* 0x000000ffff11d224 */ /* 0x000fe200078e0a11 */
[----:B------:R-:W-:Y:S01]  /*1e40*/  ISETP.GE.AND P5, PT, R5, RZ, PT ;  /* 0x000000ff0500720c */ /* 0x000fe20003fa6270 */
[----:B------:R-:W-:Y:S01]  /*1e50*/  IMAD R5, R21, R10, R8 ;  /* 0x0000000a15057224 */ /* 0x000fe200078e0208 */
[----:B------:R-:W-:Y:S01]  /*1e60*/  IABS R7, R6 ;  /* 0x0000000600077213 */ /* 0x000fe20000000000 */
[----:B------:R-:W-:-:S02]  /*1e70*/  IMAD.MOV.U32 R2, RZ, RZ, R9 ;  /* 0x000000ffff027224 */ /* 0x000fc400078e0009 */
[----:B------:R-:W-:Y:S01]  /*1e80*/  @!P4 IMAD.IADD R13, R13, 0x1, -R21 ;  /* 0x000000010d0dc824 */ /* 0x000fe200078e0a15 */
[----:B------:R-:W-:Y:S01]  /*1e90*/  ISETP.GT.U32.AND P4, PT, R21, R11, PT ;  /* 0x0000000b1500720c */ /* 0x000fe20003f84070 */
[----:B------:R-:W-:-:S04]  /*1ea0*/  IMAD.HI.U32 R9, R23, R4, RZ ;  /* 0x0000000417097227 */ /* 0x000fc800078e00ff */
[----:B------:R-:W-:Y:S01]  /*1eb0*/  @!P6 IMAD.IADD R14, R14, 0x1, -R21 ;  /* 0x000000010e0ee824 */ /* 0x000fe200078e0a15 */
[----:B------:R-:W-:Y:S01]  /*1ec0*/  ISETP.GT.U32.AND P6, PT, R21, R5, PT ;  /* 0x000000051500720c */ /* 0x000fe20003fc4070 */
[----:B------:R-:W-:-:S04]  /*1ed0*/  IMAD.HI.U32 R10, R23, R2, RZ ;  /* 0x00000002170a7227 */ /* 0x000fc800078e00ff */
[----:B------:R-:W-:Y:S02]  /*1ee0*/  IMAD.MOV R9, RZ, RZ, -R9 ;  /* 0x000000ffff097224 */ /* 0x000fe400078e0a09 */
[----:B------:R-:W-:Y:S02]  /*1ef0*/  IMAD.MOV R10, RZ, RZ, -R10 ;  /* 0x000000ffff0a7224 */ /* 0x000fe400078e0a0a */
[C---:B------:R-:W-:Y:S01]  /*1f00*/  IMAD R4, R21.reuse, R9, R4 ;  /* 0x0000000915047224 */ /* 0x040fe200078e0204 */
[----:B------:R-:W-:Y:S01]  /*1f10*/  LOP3.LUT R9, R22, 0x44, RZ, 0xfc, !PT ;  /* 0x0000004416097812 */ /* 0x000fe200078efcff */
[----:B------:R-:W-:Y:S02]  /*1f20*/  IMAD.MOV.U32 R18, RZ, RZ, R16 ;  /* 0x000000ffff127224 */ /* 0x000fe400078e0010 */
[----:B------:R-:W-:Y:S01]  /*1f30*/  IMAD R2, R21, R10, R2 ;  /* 0x0000000a15027224 */ /* 0x000fe200078e0202 */
[----:B------:R-:W-:Y:S01]  /*1f40*/  IABS R10, R9 ;  /* 0x00000009000a7213 */ /* 0x000fe20000000000 */
[--C-:B------:R-:W-:Y:S01]  /*1f50*/  @!P4 IMAD.IADD R11, R11, 0x1, -R21.reuse ;  /* 0x000000010b0bc824 */ /* 0x100fe200078e0a15 */
[C---:B------:R-:W-:Y:S01]  /*1f60*/  ISETP.GT.U32.AND P4, PT, R21.reuse, R4, PT ;  /* 0x000000041500720c */ /* 0x040fe20003f84070 */
[----:B------:R-:W-:Y:S01]  /*1f70*/  @!P2 IMAD.MOV R18, RZ, RZ, -R18 ;  /* 0x000000ffff12a224 */ /* 0x000fe200078e0a12 */
[----:B------:R-:W-:Y:S01]  /*1f80*/  ISETP.GT.U32.AND P2, PT, R21, R13, PT ;  /* 0x0000000d1500720c */ /* 0x000fe20003f44070 */
[----:B------:R-:W-:Y:S01]  /*1f90*/  @!P6 IMAD.IADD R5, R5, 0x1, -R21 ;  /* 0x000000010505e824 */ /* 0x000fe200078e0a15 */
[----:B------:R-:W-:Y:S01]  /*1fa0*/  ISETP.GT.U32.AND P6, PT, R21, R2, PT ;  /* 0x000000021500720c */ /* 0x000fe20003fc4070 */
[----:B------:R-:W-:Y:S01]  /*1fb0*/  IMAD.HI.U32 R8, R23, R7, RZ ;  /* 0x0000000717087227 */ /* 0x000fe200078e00ff */
[----:B------:R-:W-:Y:S03]  /*1fc0*/  STL [R1+0x70], R18 ;  /* 0x0000701201007387 */ /* 0x000fe60000100800 */
[----:B------:R-:W-:Y:S01]  /*1fd0*/  IMAD.MOV R8, RZ, RZ, -R8 ;  /* 0x000000ffff087224 */ /* 0x000fe200078e0a08 */
[----:B------:R-:W-:Y:S01]  /*1fe0*/  STL [R1+0x6c], R17 ;  /* 0x00006c1101007387 */ /* 0x000fe20000100800 */
[----:B------:R-:W-:-:S02]  /*1ff0*/  IMAD.MOV.U32 R15, RZ, RZ, R14 ;  /* 0x000000ffff0f7224 */ /* 0x000fc400078e000e */
[--C-:B------:R-:W-:Y:S01]  /*2000*/  @!P4 IMAD.IADD R4, R4, 0x1, -R21.reuse ;  /* 0x000000010404c824 */ /* 0x100fe200078e0a15 */
[----:B------:R-:W-:Y:S01]  /*2010*/  ISETP.GT.U32.AND P4, PT, R21, R5, PT ;  /* 0x000000051500720c */ /* 0x000fe20003f84070 */
[----:B------:R-:W-:Y:S01]  /*2020*/  @!P2 IMAD.IADD R13, R13, 0x1, -R21 ;  /* 0x000000010d0da824 */ /* 0x000fe200078e0a15 */
[----:B------:R-:W-:Y:S01]  /*2030*/  ISETP.GE.AND P2, PT, R3, RZ, PT ;  /* 0x000000ff0300720c */ /* 0x000fe20003f46270 */
[C---:B------:R-:W-:Y:S01]  /*2040*/  IMAD R7, R21.reuse, R8, R7 ;  /* 0x0000000815077224 */ /* 0x040fe200078e0207 */
[----:B------:R-:W-:Y:S01]  /*2050*/  LOP3.LUT R3, R22, 0x42, RZ, 0xfc, !PT ;  /* 0x0000004216037812 */ /* 0x000fe200078efcff */
[----:B------:R-:W-:Y:S02]  /*2060*/  IMAD.MOV.U32 R14, RZ, RZ, R11 ;  /* 0x000000ffff0e7224 */ /* 0x000fe400078e000b */
[----:B------:R-:W-:Y:S01]  /*2070*/  @!P6 IMAD.IADD R2, R2, 0x1, -R21 ;  /* 0x000000010202e824 */ /* 0x000fe200078e0a15 */
[----:B------:R-:W-:Y:S01]  /*2080*/  IABS R8, R3 ;  /* 0x0000000300087213 */ /* 0x000fe20000000000 */
[----:B------:R-:W-:Y:S01]  /*2090*/  @!P0 IMAD.MOV R15, RZ, RZ, -R15 ;  /* 0x000000ffff0f8224 */ /* 0x000fe200078e0a0f */
[C---:B------:R-:W-:Y:S01]  /*20a0*/  ISETP.GT.U32.AND P0, PT, R21.reuse, R4, PT ;  /* 0x000000041500720c */ /* 0x040fe20003f04070 */
[----:B------:R-:W-:Y:S01]  /*20b0*/  @!P1 IMAD.MOV R14, RZ, RZ, -R14 ;  /* 0x000000ffff0e9224 */ /* 0x000fe200078e0a0e */
[----:B------:R-:W-:Y:S01]  /*20c0*/  ISETP.GT.U32.AND P1, PT, R21, R7, PT ;  /* 0x000000071500720c */ /* 0x000fe20003f24070 */
[----:B------:R-:W-:Y:S01]  /*20d0*/  IMAD.HI.U32 R11, R23, R10, RZ ;  /* 0x0000000a170b7227 */ /* 0x000fe200078e00ff */
[----:B------:R-:W-:Y:S01]  /*20e0*/  ISETP.GT.U32.AND P6, PT, R21, R2, PT ;  /* 0x000000021500720c */ /* 0x000fe20003fc4070 */
[----:B------:R0:W-:Y:S02]  /*20f0*/  STL [R1+0x68], R15 ;  /* 0x0000680f01007387 */ /* 0x0001e40000100800 */
[----:B------:R-:W-:Y:S01]  /*2100*/  @!P3 IMAD.MOV R13, RZ, RZ, -R13 ;  /* 0x000000ffff0db224 */ /* 0x000fe200078e0a0d */
[----:B------:R-:W-:Y:S01]  /*2110*/  ISETP.GE.AND P3, PT, R12, RZ, PT ;  /* 0x000000ff0c00720c */ /* 0x000fe20003f66270 */
[----:B------:R-:W-:Y:S01]  /*2120*/  IMAD.MOV R11, RZ, RZ, -R11 ;  /* 0x000000ffff0b7224 */ /* 0x000fe200078e0a0b */
[----:B------:R1:W-:Y:S01]  /*2130*/  STL [R1+0x60], R14 ;  /* 0x0000600e01007387 */ /* 0x0003e20000100800 */
[----:B------:R-:W-:-:S03]  /*2140*/  IMAD.HI.U32 R12, R23, R8, RZ ;  /* 0x00000008170c7227 */ /* 0x000fc600078e00ff */
[----:B------:R2:W-:Y:S01]  /*2150*/  STL [R1+0x5c], R13 ;  /* 0x00005c0d01007387 */ /* 0x0005e20000100800 */
[--C-:B------:R-:W-:Y:S01]  /*2160*/  @!P4 IMAD.IADD R5, R5, 0x1, -R21.reuse ;  /* 0x000000010505c824 */ /* 0x100fe200078e0a15 */
[----:B------:R-:W-:Y:S01]  /*2170*/  ISETP.GE.AND P4, PT, R6, RZ, PT ;  /* 0x000000ff0600720c */ /* 0x000fe20003f86270 */
[----:B------:R-:W-:Y:S01]  /*2180*/  IMAD R6, R21, R11, R10 ;  /* 0x0000000b15067224 */ /* 0x000fe200078e020a */
[C---:B0-----:R-:W-:Y:S01]  /*2190*/  LOP3.LUT R15, R22.reuse, 0x32, RZ, 0xfc, !PT ;  /* 0x00000032160f7812 */ /* 0x041fe200078efcff */
[----:B------:R-:W-:Y:S01]  /*21a0*/  IMAD.MOV R12, RZ, RZ, -R12 ;  /* 0x000000ffff0c7224 */ /* 0x000fe200078e0a0c */
[----:B-1----:R-:W-:Y:S01]  /*21b0*/  LOP3.LUT R14, R22, 0x30, RZ, 0xfc, !PT ;  /* 0x00000030160e7812 */ /* 0x002fe200078efcff */
[--C-:B------:R-:W-:Y:S01]  /*21c0*/  @!P0 IMAD.IADD R4, R4, 0x1, -R21.reuse ;  /* 0x0000000104048824 */ /* 0x100fe200078e0a15 */
[----:B------:R-:W-:Y:S01]  /*21d0*/  ISETP.GE.AND P0, PT, R9, RZ, PT ;  /* 0x000000ff0900720c */ /* 0x000fe20003f06270 */
[--C-:B------:R-:W-:Y:S01]  /*21e0*/  @!P1 IMAD.IADD R7, R7, 0x1, -R21.reuse ;  /* 0x0000000107079824 */ /* 0x100fe200078e0a15 */
[----:B------:R-:W-:Y:S01]  /*21f0*/  IABS R28, R14 ;  /* 0x0000000e001c7213 */ /* 0x000fe20000000000 */
[----:B------:R-:W-:Y:S01]  /*2200*/  @!P6 IMAD.IADD R2, R2, 0x1, -R21 ;  /* 0x000000010202e824 */ /* 0x000fe200078e0a15 */
[C---:B------:R-:W-:Y:S01]  /*2210*/  ISETP.GT.U32.AND P6, PT, R21.reuse, R6, PT ;  /* 0x000000061500720c */ /* 0x040fe20003fc4070 */
[C---:B------:R-:W-:Y:S01]  /*2220*/  IMAD R8, R21.reuse, R12, R8 ;  /* 0x0000000c15087224 */ /* 0x040fe200078e0208 */
[----:B------:R-:W-:Y:S01]  /*2230*/  ISETP.GT.U32.AND P1, PT, R21, R7, PT ;  /* 0x000000071500720c */ /* 0x000fe20003f24070 */
[----:B------:R-:W-:-:S02]  /*2240*/  IMAD.MOV.U32 R9, RZ, RZ, R4 ;  /* 0x000000ffff097224 */ /* 0x000fc400078e0004 */
[----:B--2---:R-:W-:Y:S01]  /*2250*/  IMAD.MOV.U32 R13, RZ, RZ, R5 ;  /* 0x000000ffff0d7224 */ /* 0x004fe200078e0005 */
[----:B------:R-:W-:Y:S01]  /*2260*/  LOP3.LUT R5, R22, 0x40, RZ, 0xfc, !PT ;  /* 0x0000004016057812 */ /* 0x000fe200078efcff */
[----:B------:R-:W-:Y:S01]  /*2270*/  @!P2 IMAD.MOV R9, RZ, RZ, -R9 ;  /* 0x000000ffff09a224 */ /* 0x000fe200078e0a09 */
[----:B------:R-:W-:Y:S01]  /*2280*/  ISETP.GT.U32.AND P2, PT, R21, R8, PT ;  /* 0x000000081500720c */ /* 0x000fe20003f44070 */
[----:B------:R-:W-:Y:S01]  /*2290*/  @!P5 IMAD.MOV R13, RZ, RZ, -R13 ;  /* 0x000000ffff0dd224 */ /* 0x000fe200078e0a0d */
[----:B------:R-:W-:Y:S01]  /*22a0*/  IABS R4, R5 ;  /* 0x0000000500047213 */ /* 0x000fe20000000000 */
[----:B------:R-:W-:Y:S01]  /*22b0*/  @!P3 IMAD.MOV R2, RZ, RZ, -R2 ;  /* 0x000000ffff02b224 */ /* 0x000fe200078e0a02 */
[----:B------:R-:W-:Y:S01]  /*22c0*/  ISETP.GE.AND P3, PT, R5, RZ, PT ;  /* 0x000000ff0500720c */ /* 0x000fe20003f66270 */
[--C-:B------:R-:W-:Y:S01]  /*22d0*/  @!P6 IMAD.IADD R6, R6, 0x1, -R21.reuse ;  /* 0x000000010606e824 */ /* 0x100fe200078e0a15 */
[----:B------:R-:W-:Y:S01]  /*22e0*/  STL [R1+0x58], R13 ;  /* 0x0000580d01007387 */ /* 0x000fe20000100800 */
[--C-:B------:R-:W-:Y:S01]  /*22f0*/  @!P1 IMAD.IADD R7, R7, 0x1, -R21.reuse ;  /* 0x0000000107079824 */ /* 0x100fe200078e0a15 */
[----:B------:R-:W-:Y:S01]  /*2300*/  ISETP.GE.AND P5, PT, R3, RZ, PT ;  /* 0x000000ff0300720c */ /* 0x000fe20003fa6270 */
[----:B------:R-:W-:Y:S01]  /*2310*/  IMAD.HI.U32 R5, R23, R4, RZ ;  /* 0x0000000417057227 */ /* 0x000fe200078e00ff */
[----:B------:R-:W-:Y:S01]  /*2320*/  ISETP.GT.U32.AND P6, PT, R21, R6, PT ;  /* 0x000000061500720c */ /* 0x000fe20003fc4070 */
[----:B------:R0:W-:Y:S02]  /*2330*/  STL [R1+0x54], R9 ;  /* 0x0000540901007387 */ /* 0x0001e40000100800 */
[----:B------:R-:W-:-:S02]  /*2340*/  @!P2 IMAD.IADD R8, R8, 0x1, -R21 ;  /* 0x000000010808a824 */ /* 0x000fc400078e0a15 */
[----:B------:R1:W-:Y:S01]  /*2350*/  STL [R1+0x44], R2 ;  /* 0x0000440201007387 */ /* 0x0003e20000100800 */
[----:B------:R-:W-:Y:S01]  /*2360*/  IMAD.MOV.U32 R10, RZ, RZ, R7 ;  /* 0x000000ffff0a7224 */ /* 0x000fe200078e0007 */
[C---:B------:R-:W-:Y:S01]  /*2370*/  LOP3.LUT R7, R22.reuse, 0x3a, RZ, 0xfc, !PT ;  /* 0x0000003a16077812 */ /* 0x040fe200078efcff */
[----:B------:R-:W-:Y:S01]  /*2380*/  IMAD.MOV R5, RZ, RZ, -R5 ;  /* 0x000000ffff057224 */ /* 0x000fe200078e0a05 */
[----:B------:R-:W-:Y:S01]  /*2390*/  ISETP.GT.U32.AND P2, PT, R21, R8, PT ;  /* 0x000000081500720c */ /* 0x000fe20003f44070 */
[----:B------:R-:W-:Y:S01]  /*23a0*/  @!P4 IMAD.MOV R10, RZ, RZ, -R10 ;  /* 0x000000ffff0ac224 */ /* 0x000fe200078e0a0a */
[----:B0-----:R-:W-:Y:S02]  /*23b0*/  LOP3.LUT R9, R22, 0x3e, RZ, 0xfc, !PT ;  /* 0x0000003e16097812 */ /* 0x001fe400078efcff */
[----:B------:R-:W-:Y:S01]  /*23c0*/  @!P6 IMAD.IADD R6, R6, 0x1, -R21 ;  /* 0x000000010606e824 */ /* 0x000fe200078e0a15 */
[C---:B------:R-:W-:Y:S01]  /*23d0*/  LOP3.LUT R13, R22.reuse, 0x38, RZ, 0xfc, !PT ;  /* 0x00000038160d7812 */ /* 0x040fe200078efcff */
[----:B------:R0:W-:Y:S01]  /*23e0*/  STL [R1+0x40], R10 ;  /* 0x0000400a01007387 */ /* 0x0001e20000100800 */
[----:B-1----:R-:W-:Y:S01]  /*23f0*/  LOP3.LUT R2, R22, 0x3c, RZ, 0xfc, !PT ;  /* 0x0000003c16027812 */ /* 0x002fe200078efcff */
[----:B------:R-:W-:Y:S01]  /*2400*/  IMAD.MOV.U32 R12, RZ, RZ, R6 ;  /* 0x000000ffff0c7224 */ /* 0x000fe200078e0006 */
[----:B------:R-:W-:-:S02]  /*2410*/  ISETP.GE.AND P1, PT, R9, RZ, PT ;  /* 0x000000ff0900720c */ /* 0x000fc40003f26270 */
[----:B------:R-:W-:Y:S01]  /*2420*/  IABS R3, R2 ;  /* 0x0000000200037213 */ /* 0x000fe20000000000 */
[----:B------:R-:W-:Y:S01]  /*2430*/  @!P0 IMAD.MOV R12, RZ, RZ, -R12 ;  /* 0x000000ffff0c8224 */ /* 0x000fe200078e0a0c */
[----:B------:R-:W-:Y:S01]  /*2440*/  ISETP.GE.AND P4, PT, R2, RZ, PT ;  /* 0x000000ff0200720c */ /* 0x000fe20003f86270 */
[----:B------:R-:W-:Y:S01]  /*2450*/  IMAD R2, R21, R5, R4 ;  /* 0x0000000515027224 */ /* 0x000fe200078e0204 */
[----:B------:R-:W-:Y:S01]  /*2460*/  IABS R9, R9 ;  /* 0x0000000900097213 */ /* 0x000fe20000000000 */
[----:B------:R-:W-:Y:S01]  /*2470*/  @!P2 IMAD.IADD R8, R8, 0x1, -R21 ;  /* 0x000000010808a824 */ /* 0x000fe200078e0a15 */
[----:B------:R-:W-:Y:S01]  /*2480*/  IABS R5, R7 ;  /* 0x0000000700057213 */ /* 0x000fe20000000000 */
[----:B------:R-:W-:Y:S01]  /*2490*/  IMAD.HI.U32 R4, R23, R3, RZ ;  /* 0x0000000317047227 */ /* 0x000fe200078e00ff */
[----:B------:R-:W-:Y:S01]  /*24a0*/  ISETP.GT.U32.AND P6, PT, R21, R2, PT ;  /* 0x000000021500720c */ /* 0x000fe20003fc4070 */
[----:B------:R1:W-:Y:S01]  /*24b0*/  STL [R1+0x3c], R12 ;  /* 0x00003c0c01007387 */ /* 0x0003e20000100800 */
[----:B------:R-:W-:Y:S01]  /*24c0*/  ISETP.GE.AND P2, PT, R7, RZ, PT ;  /* 0x000000ff0700720c */ /* 0x000fe20003f46270 */
[----:B0-----:R-:W-:Y:S01]  /*24d0*/  IMAD.HI.U32 R10, R23, R9, RZ ;  /* 0x00000009170a7227 */ /* 0x001fe200078e00ff */
[----:B------:R-:W-:-:S02]  /*24e0*/  ISETP.GE.AND P0, PT, R13, RZ, PT ;  /* 0x000000ff0d00720c */ /* 0x000fc40003f06270 */
[----:B------:R-:W-:Y:S01]  /*24f0*/  IABS R13, R13 ;  /* 0x0000000d000d7213 */ /* 0x000fe20000000000 */
[----:B------:R-:W-:Y:S02]  /*2500*/  IMAD.MOV R10, RZ, RZ, -R10 ;  /* 0x000000ffff0a7224 */ /* 0x000fe400078e0a0a */
[----:B------:R-:W-:Y:S01]  /*2510*/  IMAD.MOV.U32 R11, RZ, RZ, R8 ;  /* 0x000000ffff0b7224 */ /* 0x000fe200078e0008 */
[----:B------:R-:W-:Y:S01]  /*2520*/  LOP3.LUT R8, R22, 0x34, RZ, 0xfc, !PT ;  /* 0x0000003416087812 */ /* 0x000fe200078efcff */
[C---:B------:R-:W-:Y:S01]  /*2530*/  IMAD R7, R21.reuse, R10, R9 ;  /* 0x0000000a15077224 */ /* 0x040fe200078e0209 */
[----:B------:R-:W-:Y:S01]  /*2540*/  IABS R9, R15 ;  /* 0x0000000f00097213 */ /* 0x000fe20000000000 */
[----:B------:R-:W-:Y:S02]  /*2550*/  @!P5 IMAD.MOV R11, RZ, RZ, -R11 ;  /* 0x000000ffff0bd224 */ /* 0x000fe400078e0a0b */
[----:B------:R-:W-:Y:S01]  /*2560*/  @!P6 IMAD.IADD R2, R2, 0x1, -R21 ;  /* 0x000000010202e824 */ /* 0x000fe200078e0a15 */
[----:B------:R-:W-:Y:S01]  /*2570*/  ISETP.GT.U32.AND P5, PT, R21, R7, PT ;  /* 0x000000071500720c */ /* 0x000fe20003fa4070 */
[----:B------:R-:W-:Y:S01]  /*2580*/  IMAD.MOV R4, RZ, RZ, -R4 ;  /* 0x000000ffff047224 */ /* 0x000fe200078e0a04 */
[----:B------:R0:W-:Y:S01]  /*2590*/  STL [R1+0x38], R11 ;  /* 0x0000380b01007387 */ /* 0x0001e20000100800 */
[----:B------:R-:W-:Y:S01]  /*25a0*/  IMAD.HI.U32 R6, R23, R5, RZ ;  /* 0x0000000517067227 */ /* 0x000fe200078e00ff */
[----:B------:R-:W-:-:S03]  /*25b0*/  ISETP.GT.U32.AND P6, PT, R21, R2, PT ;  /* 0x000000021500720c */ /* 0x000fc60003fc4070 */
[----:B------:R-:W-:Y:S01]  /*25c0*/  IMAD R3, R21, R4, R3 ;  /* 0x0000000415037224 */ /* 0x000fe200078e0203 */
[----:B------:R-:W-:Y:S01]  /*25d0*/  LOP3.LUT R4, R22, 0x36, RZ, 0xfc, !PT ;  /* 0x0000003616047812 */ /* 0x000fe200078efcff */
[----:B------:R-:W-:-:S03]  /*25e0*/  IMAD.MOV R6, RZ, RZ, -R6 ;  /* 0x000000ffff067224 */ /* 0x000fc600078e0a06 */
[----:B-1----:R-:W-:Y:S01]  /*25f0*/  IABS R12, R4 ;  /* 0x00000004000c7213 */ /* 0x002fe20000000000 */
[----:B------:R-:W-:Y:S01]  /*2600*/  @!P5 IMAD.IADD R7, R7, 0x1, -R21 ;  /* 0x000000010707d824 */ /* 0x000fe200078e0a15 */
[----:B0-----:R-:W-:Y:S01]  /*2610*/  IABS R11, R8 ;  /* 0x00000008000b7213 */ /* 0x001fe20000000000 */
[C---:B------:R-:W-:Y:S02]  /*2620*/  IMAD R5, R21.reuse, R6, R5 ;  /* 0x0000000615057224 */ /* 0x040fe400078e0205 */
[----:B------:R-:W-:Y:S01]  /*2630*/  @!P6 IMAD.IADD R2, R2, 0x1, -R21 ;  /* 0x000000010202e824 */ /* 0x000fe200078e0a15 */
[----:B------:R-:W-:Y:S01]  /*2640*/  ISETP.GT.U32.AND P5, PT, R21, R7, PT ;  /* 0x000000071500720c */ /* 0x000fe20003fa4070 */
[----:B------:R-:W-:Y:S01]  /*2650*/  IMAD.HI.U32 R6, R23, R13, RZ ;  /* 0x0000000d17067227 */ /* 0x000fe200078e00ff */
[----:B------:R-:W-:-:S03]  /*2660*/  ISETP.GT.U32.AND P6, PT, R21, R3, PT ;  /* 0x000000031500720c */ /* 0x000fc60003fc4070 */
[----:B------:R-:W-:Y:S02]  /*2670*/  IMAD.MOV R6, RZ, RZ, -R6 ;  /* 0x000000ffff067224 */ /* 0x000fe400078e0a06 */
[----:B------:R-:W-:-:S04]  /*2680*/  IMAD.HI.U32 R10, R23, R12, RZ ;  /* 0x0000000c170a7227 */ /* 0x000fc800078e00ff */
[----:B------:R-:W-:Y:S02]  /*2690*/  IMAD R13, R21, R6, R13 ;  /* 0x00000006150d7224 */ /* 0x000fe400078e020d */
[--C-:B------:R-:W-:Y:S01]  /*26a0*/  @!P5 IMAD.IADD R7, R7, 0x1, -R21.reuse ;  /* 0x000000010707d824 */ /* 0x100fe200078e0a15 */
[----:B------:R-:W-:Y:S01]  /*26b0*/  ISETP.GT.U32.AND P5, PT, R21, R5, PT ;  /* 0x000000051500720c */ /* 0x000fe20003fa4070 */
[----:B------:R-:W-:Y:S02]  /*26c0*/  IMAD.MOV.U32 R17, RZ, RZ, R2 ;  /* 0x000000ffff117224 */ /* 0x000fe400078e0002 */
[----:B------:R-:W-:Y:S02]  /*26d0*/  @!P6 IMAD.IADD R3, R3, 0x1, -R21 ;  /* 0x000000010303e824 */ /* 0x000fe400078e0a15 */
[----:B------:R-:W-:Y:S02]  /*26e0*/  IMAD.MOV R10, RZ, RZ, -R10 ;  /* 0x000000ffff0a7224 */ /* 0x000fe400078e0a0a */
[----:B------:R-:W-:Y:S01]  /*26f0*/  IMAD.HI.U32 R6, R23, R11, RZ ;  /* 0x0000000b17067227 */ /* 0x000fe200078e00ff */
[----:B------:R-:W-:-:S03]  /*2700*/  ISETP.GT.U32.AND P6, PT, R21, R3, PT ;  /* 0x000000031500720c */ /* 0x000fc60003fc4070 */
[----:B------:R-:W-:Y:S01]  /*2710*/  @!P3 IMAD.MOV R17, RZ, RZ, -R17 ;  /* 0x000000ffff11b224 */ /* 0x000fe200078e0a11 */
[C---:B------:R-:W-:Y:S01]  /*2720*/  ISETP.GT.U32.AND P3, PT, R21.reuse, R13, PT ;  /* 0x0000000d1500720c */ /* 0x040fe20003f64070 */
[C---:B------:R-:W-:Y:S02]  /*2730*/  IMAD R12, R21.reuse, R10, R12 ;  /* 0x0000000a150c7224 */ /* 0x040fe400078e020c */
[----:B------:R-:W-:Y:S01]  /*2740*/  IMAD.MOV.U32 R16, RZ, RZ, R7 ;  /* 0x000000ffff107224 */ /* 0x000fe200078e0007 */
[----:B------:R-:W-:Y:S01]  /*2750*/  STL [R1+0x34], R17 ;  /* 0x0000341101007387 */ /* 0x000fe20000100800 */
[----:B------:R-:W-:Y:S01]  /*2760*/  IMAD.MOV R10, RZ, RZ, -R6 ;  /* 0x000000ffff0a7224 */ /* 0x000fe200078e0a06 */
[C---:B------:R-:W-:Y:S01]  /*2770*/  LOP3.LUT R7, R22.reuse, 0x2c, RZ, 0xfc, !PT ;  /* 0x0000002c16077812 */ /* 0x040fe200078efcff */
[----:B------:R-:W-:Y:S01]  /*2780*/  @!P1 IMAD.MOV R16, RZ, RZ, -R16 ;  /* 0x000000ffff109224 */ /* 0x000fe200078e0a10 */
[C---:B------:R-:W-:Y:S01]  /*2790*/  ISETP.GT.U32.AND P1, PT, R21.reuse, R12, PT ;  /* 0x0000000c1500720c */ /* 0x040fe20003f24070 */
[----:B------:R-:W-:Y:S01]  /*27a0*/  IMAD R11, R21, R10, R11 ;  /* 0x0000000a150b7224 */ /* 0x000fe200078e020b */
[----:B------:R-:W-:Y:S01]  /*27b0*/  LOP3.LUT R10, R22, 0x2a, RZ, 0xfc, !PT ;  /* 0x0000002a160a7812 */ /* 0x000fe200078efcff */
[----:B------:R-:W-:Y:S01]  /*27c0*/  @!P5 IMAD.IADD R5, R5, 0x1, -R21 ;  /* 0x000000010505d824 */ /* 0x000fe200078e0a15 */
[----:B------:R0:W-:Y:S01]  /*27d0*/  STL [R1+0x30], R16 ;  /* 0x0000301001007387 */ /* 0x0001e20000100800 */
[----:B------:R-:W-:Y:S01]  /*27e0*/  IMAD.HI.U32 R6, R23, R9, RZ ;  /* 0x0000000917067227 */ /* 0x000fe200078e00ff */
[----:B------:R-:W-:-:S03]  /*27f0*/  ISETP.GT.U32.AND P5, PT, R21, R11, PT ;  /* 0x0000000b1500720c */ /* 0x000fc60003fa4070 */
[----:B------:R-:W-:Y:S01]  /*2800*/  @!P3 IMAD.IADD R13, R13, 0x1, -R21 ;  /* 0x000000010d0db824 */ /* 0x000fe200078e0a15 */
[----:B------:R-:W-:Y:S01]  /*2810*/  ISETP.GT.U32.AND P3, PT, R21, R5, PT ;  /* 0x000000051500720c */ /* 0x000fe20003f64070 */
[----:B------:R-:W-:-:S04]  /*2820*/  IMAD.HI.U32 R2, R23, R28, RZ ;  /* 0x0000001c17027227 */ /* 0x000fc800078e00ff */
[----:B------:R-:W-:Y:S02]  /*2830*/  IMAD.MOV R6, RZ, RZ, -R6 ;  /* 0x000000ffff067224 */ /* 0x000fe400078e0a06 */
[----:B------:R-:W-:Y:S01]  /*2840*/  @!P6 IMAD.IADD R3, R3, 0x1, -R21 ;  /* 0x000000010303e824 */ /* 0x000fe200078e0a15 */
[----:B------:R-:W-:Y:S01]  /*2850*/  ISETP.GE.AND P6, PT, R4, RZ, PT ;  /* 0x000000ff0400720c */ /* 0x000fe20003fc6270 */
[----:B------:R-:W-:Y:S01]  /*2860*/  IMAD.MOV R2, RZ, RZ, -R2 ;  /* 0x000000ffff027224 */ /* 0x000fe200078e0a02 */
[----:B------:R-:W-:Y:S01]  /*2870*/  IABS R4, R10 ;  /* 0x0000000a00047213 */ /* 0x000fe20000000000 */
[C---:B------:R-:W-:Y:S01]  /*2880*/  IMAD R9, R21.reuse, R6, R9 ;  /* 0x0000000615097224 */ /* 0x040fe200078e0209 */
[----:B------:R-:W-:Y:S01]  /*2890*/  LOP3.LUT R6, R22, 0x2e, RZ, 0xfc, !PT ;  /* 0x0000002e16067812 */ /* 0x000fe200078efcff */
[----:B0-----:R-:W-:Y:S01]  /*28a0*/  IMAD.MOV.U32 R16, RZ, RZ, R3 ;  /* 0x000000ffff107224 */ /* 0x001fe200078e0003 */
[----:B------:R-:W-:Y:S01]  /*28b0*/  IABS R3, R7 ;  /* 0x0000000700037213 */ /* 0x000fe20000000000 */
[----:B------:R-:W-:Y:S01]  /*28c0*/  @!P1 IMAD.IADD R12, R12, 0x1, -R21 ;  /* 0x000000010c0c9824 */ /* 0x000fe200078e0a15 */
[C---:B------:R-:W-:Y:S01]  /*28d0*/  ISETP.GT.U32.AND P1, PT, R21.reuse, R13, PT ;  /* 0x0000000d1500720c */ /* 0x040fe20003f24070 */
[----:B------:R-:W-:Y:S01]  /*28e0*/  IMAD R28, R21, R2, R28 ;  /* 0x00000002151c7224 */ /* 0x000fe200078e021c */
[----:B------:R-:W-:Y:S01]  /*28f0*/  IABS R2, R6 ;  /* 0x0000000600027213 */ /* 0x000fe20000000000 */
[----:B------:R-:W-:-:S02]  /*2900*/  @!P4 IMAD.MOV R16, RZ, RZ, -R16 ;  /* 0x000000ffff10c224 */ /* 0x000fc400078e0a10 */
[--C-:B------:R-:W-:Y:S01]  /*2910*/  @!P5 IMAD.IADD R11, R11, 0x1, -R21.reuse ;  /* 0x000000010b0bd824 */ /* 0x100fe200078e0a15 */
[----:B------:R-:W-:Y:S01]  /*2920*/  ISETP.GT.U32.AND P5, PT, R21, R12, PT ;  /* 0x0000000c1500720c */ /* 0x000fe20003fa4070 */
[----:B------:R-:W-:Y:S01]  /*2930*/  @!P3 IMAD.IADD R5, R5, 0x1, -R21 ;  /* 0x000000010505b824 */ /* 0x000fe200078e0a15 */
[----:B------:R0:W-:Y:S01]  /*2940*/  STL [R1+0x28], R16 ;  /* 0x0000281001007387 */ /* 0x0001e20000100800 */
[C---:B------:R-:W-:Y:S02]  /*2950*/  ISETP.GT.U32.AND P3, PT, R21.reuse, R9, PT ;  /* 0x000000091500720c */ /* 0x040fe40003f64070 */
[----:B------:R-:W-:Y:S01]  /*2960*/  ISETP.GT.U32.AND P4, PT, R21, R11, PT ;  /* 0x0000000b1500720c */ /* 0x000fe20003f84070 */
[----:B------:R-:W-:Y:S02]  /*2970*/  IMAD.MOV.U32 R18, RZ, RZ, R5 ;  /* 0x000000ffff127224 */ /* 0x000fe400078e0005 */
[----:B------:R-:W-:Y:S01]  /*2980*/  @!P1 IMAD.IADD R13, R13, 0x1, -R21 ;  /* 0x000000010d0d9824 */ /* 0x000fe200078e0a15 */
[----:B------:R-:W-:Y:S01]  /*2990*/  ISETP.GT.U32.AND P1, PT, R21, R28, PT ;  /* 0x0000001c1500720c */ /* 0x000fe20003f24070 */
[----:B------:R-:W-:-:S02]  /*29a0*/  @!P2 IMAD.MOV R18, RZ, RZ, -R18 ;  /* 0x000000ffff12a224 */ /* 0x000fc400078e0a12 */
[----:B0-----:R-:W-:-:S03]  /*29b0*/  IMAD.HI.U32 R16, R23, R2, RZ ;  /* 0x0000000217107227 */ /* 0x001fc600078e00ff */
[----:B------:R-:W-:Y:S01]  /*29c0*/  STL [R1+0x24], R18 ;  /* 0x0000241201007387 */ /* 0x000fe20000100800 */
[----:B------:R-:W-:Y:S02]  /*29d0*/  IMAD.MOV R16, RZ, RZ, -R16 ;  /* 0x000000ffff107224 */ /* 0x000fe400078e0a10 */
[----:B------:R-:W-:Y:S01]  /*29e0*/  @!P5 IMAD.IADD R12, R12, 0x1, -R21 ;  /* 0x000000010c0cd824 */ /* 0x000fe200078e0a15 */
[----:B------:R-:W-:Y:S01]  /*29f0*/  ISETP.GE.AND P5, PT, R8, RZ, PT ;  /* 0x000000ff0800720c */ /* 0x000fe20003fa6270 */
[----:B------:R-:W-:Y:S02]  /*2a00*/  IMAD R2, R21, R16, R2 ;  /* 0x0000001015027224 */ /* 0x000fe400078e0202 */
[----:B------:R-:W-:-:S04]  /*2a10*/  IMAD.HI.U32 R16, R23, R3, RZ ;  /* 0x0000000317107227 */ /* 0x000fc800078e00ff */
[--C-:B------:R-:W-:Y:S01]  /*2a20*/  @!P3 IMAD.IADD R9, R9, 0x1, -R21.reuse ;  /* 0x000000010909b824 */ /* 0x100fe200078e0a15 */
[----:B------:R-:W-:Y:S01]  /*2a30*/  ISETP.GE.AND P3, PT, R15, RZ, PT ;  /* 0x000000ff0f00720c */ /* 0x000fe20003f66270 */
[----:B------:R-:W-:Y:S02]  /*2a40*/  IMAD.MOV R16, RZ, RZ, -R16 ;  /* 0x000000ffff107224 */ /* 0x000fe400078e0a10 */
[----:B------:R-:W-:Y:S01]  /*2a50*/  @!P4 IMAD.IADD R11, R11, 0x1, -R21 ;  /* 0x000000010b0bc824 */ /* 0x000fe200078e0a15 */
[----:B------:R-:W-:Y:S01]  /*2a60*/  ISETP.GT.U32.AND P4, PT, R21, R2, PT ;  /* 0x000000021500720c */ /* 0x000fe20003f84070 */
[----:B------:R-:W-:Y:S01]  /*2a70*/  IMAD.HI.U32 R8, R23, R4, RZ ;  /* 0x0000000417087227 */ /* 0x000fe200078e00ff */
[----:B------:R-:W-:-:S03]  /*2a80*/  ISETP.GT.U32.AND P2, PT, R21, R9, PT ;  /* 0x000000091500720c */ /* 0x000fc60003f44070 */
[C---:B------:R-:W-:Y:S01]  /*2a90*/  IMAD R3, R21.reuse, R16, R3 ;  /* 0x0000001015037224 */ /* 0x040fe200078e0203 */
[----:B------:R-:W-:Y:S01]  /*2aa0*/  IABS R16, R25 ;  /* 0x0000001900107213 */ /* 0x000fe20000000000 */
[----:B------:R-:W-:Y:S01]  /*2ab0*/  IMAD.MOV.U32 R17, RZ, RZ, R13 ;  /* 0x000000ffff117224 */ /* 0x000fe200078e000d */
[----:B------:R-:W-:Y:S01]  /*2ac0*/  IABS R13, R26 ;  /* 0x0000001a000d7213 */ /* 0x000fe20000000000 */
[----:B------:R-:W-:Y:S01]  /*2ad0*/  @!P1 IMAD.IADD R28, R28, 0x1, -R21 ;  /* 0x000000011c1c9824 */ /* 0x000fe200078e0a15 */
[----:B------:R-:W-:Y:S01]  /*2ae0*/  ISETP.GE.AND P1, PT, R14, RZ, PT ;  /* 0x000000ff0e00720c */ /* 0x000fe20003f26270 */
[----:B------:R-:W-:Y:S01]  /*2af0*/  IMAD.MOV R15, RZ, RZ, -R8 ;  /* 0x000000ffff0f7224 */ /* 0x000fe200078e0a08 */
[----:B------:R-:W-:Y:S01]  /*2b00*/  LOP3.LUT R8, R22, 0x28, RZ, 0xfc, !PT ;  /* 0x0000002816087812 */ /* 0x000fe200078efcff */
[----:B------:R-:W-:Y:S01]  /*2b10*/  @!P6 IMAD.MOV R12, RZ, RZ, -R12 ;  /* 0x000000ffff0ce224 */ /* 0x000fe200078e0a0c */
[C---:B------:R-:W-:Y:S01]  /*2b20*/  ISETP.GT.U32.AND P6, PT, R21.reuse, R3, PT ;  /* 0x000000031500720c */ /* 0x040fe20003fc4070 */
[----:B------:R-:W-:Y:S01]  /*2b30*/  @!P0 IMAD.MOV R17, RZ, RZ, -R17 ;  /* 0x000000ffff118224 */ /* 0x000fe200078e0a11 */
[----:B------:R-:W-:Y:S01]  /*2b40*/  ISETP.GT.U32.AND P0, PT, R21, R28, PT ;  /* 0x0000001c1500720c */ /* 0x000fe20003f04070 */
[----:B------:R-:W-:Y:S01]  /*2b50*/  @!P5 IMAD.MOV R11, RZ, RZ, -R11 ;  /* 0x000000ffff0bd224 */ /* 0x000fe200078e0a0b */
[----:B------:R-:W-:Y:S01]  /*2b60*/  IABS R5, R8 ;  /* 0x0000000800057213 */ /* 0x000fe20000000000 */
[--C-:B------:R-:W-:Y:S01]  /*2b70*/  @!P4 IMAD.IADD R2, R2, 0x1, -R21.reuse ;  /* 0x000000010202c824 */ /* 0x100fe200078e0a15 */
[----:B------:R-:W-:Y:S01]  /*2b80*/  STL [R1+0x20], R17 ;  /* 0x0000201101007387 */ /* 0x000fe20000100800 */
[----:B------:R-:W-:Y:S01]  /*2b90*/  @!P2 IMAD.IADD R9, R9, 0x1, -R21 ;  /* 0x000000010909a824 */ /* 0x000fe200078e0a15 */
[----:B------:R-:W-:Y:S01]  /*2ba0*/  ISETP.GE.AND P5, PT, R6, RZ, PT ;  /* 0x000000ff0600720c */ /* 0x000fe20003fa6270 */
[C---:B------:R-:W-:Y:S01]  /*2bb0*/  IMAD R4, R21.reuse, R15, R4 ;  /* 0x0000000f15047224 */ /* 0x040fe200078e0204 */
[----:B------:R0:W-:Y:S01]  /*2bc0*/  STL [R1+0x14], R12 ;  /* 0x0000140c01007387 */ /* 0x0001e20000100800 */
[----:B------:R-:W-:-:S02]  /*2bd0*/  ISETP.GT.U32.AND P4, PT, R21, R2, PT ;  /* 0x000000021500720c */ /* 0x000fc40003f84070 */
[--C-:B------:R-:W-:Y:S01]  /*2be0*/  @!P6 IMAD.IADD R3, R3, 0x1, -R21.reuse ;  /* 0x000000010303e824 */ /* 0x100fe200078e0a15 */
[----:B------:R1:W-:Y:S01]  /*2bf0*/  STL [R1+0x4], R11 ;  /* 0x0000040b01007387 */ /* 0x0003e20000100800 */
[----:B------:R-:W-:Y:S01]  /*2c00*/  LOP3.LUT R6, R22, 0x26, RZ, 0xfc, !PT ;  /* 0x0000002616067812 */ /* 0x000fe200078efcff */
[----:B------:R-:W-:Y:S01]  /*2c10*/  @!P0 IMAD.IADD R28, R28, 0x1, -R21 ;  /* 0x000000011c1c8824 */ /* 0x000fe200078e0a15 */
[----:B------:R-:W-:Y:S02]  /*2c20*/  ISETP.GT.U32.AND P2, PT, R21, R4, PT ;  /* 0x000000041500720c */ /* 0x000fe40003f44070 */
[----:B------:R-:W-:Y:S01]  /*2c30*/  ISETP.GE.AND P0, PT, R7, RZ, PT ;  /* 0x000000ff0700720c */ /* 0x000fe20003f06270 */
[----:B0-----:R-:W-:Y:S01]  /*2c40*/  IMAD.MOV.U32 R12, RZ, RZ, R9 ;  /* 0x000000ffff0c7224 */ /* 0x001fe200078e0009 */
[----:B------:R-:W-:Y:S01]  /*2c50*/  IABS R7, R6 ;  /* 0x0000000600077213 */ /* 0x000fe20000000000 */
[----:B------:R-:W-:Y:S01]  /*2c60*/  @!P1 IMAD.MOV R28, RZ, RZ, -R28 ;  /* 0x000000ffff1c9224 */ /* 0x000fe200078e0a1c */
[----:B------:R-:W-:Y:S01]  /*2c70*/  ISETP.GE.AND P6, PT, R8, RZ, PT ;  /* 0x000000ff0800720c */ /* 0x000fe20003fc6270 */
[----:B-1----:R-:W-:Y:S01]  /*2c80*/  IMAD.HI.U32 R11, R23, R5, RZ ;  /* 0x00000005170b7227 */ /* 0x002fe200078e00ff */
[----:B------:R-:W-:-:S02]  /*2c90*/  IABS R17, R24 ;  /* 0x0000001800117213 */ /* 0x000fc40000000000 */
[C---:B------:R-:W-:Y:S01]  /*2ca0*/  LOP3.LUT R14, R22.reuse, 0x14, RZ, 0xfc, !PT ;  /* 0x00000014160e7812 */ /* 0x040fe200078efcff */
[----:B------:R-:W-:Y:S02]  /*2cb0*/  IMAD.MOV R11, RZ, RZ, -R11 ;  /* 0x000000ffff0b7224 */ /* 0x000fe400078e0a0b */
[----:B------:R-:W-:Y:S01]  /*2cc0*/  @!P3 IMAD.MOV R12, RZ, RZ, -R12 ;  /* 0x000000ffff0cb224 */ /* 0x000fe200078e0a0c */
[C---:B------:R-:W-:Y:S01]  /*2cd0*/  ISETP.GT.U32.AND P3, PT, R21.reuse, R3, PT ;  /* 0x000000031500720c */ /* 0x040fe20003f64070 */
[----:B------:R-:W-:Y:S01]  /*2ce0*/  IMAD R5, R21, R11, R5 ;  /* 0x0000000b15057224 */ /* 0x000fe200078e0205 */
[----:B------:R-:W-:Y:S01]  /*2cf0*/  LOP3.LUT R11, R22, 0x20, RZ, 0xfc, !PT ;  /* 0x00000020160b7812 */ /* 0x000fe200078efcff */
[----:B------:R-:W-:Y:S01]  /*2d00*/  IMAD.HI.U32 R8, R23, R7, RZ ;  /* 0x0000000717087227 */ /* 0x000fe200078e00ff */
[----:B------:R0:W-:Y:S02]  /*2d10*/  STL [R1], R12 ;  /* 0x0000000c01007387 */ /* 0x0001e40000100800 */
[C---:B------:R-:W-:Y:S01]  /*2d20*/  ISETP.GT.U32.AND P1, PT, R21.reuse, R5, PT ;  /* 0x000000051500720c */ /* 0x040fe20003f24070 */
[--C-:B------:R-:W-:Y:S01]  /*2d30*/  @!P4 IMAD.IADD R2, R2, 0x1, -R21.reuse ;  /* 0x000000010202c824 */ /* 0x100fe200078e0a15 */
[----:B------:R-:W-:Y:S01]  /*2d40*/  ISETP.GE.AND P4, PT, R10, RZ, PT ;  /* 0x000000ff0a00720c */ /* 0x000fe20003f86270 */
[----:B------:R-:W-:Y:S01]  /*2d50*/  IMAD.MOV R8, RZ, RZ, -R8 ;  /* 0x000000ffff087224 */ /* 0x000fe200078e0a08 */
[----:B------:R-:W-:Y:S01]  /*2d60*/  IABS R19, R11 ;  /* 0x0000000b00137213 */ /* 0x000fe20000000000 */
[----:B------:R-:W-:Y:S01]  /*2d70*/  @!P5 IMAD.MOV R2, RZ, RZ, -R2 ;  /* 0x000000ffff02d224 */ /* 0x000fe200078e0a02 */
[----:B------:R-:W-:Y:S01]  /*2d80*/  ISETP.GE.AND P5, PT, R6, RZ, PT ;  /* 0x000000ff0600720c */ /* 0x000fe20003fa6270 */
[----:B------:R-:W-:Y:S01]  /*2d90*/  @!P2 IMAD.IADD R4, R4, 0x1, -R21 ;  /* 0x000000010404a824 */ /* 0x000fe200078e0a15 */
[----:B------:R-:W-:Y:S01]  /*2da0*/  STL [R1+0x6b8], R28 ;  /* 0x0006b81c01007387 */ /* 0x000fe20000100800 */
[----:B------:R-:W-:Y:S01]  /*2db0*/  IMAD R6, R21, R8, R7 ;  /* 0x0000000815067224 */ /* 0x000fe200078e0207 */
[----:B------:R-:W-:Y:S01]  /*2dc0*/  LOP3.LUT R7, R22, 0x24, RZ, 0xfc, !PT ;  /* 0x0000002416077812 */ /* 0x000fe200078efcff */
[--C-:B------:R-:W-:Y:S01]  /*2dd0*/  @!P3 IMAD.IADD R3, R3, 0x1, -R21.reuse ;  /* 0x000000010303b824 */ /* 0x100fe200078e0a15 */
[----:B------:R-:W-:Y:S01]  /*2de0*/  ISETP.GT.U32.AND P2, PT, R21, R4, PT ;  /* 0x000000041500720c */ /* 0x000fe20003f44070 */
[----:B------:R-:W-:Y:S01]  /*2df0*/  @!P1 IMAD.IADD R5, R5, 0x1, -R21 ;  /* 0x0000000105059824 */ /* 0x000fe200078e0a15 */
[----:B------:R-:W-:Y:S01]  /*2e00*/  ISETP.GE.AND P3, PT, R7, RZ, PT ;  /* 0x000000ff0700720c */ /* 0x000fe20003f66270 */
[----:B------:R-:W-:Y:S01]  /*2e10*/  @!P0 IMAD.MOV R3, RZ, RZ, -R3 ;  /* 0x000000ffff038224 */ /* 0x000fe200078e0a03 */
[----:B------:R-:W-:Y:S01]  /*2e20*/  ISETP.GT.U32.AND P0, PT, R21, R6, PT ;  /* 0x000000061500720c */ /* 0x000fe20003f04070 */
[----:B------:R1:W-:Y:S01]  /*2e30*/  STL [R1+0x6bc], R2 ;  /* 0x0006bc0201007387 */ /* 0x0003e20000100800 */
[----:B------:R-:W-:-:S02]  /*2e40*/  IABS R7, R7 ;  /* 0x0000000700077213 */ /* 0x000fc40000000000 */
[----:B------:R-:W-:Y:S01]  /*2e50*/  ISETP.GT.U32.AND P1, PT, R21, R5, PT ;  /* 0x000000051500720c */ /* 0x000fe20003f24070 */
[----:B------:R-:W-:Y:S01]  /*2e60*/  STL [R1+0x6c0], R3 ;  /* 0x0006c00301007387 */ /* 0x000fe20000100800 */
[C---:B------:R-:W-:Y:S01]  /*2e70*/  LOP3.LUT R8, R22.reuse, 0x1e, RZ, 0xfc, !PT ;  /* 0x0000001e16087812 */ /* 0x040fe200078efcff */
[----:B------:R-:W-:Y:S01]  /*2e80*/  IMAD.HI.U32 R10, R23, R7, RZ ;  /* 0x00000007170a7227 */ /* 0x000fe200078e00ff */
[----:B0-----:R-:W-:Y:S02]  /*2e90*/  LOP3.LUT R12, R22, 0x16, RZ, 0xfc, !PT ;  /* 0x00000016160c7812 */ /* 0x001fe400078efcff */
[----:B------:R-:W-:Y:S01]  /*2ea0*/  IABS R18, R8 ;  /* 0x0000000800127213 */ /* 0x000fe20000000000 */
[--C-:B------:R-:W-:Y:S01]  /*2eb0*/  @!P2 IMAD.IADD R4, R4, 0x1, -R21.reuse ;  /* 0x000000010404a824 */ /* 0x100fe200078e0a15 */
[----:B------:R-:W-:Y:S01]  /*2ec0*/  ISETP.GE.AND P2, PT, R20, RZ, PT ;  /* 0x000000ff1400720c */ /* 0x000fe20003f46270 */
[----:B------:R-:W-:Y:S01]  /*2ed0*/  IMAD.MOV R10, RZ, RZ, -R10 ;  /* 0x000000ffff0a7224 */ /* 0x000fe200078e0a0a */
[----:B------:R-:W-:Y:S01]  /*2ee0*/  IABS R20, R20 ;  /* 0x0000001400147213 */ /* 0x000fe20000000000 */
[--C-:B------:R-:W-:Y:S01]  /*2ef0*/  @!P0 IMAD.IADD R6, R6, 0x1, -R21.reuse ;  /* 0x0000000106068824 */ /* 0x100fe200078e0a15 */
[----:B------:R-:W-:Y:S01]  /*2f00*/  IABS R12, R12 ;  /* 0x0000000c000c7213 */ /* 0x000fe20000000000 */
[----:B------:R-:W-:Y:S01]  /*2f10*/  @!P1 IMAD.IADD R5, R5, 0x1, -R21 ;  /* 0x0000000105059824 */ /* 0x000fe200078e0a15 */
[----:B------:R-:W-:Y:S01]  /*2f20*/  ISETP.GE.AND P1, PT, R8, RZ, PT ;  /* 0x000000ff0800720c */ /* 0x000fe20003f26270 */
[C---:B------:R-:W-:Y:S01]  /*2f30*/  IMAD R7, R21.reuse, R10, R7 ;  /* 0x0000000a15077224 */ /* 0x040fe200078e0207 */
[----:B------:R-:W-:Y:S01]  /*2f40*/  ISETP.GT.U32.AND P0, PT, R21, R6, PT ;  /* 0x000000061500720c */ /* 0x000fe20003f04070 */
[----:B------:R-:W-:Y:S01]  /*2f50*/  IMAD.HI.U32 R9, R23, R20, RZ ;  /* 0x0000001417097227 */ /* 0x000fe200078e00ff */
[----:B------:R-:W-:-:S02]  /*2f60*/  IABS R10, c[0x0][0x178] ;  /* 0x00005e00000a7a13 */ /* 0x000fc40000000000 */
[C---:B-1----:R-:W-:Y:S01]  /*2f70*/  LOP3.LUT R2, R22.reuse, 0x12, RZ, 0xfc, !PT ;  /* 0x0000001216027812 */ /* 0x042fe200078efcff */
[----:B------:R-:W-:Y:S01]  /*2f80*/  @!P6 IMAD.MOV R5, RZ, RZ, -R5 ;  /* 0x000000ffff05e224 */ /* 0x000fe200078e0a05 */
[----:B------:R-:W-:Y:S01]  /*2f90*/  ISETP.GT.U32.AND P6, PT, R21, R7, PT ;  /* 0x000000071500720c */ /* 0x000fe20003fc4070 */
[----:B------:R-:W-:Y:S01]  /*2fa0*/  IMAD.MOV R9, RZ, RZ, -R9 ;  /* 0x000000ffff097224 */ /* 0x000fe200078e0a09 */
[----:B------:R-:W-:Y:S01]  /*2fb0*/  LOP3.LUT R28, R22, 0x8, RZ, 0xfc, !PT ;  /* 0x00000008161c7812 */ /* 0x000fe200078efcff */
[----:B------:R-:W-:-:S04]  /*2fc0*/  IMAD.HI.U32 R8, R23, R19, RZ ;  /* 0x0000001317087227 */ /* 0x000fc800078e00ff */
[C---:B------:R-:W-:Y:S02]  /*2fd0*/  IMAD R20, R21.reuse, R9, R20 ;  /* 0x0000000915147224 */ /* 0x040fe400078e0214 */
[----:B------:R-:W-:Y:S02]  /*2fe0*/  IMAD.MOV R8, RZ, RZ, -R8 ;  /* 0x000000ffff087224 */ /* 0x000fe400078e0a08 */
[----:B------:R-:W-:Y:S01]  /*2ff0*/  @!P0 IMAD.IADD R6, R6, 0x1, -R21 ;  /* 0x0000000106068824 */ /* 0x000fe200078e0a15 */
[C---:B------:R-:W-:Y:S01]  /*3000*/  ISETP.GT.U32.AND P0, PT, R21.reuse, R20, PT ;  /* 0x000000141500720c */ /* 0x040fe20003f04070 */
[----:B------:R-:W-:Y:S02]  /*3010*/  IMAD R19, R21, R8, R19 ;  /* 0x0000000815137224 */ /* 0x000fe400078e0213 */
[----:B------:R-:W-:Y:S02]  /*3020*/  @!P6 IMAD.IADD R7, R7, 0x1, -R21 ;  /* 0x000000010707e824 */ /* 0x000fe400078e0a15 */
[----:B------:R-:W-:Y:S01]  /*3030*/  IMAD.HI.U32 R9, R23, R18, RZ ;  /* 0x0000001217097227 */ /* 0x000fe200078e00ff */
[----:B------:R-:W-:-:S03]  /*3040*/  ISETP.GT.U32.AND P6, PT, R21, R19, PT ;  /* 0x000000131500720c */ /* 0x000fc60003fc4070 */
[----:B------:R-:W-:Y:S02]  /*3050*/  IMAD.MOV.U32 R29, RZ, RZ, R10 ;  /* 0x000000ffff1d7224 */ /* 0x000fe400078e000a */
[----:B------:R-:W-:Y:S02]  /*3060*/  IMAD.HI.U32 R10, R23, R17, RZ ;  /* 0x00000011170a7227 */ /* 0x000fe400078e00ff */
[----:B------:R-:W0:Y:S02]  /*3070*/  I2F.RP R15, R29 ;  /* 0x0000001d000f7306 */ /* 0x000e240000209400 */
[----:B------:R-:W-:Y:S01]  /*3080*/  @!P0 IMAD.IADD R20, R20, 0x1, -R21 ;  /* 0x0000000114148824 */ /* 0x000fe200078e0a15 */
[----:B------:R-:W-:Y:S01]  /*3090*/  ISETP.GT.U32.AND P0, PT, R21, R7, PT ;  /* 0x000000071500720c */ /* 0x000fe20003f04070 */
[----:B------:R-:W-:Y:S02]  /*30a0*/  IMAD.MOV R9, RZ, RZ, -R9 ;  /* 0x000000ffff097224 */ /* 0x000fe400078e0a09 */
[----:B------:R-:W-:Y:S01]  /*30b0*/  @!P6 IMAD.IADD R19, R19, 0x1, -R21 ;  /* 0x000000011313e824 */ /* 0x000fe200078e0a15 */
[----:B------:R-:W-:Y:S01]  /*30c0*/  ISETP.GT.U32.AND P6, PT, R21, R20, PT ;  /* 0x000000141500720c */ /* 0x000fe20003fc4070 */
[----:B------:R-:W-:-:S02]  /*30d0*/  IMAD.MOV R10, RZ, RZ, -R10 ;  /* 0x000000ffff0a7224 */ /* 0x000fc400078e0a0a */
[C---:B------:R-:W-:Y:S02]  /*30e0*/  IMAD R18, R21.reuse, R9, R18 ;  /* 0x0000000915127224 */ /* 0x040fe400078e0212 */
[C---:B------:R-:W-:Y:S01]  /*30f0*/  IMAD R17, R21.reuse, R10, R17 ;  /* 0x0000000a15117224 */ /* 0x040fe200078e0211 */
[----:B------:R-:W-:Y:S01]  /*3100*/  IABS R10, R2 ;  /* 0x00000002000a7213 */ /* 0x000fe20000000000 */
[----:B------:R-:W-:Y:S01]  /*3110*/  @!P5 IMAD.MOV R6, RZ, RZ, -R6 ;  /* 0x000000ffff06d224 */ /* 0x000fe200078e0a06 */
[----:B------:R-:W-:Y:S01]  /*3120*/  ISETP.GT.U32.AND P5, PT, R21, R19, PT ;  /* 0x000000131500720c */ /* 0x000fe20003fa4070 */
[--C-:B------:R-:W-:Y:S01]  /*3130*/  @!P0 IMAD.IADD R7, R7, 0x1, -R21.reuse ;  /* 0x0000000107078824 */ /* 0x100fe200078e0a15 */
[C---:B------:R-:W-:Y:S01]  /*3140*/  ISETP.GT.U32.AND P0, PT, R21.reuse, R18, PT ;  /* 0x000000121500720c */ /* 0x040fe20003f04070 */
[----:B------:R-:W-:Y:S01]  /*3150*/  @!P4 IMAD.MOV R4, RZ, RZ, -R4 ;  /* 0x000000ffff04c224 */ /* 0x000fe200078e0a04 */
[----:B0-----:R-:W0:Y:S01]  /*3160*/  MUFU.RCP R15, R15 ;  /* 0x0000000f000f7308 */ /* 0x001e220000001000 */
[----:B------:R-:W-:Y:S01]  /*3170*/  @!P6 IMAD.IADD R20, R20, 0x1, -R21 ;  /* 0x000000011414e824 */ /* 0x000fe200078e0a15 */
[----:B------:R-:W-:Y:S01]  /*3180*/  ISETP.GT.U32.AND P6, PT, R21, R17, PT ;  /* 0x000000111500720c */ /* 0x000fe20003fc4070 */
[----:B------:R-:W-:Y:S01]  /*3190*/  @!P3 IMAD.MOV R7, RZ, RZ, -R7 ;  /* 0x000000ffff07b224 */ /* 0x000fe200078e0a07 */
[----:B------:R-:W-:Y:S01]  /*31a0*/  STL [R1+0x6c4], R4 ;  /* 0x0006c40401007387 */ /* 0x000fe20000100800 */
[----:B------:R-:W-:Y:S01]  /*31b0*/  IMAD.HI.U32 R9, R23, R16, RZ ;  /* 0x0000001017097227 */ /* 0x000fe200078e00ff */
[----:B------:R-:W-:-:S02]  /*31c0*/  ISETP.GE.AND P4, PT, R11, RZ, PT ;  /* 0x000000ff0b00720c */ /* 0x000fc40003f86270 */
[----:B------:R-:W-:Y:S01]  /*31d0*/  STL [R1+0x6c8], R5 ;  /* 0x0006c80501007387 */ /* 0x000fe20000100800 */
[--C-:B------:R-:W-:Y:S01]  /*31e0*/  @!P5 IMAD.IADD R19, R19, 0x1, -R21.reuse ;  /* 0x000000011313d824 */ /* 0x100fe200078e0a15 */
[----:B------:R-:W-:Y:S01]  /*31f0*/  IABS R11, R14 ;  /* 0x0000000e000b7213 */ /* 0x000fe20000000000 */
[----:B------:R-:W-:Y:S01]  /*3200*/  @!P0 IMAD.IADD R18, R18, 0x1, -R21 ;  /* 0x0000000112128824 */ /* 0x000fe200078e0a15 */
[----:B------:R1:W-:Y:S01]  /*3210*/  STL [R1+0x6cc], R6 ;  /* 0x0006cc0601007387 */ /* 0x0003e20000100800 */
[----:B------:R-:W-:Y:S01]  /*3220*/  IMAD.MOV R9, RZ, RZ, -R9 ;  /* 0x000000ffff097224 */ /* 0x000fe200078e0a09 */
[C---:B------:R-:W-:Y:S01]  /*3230*/  LOP3.LUT R2, R22.reuse, 0xc, RZ, 0xfc, !PT ;  /* 0x0000000c16027812 */ /* 0x040fe200078efcff */
[----:B------:R-:W-:Y:S01]  /*3240*/  @!P6 IMAD.IADD R17, R17, 0x1, -R21 ;  /* 0x000000011111e824 */ /* 0x000fe200078e0a15 */
[C---:B------:R-:W-:Y:S01]  /*3250*/  ISETP.GT.U32.AND P6, PT, R21.reuse, R18, PT ;  /* 0x000000121500720c */ /* 0x040fe20003fc4070 */
[----:B------:R-:W-:Y:S01]  /*3260*/  STL [R1+0x734], R20 ;  /* 0x0007341401007387 */ /* 0x000fe20000100800 */
[----:B------:R-:W-:Y:S01]  /*3270*/  IMAD R16, R21, R9, R16 ;  /* 0x0000000915107224 */ /* 0x000fe200078e0210 */
[----:B0-----:R-:W-:Y:S01]  /*3280*/  IADD3 R15, R15, 0xffffffe, RZ ;  /* 0x0ffffffe0f0f7810 */ /* 0x001fe20007ffe0ff */
[----:B------:R-:W-:Y:S01]  /*3290*/  IMAD.HI.U32 R8, R23, R13, RZ ;  /* 0x0000000d17087227 */ /* 0x000fe200078e00ff */
[C---:B------:R-:W-:Y:S01]  /*32a0*/  ISETP.GT.U32.AND P3, PT, R21.reuse, R17, PT ;  /* 0x000000111500720c */ /* 0x040fe20003f64070 */
[----:B------:R-:W-:Y:S01]  /*32b0*/  STL [R1+0x738], R19 ;  /* 0x0007381301007387 */ /* 0x000fe20000100800 */
[----:B------:R-:W-:Y:S01]  /*32c0*/  ISETP.GT.U32.AND P5, PT, R21, R16, PT ;  /* 0x000000101500720c */ /* 0x000fe20003fa4070 */
[----:B------:R-:W-:Y:S01]  /*32d0*/  IMAD.MOV R9, RZ, RZ, -R8 ;  /* 0x000000ffff097224 */ /* 0x000fe200078e0a08 */
[----:B------:R-:W0:Y:S01]  /*32e0*/  F2I.FTZ.U32.TRUNC.NTZ R15, R15 ;  /* 0x0000000f000f7305 */ /* 0x000e22000021f000 */
[----:B------:R2:W-:Y:S01]  /*32f0*/  STL [R1+0x6d0], R7 ;  /* 0x0006d00701007387 */ /* 0x0005e20000100800 */
[----:B------:R-:W-:Y:S01]  /*3300*/  IMAD.HI.U32 R8, R23, R12, RZ ;  /* 0x0000000c17087227 */ /* 0x000fe200078e00ff */
[----:B-1----:R-:W-:-:S02]  /*3310*/  LOP3.LUT R6, R22, 0xe, RZ, 0xfc, !PT ;  /* 0x0000000e16067812 */ /* 0x002fc400078efcff */
[----:B------:R-:W-:Y:S01]  /*3320*/  LOP3.LUT R5, R22, 0xa, RZ, 0xfc, !PT ;  /* 0x0000000a16057812 */ /* 0x000fe200078efcff */
[--C-:B------:R-:W-:Y:S01]  /*3330*/  @!P6 IMAD.IADD R18, R18, 0x1, -R21.reuse ;  /* 0x000000011212e824 */ /* 0x100fe200078e0a15 */
[----:B------:R-:W-:Y:S01]  /*3340*/  IABS R27, R2 ;  /* 0x00000002001b7213 */ /* 0x000fe20000000000 */
[----:B------:R-:W-:Y:S02]  /*3350*/  IMAD.MOV R8, RZ, RZ, -R8 ;  /* 0x000000ffff087224 */ /* 0x000fe400078e0a08 */
[--C-:B------:R-:W-:Y:S01]  /*3360*/  @!P3 IMAD.IADD R17, R17, 0x1, -R21.reuse ;  /* 0x000000011111b824 */ /* 0x100fe200078e0a15 */
[----:B--2---:R-:W-:Y:S01]  /*3370*/  LOP3.LUT R7, R22, 0x10, RZ, 0xfc, !PT ;  /* 0x0000001016077812 */ /* 0x004fe200078efcff */
[----:B------:R-:W-:Y:S02]  /*3380*/  IMAD R12, R21, R8, R12 ;  /* 0x00000008150c7224 */ /* 0x000fe400078e020c */
[----:B------:R-:W-:Y:S02]  /*3390*/  IMAD.HI.U32 R8, R23, R11, RZ ;  /* 0x0000000b17087227 */ /* 0x000fe400078e00ff */
[----:B------:R1:W-:Y:S01]  /*33a0*/  STL [R1+0x72c], R7 ;  /* 0x00072c0701007387 */ /* 0x0003e20000100800 */
[----:B------:R-:W-:Y:S01]  /*33b0*/  ISETP.GT.U32.AND P6, PT, R21, R12, PT ;  /* 0x0000000c1500720c */ /* 0x000fe20003fc4070 */
[----:B------:R-:W-:-:S02]  /*33c0*/  @!P5 IMAD.IADD R16, R16, 0x1, -R21 ;  /* 0x000000011010d824 */ /* 0x000fc400078e0a15 */
[----:B------:R-:W-:Y:S01]  /*33d0*/  STL [R1+0x73c], R18 ;  /* 0x00073c1201007387 */ /* 0x000fe20000100800 */
[----:B------:R-:W-:Y:S02]  /*33e0*/  IMAD.MOV R8, RZ, RZ, -R8 ;  /* 0x000000ffff087224 */ /* 0x000fe400078e0a08 */
[C---:B------:R-:W-:Y:S01]  /*33f0*/  ISETP.GT.U32.AND P5, PT, R21.reuse, R16, PT ;  /* 0x000000101500720c */ /* 0x040fe20003fa4070 */
[----:B------:R2:W-:Y:S01]  /*3400*/  STL [R1+0x730], R17 ;  /* 0x0007301101007387 */ /* 0x0005e20000100800 */
[----:B------:R-:W-:Y:S02]  /*3410*/  IMAD R11, R21, R8, R11 ;  /* 0x00000008150b7224 */ /* 0x000fe400078e020b */
[----:B------:R-:W-:Y:S01]  /*3420*/  IMAD.HI.U32 R8, R23, R10, RZ ;  /* 0x0000000a17087227 */ /* 0x000fe200078e00ff */
[----:B------:R-:W3:Y:S02]  /*3430*/  LDL R20, [R1+0x5dc] ;  /* 0x0005dc0001147983 */ /* 0x000ee40000100800 */
[C---:B------:R-:W-:Y:S01]  /*3440*/  ISETP.GT.U32.AND P3, PT, R21.reuse, R11, PT ;  /* 0x0000000b1500720c */ /* 0x040fe20003f64070 */
[----:B------:R-:W-:Y:S01]  /*3450*/  IMAD R13, R21, R9, R13 ;  /* 0x00000009150d7224 */ /* 0x000fe200078e020d */
[----:B------:R-:W-:Y:S01]  /*3460*/  IABS R9, R7 ;  /* 0x0000000700097213 */ /* 0x000fe20000000000 */
[----:B------:R-:W-:-:S02]  /*3470*/  IMAD.MOV R8, RZ, RZ, -R8 ;  /* 0x000000ffff087224 */ /* 0x000fc400078e0a08 */
[--C-:B------:R-:W-:Y:S01]  /*3480*/  @!P6 IMAD.IADD R12, R12, 0x1, -R21.reuse ;  /* 0x000000010c0ce824 */ /* 0x100fe200078e0a15 */
[----:B------:R-:W-:Y:S01]  /*3490*/  ISETP.GE.AND P6, PT, R25, RZ, PT ;  /* 0x000000ff1900720c */ /* 0x000fe20003fc6270 */
[----:B------:R-:W-:Y:S01]  /*34a0*/  IMAD R10, R21, R8, R10 ;  /* 0x00000008150a7224 */ /* 0x000fe200078e020a */
[----:B------:R-:W-:Y:S01]  /*34b0*/  IABS R8, R6 ;  /* 0x0000000600087213 */ /* 0x000fe20000000000 */
[----:B------:R-:W-:Y:S01]  /*34c0*/  IMAD.HI.U32 R14, R23, R9, RZ ;  /* 0x00000009170e7227 */ /* 0x000fe200078e00ff */
[----:B------:R-:W-:Y:S02]  /*34d0*/  LOP3.LUT R4, R22, 0x6, RZ, 0xfc, !PT ;  /* 0x0000000616047812 */ /* 0x000fe400078efcff */
[----:B------:R-:W-:Y:S01]  /*34e0*/  ISETP.GT.U32.AND P0, PT, R21, R13, PT ;  /* 0x0000000d1500720c */ /* 0x000fe20003f04070 */
[----:B------:R-:W-:Y:S01]  /*34f0*/  @!P5 IMAD.IADD R16, R16, 0x1, -R21 ;  /* 0x000000011010d824 */ /* 0x000fe200078e0a15 */
[----:B------:R-:W-:Y:S01]  /*3500*/  ISETP.GE.AND P5, PT, R24, RZ, PT ;  /* 0x000000ff1800720c */ /* 0x000fe20003fa6270 */
[----:B------:R-:W-:-:S02]  /*3510*/  IMAD.MOV R14, RZ, RZ, -R14 ;  /* 0x000000ffff0e7224 */ /* 0x000fc400078e0a0e */
[----:B------:R-:W-:Y:S01]  /*3520*/  IMAD.HI.U32 R24, R23, R8, RZ ;  /* 0x0000000817187227 */ /* 0x000fe200078e00ff */
[----:B------:R-:W-:-:S03]  /*3530*/  IABS R25, R28 ;  /* 0x0000001c00197213 */ /* 0x000fc60000000000 */
[----:B------:R-:W-:Y:S01]  /*3540*/  @!P3 IMAD.IADD R11, R11, 0x1, -R21 ;  /* 0x000000010b0bb824 */ /* 0x000fe200078e0a15 */
[----:B------:R-:W-:Y:S01]  /*3550*/  ISETP.GE.AND P3, PT, R26, RZ, PT ;  /* 0x000000ff1a00720c */ /* 0x000fe20003f66270 */
[C---:B------:R-:W-:Y:S01]  /*3560*/  IMAD R9, R21.reuse, R14, R9 ;  /* 0x0000000e15097224 */ /* 0x040fe200078e0209 */
[----:B------:R-:W-:Y:S01]  /*3570*/  IABS R26, R5 ;  /* 0x00000005001a7213 */ /* 0x000fe20000000000 */
[----:B------:R-:W-:Y:S02]  /*3580*/  IMAD.MOV R24, RZ, RZ, -R24 ;  /* 0x000000ffff187224 */ /* 0x000fe400078e0a18 */
[----:B0-----:R-:W-:Y:S02]  /*3590*/  IMAD.MOV R14, RZ, RZ, -R15 ;  /* 0x000000ffff0e7224 */ /* 0x001fe400078e0a0f */
[----:B------:R-:W-:Y:S02]  /*35a0*/  IMAD R8, R21, R24, R8 ;  /* 0x0000001815087224 */ /* 0x000fe400078e0208 */
[----:B------:R-:W-:-:S02]  /*35b0*/  IMAD R24, R14, R29, RZ ;  /* 0x0000001d0e187224 */ /* 0x000fc400078e02ff */
[----:B------:R-:W-:-:S04]  /*35c0*/  IMAD.HI.U32 R14, R23, R26, RZ ;  /* 0x0000001a170e7227 */ /* 0x000fc800078e00ff */
[----:B------:R-:W-:-:S04]  /*35d0*/  IMAD.HI.U32 R2, R23, R25, RZ ;  /* 0x0000001917027227 */ /* 0x000fc800078e00ff */
[----:B------:R-:W-:-:S04]  /*35e0*/  IMAD.HI.U32 R29, R23, R27, RZ ;  /* 0x0000001b171d7227 */ /* 0x000fc800078e00ff */
[----:B------:R-:W-:Y:S02]  /*35f0*/  IMAD.MOV R3, RZ, RZ, -R14 ;  /* 0x000000ffff037224 */ /* 0x000fe400078e0a0e */
[----:B------:R-:W-:Y:S02]  /*3600*/  IMAD.MOV R2, RZ, RZ, -R2 ;  /* 0x000000ffff027224 */ /* 0x000fe400078e0a02 */
[----:B------:R-:W-:Y:S02]  /*3610*/  IMAD.MOV R29, RZ, RZ, -R29 ;  /* 0x000000ffff1d7224 */ /* 0x000fe400078e0a1d */
[----:B------:R-:W-:Y:S02]  /*3620*/  IMAD.MOV.U32 R14, RZ, RZ, RZ ;  /* 0x000000ffff0e7224 */ /* 0x000fe400078e00ff */
[C---:B------:R-:W-:Y:S01]  /*3630*/  IMAD R26, R21.reuse, R3, R26 ;  /* 0x00000003151a7224 */ /* 0x040fe200078e021a */
[C---:B------:R-:W-:Y:S01]  /*3640*/  LOP3.LUT R3, R22.reuse, 0x4, RZ, 0xfc, !PT ;  /* 0x0000000416037812 */ /* 0x040fe200078efcff */
[C---:B------:R-:W-:Y:S01]  /*3650*/  IMAD R25, R21.reuse, R2, R25 ;  /* 0x0000000215197224 */ /* 0x040fe200078e0219 */
[----:B------:R-:W-:Y:S01]  /*3660*/  LOP3.LUT R2, R22, 0x2, RZ, 0xfc, !PT ;  /* 0x0000000216027812 */ /* 0x000fe200078efcff */
[----:B------:R-:W-:Y:S01]  /*3670*/  IMAD R27, R21, R29, R27 ;  /* 0x0000001d151b7224 */ /* 0x000fe200078e021b */
[----:B------:R-:W-:Y:S01]  /*3680*/  IABS R29, R22 ;  /* 0x00000016001d7213 */ /* 0x000fe20000000000 */
[----:B-1----:R-:W-:Y:S01]  /*3690*/  IMAD.HI.U32 R7, R15, R24, R14 ;  /* 0x000000180f077227 */ /* 0x002fe200078e000e */
[----:B------:R-:W-:-:S02]  /*36a0*/  IABS R15, R3 ;  /* 0x00000003000f7213 */ /* 0x000fc40000000000 */
[----:B------:R-:W-:Y:S01]  /*36b0*/  IABS R24, R4 ;  /* 0x0000000400187213 */ /* 0x000fe20000000000 */
[----:B------:R-:W-:Y:S01]  /*36c0*/  @!P0 IMAD.IADD R13, R13, 0x1, -R21 ;  /* 0x000000010d0d8824 */ /* 0x000fe200078e0a15 */
[----:B------:R-:W-:Y:S01]  /*36d0*/  IABS R14, R2 ;  /* 0x00000002000e7213 */ /* 0x000fe20000000000 */
[----:B--2---:R-:W-:Y:S02]  /*36e0*/  IMAD.MOV.U32 R17, RZ, RZ, R29 ;  /* 0x000000ffff117224 */ /* 0x004fe400078e001d */
[----:B------:R-:W-:Y:S01]  /*36f0*/  IMAD.HI.U32 R19, R23, R15, RZ ;  /* 0x0000000f17137227 */ /* 0x000fe200078e00ff */
[----:B------:R-:W-:-:S03]  /*3700*/  ISETP.GT.U32.AND P0, PT, R21, R13, PT ;  /* 0x0000000d1500720c */ /* 0x000fc60003f04070 */
[----:B------:R-:W-:-:S04]  /*3710*/  IMAD.HI.U32 R18, R23, R24, RZ ;  /* 0x0000001817127227 */ /* 0x000fc800078e00ff */
[----:B------:R-:W-:-:S04]  /*3720*/  IMAD.HI.U32 R17, R23, R17, RZ ;  /* 0x0000001117117227 */ /* 0x000fc800078e00ff */
[----:B------:R-:W-:Y:S02]  /*3730*/  IMAD.MOV R19, RZ, RZ, -R19 ;  /* 0x000000ffff137224 */ /* 0x000fe400078e0a13 */
[----:B------:R-:W-:Y:S02]  /*3740*/  IMAD.MOV R17, RZ, RZ, -R17 ;  /* 0x000000ffff117224 */ /* 0x000fe400078e0a11 */
[----:B------:R-:W-:Y:S02]  /*3750*/  IMAD R15, R21, R19, R15 ;  /* 0x00000013150f7224 */ /* 0x000fe400078e020f */
[----:B------:R-:W-:Y:S01]  /*3760*/  @!P0 IMAD.IADD R13, R13, 0x1, -R21 ;  /* 0x000000010d0d8824 */ /* 0x000fe200078e0a15 */
[----:B------:R-:W-:Y:S02]  /*3770*/  ISETP.GT.U32.AND P0, PT, R21, R10, PT ;  /* 0x0000000a1500720c */ /* 0x000fe40003f04070 */
[----:B---3--:R-:W-:Y:S01]  /*3780*/  IABS R29, R20 ;  /* 0x00000014001d7213 */ /* 0x008fe20000000000 */
[----:B------:R-:W-:-:S04]  /*3790*/  IMAD.HI.U32 R20, R23, R14, RZ ;  /* 0x0000000e17147227 */ /* 0x000fc800078e00ff */
[----:B------:R-:W-:Y:S02]  /*37a0*/  IMAD.MOV R23, RZ, RZ, -R18 ;  /* 0x000000ffff177224 */ /* 0x000fe400078e0a12 */
[----:B------:R-:W-:Y:S01]  /*37b0*/  IMAD.MOV R20, RZ, RZ, -R20 ;  /* 0x000000ffff147224 */ /* 0x000fe200078e0a14 */
[----:B------:R-:W2:Y:S01]  /*37c0*/  LDL.LU R18, [R1+0x73c] ;  /* 0x00073c0001127983 */ /* 0x000ea20000300800 */
[C---:B------:R-:W-:Y:S01]  /*37d0*/  IMAD R24, R21.reuse, R23, R24 ;  /* 0x0000001715187224 */ /* 0x040fe200078e0218 */
[----:B------:R-:W-:Y:S01]  /*37e0*/  IABS R23, R22 ;  /* 0x0000001600177213 */ /* 0x000fe20000000000 */
[C---:B------:R-:W-:Y:S01]  /*37f0*/  IMAD R14, R21.reuse, R20, R14 ;  /* 0x00000014150e7224 */ /* 0x040fe200078e020e */
[----:B------:R-:W3:Y:S04]  /*3800*/  LDL.LU R19, [R1+0x738] ;  /* 0x0007380001137983 */ /* 0x000ee80000300800 */
[----:B------:R-:W4:Y:S01]  /*3810*/  LDL.LU R20, [R1+0x734] ;  /* 0x0007340001147983 */ /* 0x000f220000300800 */
[----:B------:R-:W-:-:S03]  /*3820*/  IMAD R23, R21, R17, R23 ;  /* 0x0000001115177224 */ /* 0x000fc600078e0217 */
[----:B------:R-:W4:Y:S01]  /*3830*/  LDL.LU R17, [R1+0x730] ;  /* 0x0007300001117983 */ /* 0x000f220000300800 */
[----:B------:R-:W-:-:S04]  /*3840*/  IMAD.HI.U32 R7, R7, R29, RZ ;  /* 0x0000001d07077227 */ /* 0x000fc800078e00ff */
[----:B------:R-:W-:Y:S02]  /*3850*/  @!P6 IMAD.MOV R16, RZ, RZ, -R16 ;  /* 0x000000ffff10e224 */ /* 0x000fe400078e0a10 */
[----:B------:R-:W-:Y:S02]  /*3860*/  IMAD.MOV R7, RZ, RZ, -R7 ;  /* 0x000000ffff077224 */ /* 0x000fe400078e0a07 */
[----:B------:R-:W-:Y:S02]  /*3870*/  @!P3 IMAD.MOV R13, RZ, RZ, -R13 ;  /* 0x000000ffff0db224 */ /* 0x000fe400078e0a0d */
[----:B------:R-:W-:Y:S02]  /*3880*/  @!P0 IMAD.IADD R10, R10, 0x1, -R21 ;  /* 0x000000010a0a8824 */ /* 0x000fe400078e0a15 */
[----:B--2---:R-:W-:Y:S02]  /*3890*/  @!P1 IMAD.MOV R18, RZ, RZ, -R18 ;  /* 0x000000ffff129224 */ /* 0x004fe400078e0a12 */
[----:B---3--:R-:W-:-:S02]  /*38a0*/  @!P4 IMAD.MOV R19, RZ, RZ, -R19 ;  /* 0x000000ffff13c224 */ /* 0x008fc400078e0a13 */
[----:B----4-:R-:W-:Y:S02]  /*38b0*/  @!P2 IMAD.MOV R20, RZ, RZ, -R20 ;  /* 0x000000ffff14a224 */ /* 0x010fe400078e0a14 */
[----:B------:R-:W-:-:S03]  /*38c0*/  @!P5 IMAD.MOV R17, RZ, RZ, -R17 ;  /* 0x000000ffff11d224 */ /* 0x000fc600078e0a11 */
[----:B------:R-:W-:Y:S04]  /*38d0*/  STL [R1+0x6d4], R20 ;  /* 0x0006d41401007387 */ /* 0x000fe80000100800 */
[----:B------:R0:W-:Y:S04]  /*38e0*/  STL [R1+0x6d8], R19 ;  /* 0x0006d81301007387 */ /* 0x0001e80000100800 */
[----:B------:R1:W-:Y:S01]  /*38f0*/  STL [R1+0x6dc], R18 ;  /* 0x0006dc1201007387 */ /* 0x0003e20000100800 */
[----:B0-----:R-:W-:-:S03]  /*3900*/  IABS R19, c[0x0][0x178] ;  /* 0x00005e0000137a13 */ /* 0x001fc60000000000 */
[----:B------:R-:W-:Y:S04]  /*3910*/  STL [R1+0x6e0], R17 ;  /* 0x0006e01101007387 */ /* 0x000fe80000100800 */
[----:B------:R-:W-:Y:S01]  /*3920*/  STL [R1+0x6e4], R16 ;  /* 0x0006e41001007387 */ /* 0x000fe20000100800 */
[----:B------:R-:W-:-:S03]  /*3930*/  IMAD R29, R19, R7, R29 ;  /* 0x00000007131d7224 */ /* 0x000fc600078e021d */
[----:B------:R-:W-:Y:S04]  /*3940*/  STL [R1+0x6e8], R13 ;  /* 0x0006e80d01007387 */ /* 0x000fe80000100800 */
[----:B------:R-:W2:Y:S01]  /*3950*/  LDL.LU R7, [R1+0x72c] ;  /* 0x00072c0001077983 */ /* 0x000ea20000300800 */
[----:B------:R-:W-:-:S13]  /*3960*/  ISETP.GT.U32.AND P1, PT, R21, R10, PT ;  /* 0x0000000a1500720c */ /* 0x000fda0003f24070 */
[----:B------:R-:W-:Y:S01]  /*3970*/  @!P1 IMAD.IADD R10, R10, 0x1, -R21 ;  /* 0x000000010a0a9824 */ /* 0x000fe200078e0a15 */
[----:B------:R-:W-:-:S13]  /*3980*/  ISETP.GT.U32.AND P1, PT, R21, R23, PT ;  /* 0x000000171500720c */ /* 0x000fda0003f24070 */
[----:B------:R-:W-:Y:S01]  /*3990*/  @!P1 IMAD.IADD R23, R23, 0x1, -R21 ;  /* 0x0000000117179824 */ /* 0x000fe200078e0a15 */
[----:B------:R-:W-:-:S13]  /*39a0*/  ISETP.GT.U32.AND P0, PT, R21, R9, PT ;  /* 0x000000091500720c */ /* 0x000fda0003f04070 */
[----:B------:R-:W-:Y:S01]  /*39b0*/  @!P0 IMAD.IADD R9, R9, 0x1, -R21 ;  /* 0x0000000109098824 */ /* 0x000fe200078e0a15 */
[----:B------:R-:W-:-:S13]  /*39c0*/  ISETP.GT.U32.AND P0, PT, R21, R8, PT ;  /* 0x000000081500720c */ /* 0x000fda0003f04070 */
[--C-:B------:R-:W-:Y:S01]  /*39d0*/  @!P0 IMAD.IADD R8, R8, 0x1, -R21.reuse ;  /* 0x0000000108088824 */ /* 0x100fe200078e0a15 */
[----:B------:R-:W-:Y:S02]  /*39e0*/  ISETP.GT.U32.AND P0, PT, R21, R27, PT ;  /* 0x0000001b1500720c */ /* 0x000fe40003f04070 */
[----:B--2---:R-:W-:Y:S02]  /*39f0*/  ISETP.GE.AND P1, PT, R7, RZ, PT ;  /* 0x000000ff0700720c */ /* 0x004fe40003f26270 */
[----:B------:R-:W2:Y:S09]  /*3a00*/  LDL.LU R7, [R1+0xe0] ;  /* 0x0000e00001077983 */ /* 0x000eb20000300800 */
[----:B------:R-:W-:Y:S01]  /*3a10*/  @!P0 IMAD.IADD R27, R27, 0x1, -R21 ;  /* 0x000000011b1b8824 */ /* 0x000fe200078e0a15 */
[----:B------:R-:W-:-:S02]  /*3a20*/  ISETP.GT.U32.AND P0, PT, R21, R26, PT ;  /* 0x0000001a1500720c */ /* 0x000fc40003f04070 */
[C---:B------:R-:W-:Y:S02]  /*3a30*/  ISETP.GT.U32.AND P2, PT, R21.reuse, R11, PT ;  /* 0x0000000b1500720c */ /* 0x040fe40003f44070 */
[C---:B------:R-:W-:Y:S02]  /*3a40*/  ISETP.GT.U32.AND P4, PT, R21.reuse, R9, PT ;  /* 0x000000091500720c */ /* 0x040fe40003f84070 */
[----:B------:R-:W-:-:S07]  /*3a50*/  ISETP.GT.U32.AND P5, PT, R21, R8, PT ;  /* 0x000000081500720c */ /* 0x000fce0003fa4070 */
[--C-:B------:R-:W-:Y:S01]  /*3a60*/  @!P0 IMAD.IADD R26, R26, 0x1, -R21.reuse ;  /* 0x000000011a1a8824 */ /* 0x100fe200078e0a15 */
[C---:B------:R-:W-:Y:S02]  /*3a70*/  ISETP.GT.U32.AND P0, PT, R21.reuse, R12, PT ;  /* 0x0000000c1500720c */ /* 0x040fe40003f04070 */
[----:B------:R-:W-:Y:S01]  /*3a80*/  ISETP.GT.U32.AND P3, PT, R21, R27, PT ;  /* 0x0000001b1500720c */ /* 0x000fe20003f64070 */
[--C-:B------:R-:W-:Y:S01]  /*3a90*/  @!P2 IMAD.IADD R11, R11, 0x1, -R21.reuse ;  /* 0x000000010b0ba824 */ /* 0x100fe200078e0a15 */
[----:B------:R-:W-:Y:S01]  /*3aa0*/  ISETP.GT.U32.AND P2, PT, R21, R24, PT ;  /* 0x000000181500720c */ /* 0x000fe20003f44070 */
[--C-:B------:R-:W-:Y:S01]  /*3ab0*/  @!P4 IMAD.IADD R9, R9, 0x1, -R21.reuse ;  /* 0x000000010909c824 */ /* 0x100fe200078e0a15 */
[----:B------:R-:W-:Y:S01]  /*3ac0*/  ISETP.GT.U32.AND P4, PT, R21, R15, PT ;  /* 0x0000000f1500720c */ /* 0x000fe20003f84070 */
[----:B------:R-:W-:Y:S01]  /*3ad0*/  @!P5 IMAD.IADD R8, R8, 0x1, -R21 ;  /* 0x000000010808d824 */ /* 0x000fe200078e0a15 */
[----:B------:R-:W-:-:S05]  /*3ae0*/  LOP3.LUT R20, R22, 0x16, RZ, 0xfc, !PT ;  /* 0x0000001616147812 */ /* 0x000fca00078efcff */
[--C-:B------:R-:W-:Y:S01]  /*3af0*/  @!P0 IMAD.IADD R12, R12, 0x1, -R21.reuse ;  /* 0x000000010c0c8824 */ /* 0x100fe200078e0a15 */
[C---:B------:R-:W-:Y:S02]  /*3b00*/  ISETP.GT.U32.AND P0, PT, R21.reuse, R25, PT ;  /* 0x000000191500720c */ /* 0x040fe40003f04070 */
[----:B------:R-:W-:Y:S01]  /*3b10*/  ISETP.GT.U32.AND P5, PT, R21, R14, PT ;  /* 0x0000000e1500720c */ /* 0x000fe20003fa4070 */
[--C-:B------:R-:W-:Y:S01]  /*3b20*/  @!P3 IMAD.IADD R27, R27, 0x1, -R21.reuse ;  /* 0x000000011b1bb824 */ /* 0x100fe200078e0a15 */
[----:B------:R-:W-:Y:S02]  /*3b30*/  ISETP.GT.U32.AND P6, PT, R21, R26, PT ;  /* 0x0000001a1500720c */ /* 0x000fe40003fc4070 */
[----:B------:R-:W-:Y:S02]  /*3b40*/  ISETP.GE.AND P3, PT, R20, RZ, PT ;  /* 0x000000ff1400720c */ /* 0x000fe40003f66270 */
[C---:B------:R-:W-:Y:S02]  /*3b50*/  LOP3.LUT R20, R22.reuse, 0x12, RZ, 0xfc, !PT ;  /* 0x0000001216147812 */ /* 0x040fe400078efcff */
[----:B-1----:R-:W-:Y:S01]  /*3b60*/  LOP3.LUT R18, R22, 0x14, RZ, 0xfc, !PT ;  /* 0x0000001416127812 */ /* 0x002fe200078efcff */
[--C-:B------:R-:W-:Y:S01]  /*3b70*/  @!P2 IMAD.IADD R24, R24, 0x1, -R21.reuse ;  /* 0x000000011818a824 */ /* 0x100fe200078e0a15 */
[----:B------:R-:W-:Y:S01]  /*3b80*/  ISETP.GE.AND P2, PT, R20, RZ, PT ;  /* 0x000000ff1400720c */ /* 0x000fe20003f46270 */
[----:B------:R-:W-:Y:S01]  /*3b90*/  @!P0 IMAD.IADD R25, R25, 0x1, -R21 ;  /* 0x0000000119198824 */ /* 0x000fe200078e0a15 */
[----:B------:R-:W-:-:S02]  /*3ba0*/  ISETP.GE.AND P0, PT, R18, RZ, PT ;  /* 0x000000ff1200720c */ /* 0x000fc40003f06270 */
[----:B------:R-:W-:Y:S01]  /*3bb0*/  LOP3.LUT R20, R22, 0xc, RZ, 0xfc, !PT ;  /* 0x0000000c16147812 */ /* 0x000fe200078efcff */
[--C-:B------:R-:W-:Y:S01]  /*3bc0*/  @!P4 IMAD.IADD R15, R15, 0x1, -R21.reuse ;  /* 0x000000010f0fc824 */ /* 0x100fe200078e0a15 */
[----:B------:R-:W-:Y:S01]  /*3bd0*/  ISETP.GE.AND P4, PT, R6, RZ, PT ;  /* 0x000000ff0600720c */ /* 0x000fe20003f86270 */
[--C-:B------:R-:W-:Y:S01]  /*3be0*/  @!P5 IMAD.IADD R14, R14, 0x1, -R21.reuse ;  /* 0x000000010e0ed824 */ /* 0x100fe200078e0a15 */
[----:B------:R-:W-:Y:S01]  /*3bf0*/  ISETP.GE.AND P5, PT, R20, RZ, PT ;  /* 0x000000ff1400720c */ /* 0x000fe20003fa6270 */
[----:B------:R-:W-:Y:S01]  /*3c00*/  @!P6 IMAD.IADD R26, R26, 0x1, -R21 ;  /* 0x000000011a1ae824 */ /* 0x000fe200078e0a15 */
[----:B------:R-:W-:Y:S01]  /*3c10*/  ISETP.GT.U32.AND P6, PT, R19, R29, PT ;  /* 0x0000001d1300720c */ /* 0x000fe20003fc4070 */
[----:B------:R-:W-:Y:S01]  /*3c20*/  @!P3 IMAD.MOV R12, RZ, RZ, -R12 ;  /* 0x000000ffff0cb224 */ /* 0x000fe200078e0a0c */
[----:B------:R-:W-:Y:S01]  /*3c30*/  LOP3.LUT R6, R0, 0x7, RZ, 0xc0, !PT ;  /* 0x0000000700067812 */ /* 0x000fe200078ec0ff */
[----:B------:R-:W-:Y:S01]  /*3c40*/  @!P2 IMAD.MOV R10, RZ, RZ, -R10 ;  /* 0x000000ffff0aa224 */ /* 0x000fe200078e0a0a */
[C---:B------:R-:W-:Y:S01]  /*3c50*/  ISETP.GT.U32.AND P3, PT, R21.reuse, R25, PT ;  /* 0x000000191500720c */ /* 0x040fe20003f64070 */
[----:B------:R-:W-:Y:S01]  /*3c60*/  @!P0 IMAD.MOV R11, RZ, RZ, -R11 ;  /* 0x000000ffff0b8224 */ /* 0x000fe200078e0a0b */
[C---:B------:R-:W-:Y:S01]  /*3c70*/  ISETP.GT.U32.AND P2, PT, R21.reuse, R23, PT ;  /* 0x000000171500720c */ /* 0x040fe20003f44070 */
[----:B------:R-:W-:Y:S01]  /*3c80*/  @!P1 IMAD.MOV R9, RZ, RZ, -R9 ;  /* 0x000000ffff099224 */ /* 0x000fe200078e0a09 */
[----:B------:R-:W-:Y:S01]  /*3c90*/  ISETP.GT.U32.AND P1, PT, R21, R15, PT ;  /* 0x0000000f1500720c */ /* 0x000fe20003f24070 */
[----:B------:R-:W-:Y:S01]  /*3ca0*/  @!P4 IMAD.MOV R8, RZ, RZ, -R8 ;  /* 0x000000ffff08c224 */ /* 0x000fe200078e0a08 */
[----:B------:R-:W-:Y:S01]  /*3cb0*/  STL [R1+0x6ec], R12 ;  /* 0x0006ec0c01007387 */ /* 0x000fe20000100800 */
[----:B------:R-:W-:-:S02]  /*3cc0*/  @!P5 IMAD.MOV R27, RZ, RZ, -R27 ;  /* 0x000000ffff1bd224 */ /* 0x000fc400078e0a1b */
[----:B------:R-:W-:Y:S01]  /*3cd0*/  IMAD R6, R6, 0x110, RZ ;  /* 0x0000011006067824 */ /* 0x000fe200078e02ff */
[----:B------:R-:W-:Y:S01]  /*3ce0*/  STL [R1+0x6f0], R11 ;  /* 0x0006f00b01007387 */ /* 0x000fe20000100800 */
[----:B------:R-:W-:-:S03]  /*3cf0*/  @!P6 IMAD.IADD R29, R29, 0x1, -R19 ;  /* 0x000000011d1de824 */ /* 0x000fc600078e0a13 */
[----:B------:R-:W-:Y:S01]  /*3d00*/  STL [R1+0x6f4], R10 ;  /* 0x0006f40a01007387 */ /* 0x000fe20000100800 */
[----:B------:R-:W-:-:S03]  /*3d10*/  ISETP.GE.AND P6, PT, R22, RZ, PT ;  /* 0x000000ff1600720c */ /* 0x000fc60003fc6270 */
[----:B------:R-:W-:Y:S04]  /*3d20*/  STL [R1+0x6f8], R9 ;  /* 0x0006f80901007387 */ /* 0x000fe80000100800 */
[----:B------:R0:W-:Y:S04]  /*3d30*/  STL [R1+0x6fc], R8 ;  /* 0x0006fc0801007387 */ /* 0x0001e80000100800 */
[----:B------:R-:W-:Y:S04]  /*3d40*/  STL [R1+0x700], R27 ;  /* 0x0007001b01007387 */ /* 0x000fe80000100800 */
[----:B------:R-:W0:Y:S01]  /*3d50*/  LDL.LU R20, [R1+0xdc] ;  /* 0x0000dc0001147983 */ /* 0x000e220000300800 */
[--C-:B------:R-:W-:Y:S01]  /*3d60*/  @!P3 IMAD.IADD R25, R25, 0x1, -R21.reuse ;  /* 0x000000011919b824 */ /* 0x100fe200078e0a15 */
[----:B------:R-:W-:Y:S01]  /*3d70*/  ISETP.GE.AND P3, PT, R5, RZ, PT ;  /* 0x000000ff0500720c */ /* 0x000fe20003f66270 */
[--C-:B------:R-:W-:Y:S01]  /*3d80*/  @!P2 IMAD.IADD R23, R23, 0x1, -R21.reuse ;  /* 0x000000011717a824 */ /* 0x100fe200078e0a15 */
[----:B------:R-:W-:Y:S01]  /*3d90*/  ISETP.GE.AND P2, PT, R4, RZ, PT ;  /* 0x000000ff0400720c */ /* 0x000fe20003f46270 */
[----:B------:R-:W-:Y:S01]  /*3da0*/  @!P1 IMAD.IADD R15, R15, 0x1, -R21 ;  /* 0x000000010f0f9824 */ /* 0x000fe200078e0a15 */
[----:B------:R-:W-:-:S02]  /*3db0*/  ISETP.GE.AND P1, PT, R3, RZ, PT ;  /* 0x000000ff0300720c */ /* 0x000fc40003f26270 */
[----:B--2---:R-:W-:Y:S02]  /*3dc0*/  LOP3.LUT R22, R6, R7, RZ, 0x3c, !PT ;  /* 0x0000000706167212 */ /* 0x004fe400078e3cff */
[----:B------:R-:W2:Y:S04]  /*3dd0*/  LDL.LU R7, [R1+0xd8] ;  /* 0x0000d80001077983 */ /* 0x000ea80000300800 */
[----:B------:R-:W3:Y:S04]  /*3de0*/  LDL.LU R6, [R1+0xd4] ;  /* 0x0000d40001067983 */ /* 0x000ee80000300800 */
[----:B------:R-:W4:Y:S04]  /*3df0*/  LDL.LU R5, [R1+0xcc] ;  /* 0x0000cc0001057983 */ /* 0x000f280000300800 */
[----:B------:R-:W4:Y:S04]  /*3e00*/  LDL.LU R4, [R1+0xc4] ;  /* 0x0000c40001047983 */ /* 0x000f280000300800 */
[----:B------:R-:W4:Y:S01]  /*3e10*/  LDL.LU R3, [R1+0xc0] ;  /* 0x0000c00001037983 */ /* 0x000f220000300800 */
[----:B------:R-:W-:-:S02]  /*3e20*/  ISETP.GT.U32.AND P0, PT, R21, R24, PT ;  /* 0x000000181500720c */ /* 0x000fc40003f04070 */
[----:B------:R-:W-:Y:S02]  /*3e30*/  ISETP.GT.U32.AND P4, PT, R21, R14, PT ;  /* 0x0000000e1500720c */ /* 0x000fe40003f84070 */
[----:B------:R-:W-:Y:S01]  /*3e40*/  ISETP.GT.U32.AND P5, PT, R19, R29, PT ;  /* 0x0000001d1300720c */ /* 0x000fe20003fa4070 */
[----:B------:R-:W-:-:S08]  /*3e50*/  IMAD.SHL.U32 R0, R0, 0x80, RZ ;  /* 0x0000008000007824 */ /* 0x000fd000078e00ff */
[--C-:B------:R-:W-:Y:S01]  /*3e60*/  @!P0 IMAD.IADD R24, R24, 0x1, -R21.reuse ;  /* 0x0000000118188824 */ /* 0x100fe200078e0a15 */
[----:B------:R-:W-:Y:S01]  /*3e70*/  ISETP.GE.AND P0, PT, R28, RZ, PT ;  /* 0x000000ff1c00720c */ /* 0x000fe20003f06270 */
[----:B------:R-:W-:Y:S01]  /*3e80*/  @!P4 IMAD.IADD R14, R14, 0x1, -R21 ;  /* 0x000000010e0ec824 */ /* 0x000fe200078e0a15 */
[----:B------:R-:W-:Y:S01]  /*3e90*/  ISETP.GE.AND P4, PT, R2, RZ, PT ;  /* 0x000000ff0200720c */ /* 0x000fe20003f86270 */
[----:B------:R-:W-:Y:S01]  /*3ea0*/  @!P5 IMAD.IADD R29, R29, 0x1, -R19 ;  /* 0x000000011d1dd824 */ /* 0x000fe200078e0a13 */
[----:B------:R-:W-:Y:S01]  /*3eb0*/  LOP3.LUT R0, R22, 0x800, R0, 0xf8, !PT ;  /* 0x0000080016007812 */ /* 0x000fe200078ef800 */
[----:B------:R-:W-:Y:S01]  /*3ec0*/  @!P3 IMAD.MOV R26, RZ, RZ, -R26 ;  /* 0x000000ffff1ab224 */ /* 0x000fe200078e0a1a */
[----:B------:R-:W4:Y:S01]  /*3ed0*/  LDL.LU R2, [R1+0xbc] ;  /* 0x0000bc0001027983 */ /* 0x000f220000300800 */
[----:B------:R-:W-:Y:S01]  /*3ee0*/  ISETP.NE.AND P3, PT, RZ, c[0x0][0x17c], PT ;  /* 0x00005f00ff007a0c */ /* 0x000fe20003f65270 */
[----:B------:R-:W-:Y:S01]  /*3ef0*/  @!P2 IMAD.MOV R24, RZ, RZ, -R24 ;  /* 0x000000ffff18a224 */ /* 0x000fe200078e0a18 */
[----:B------:R-:W-:Y:S01]  /*3f00*/  LOP3.LUT R21, RZ, c[0x0][0x17c], RZ, 0x33, !PT ;  /* 0x00005f00ff157a12 */ /* 0x000fe200078e33ff */
[----:B------:R-:W4:Y:S01]  /*3f10*/  LDL.LU R28, [R1+0xb8] ;  /* 0x0000b800011c7983 */ /* 0x000f220000300800 */
[----:B------:R-:W-:-:S02]  /*3f20*/  @!P6 IMAD.MOV R23, RZ, RZ, -R23 ;  /* 0x000000ffff17e224 */ /* 0x000fc400078e0a17 */
[----:B------:R-:W-:Y:S01]  /*3f30*/  @!P0 IMAD.MOV R25, RZ, RZ, -R25 ;  /* 0x000000ffff198224 */ /* 0x000fe200078e0a19 */
[----:B------:R-:W-:Y:S01]  /*3f40*/  STL [R1+0x704], R29 ;  /* 0x0007041d01007387 */ /* 0x000fe20000100800 */
[----:B------:R-:W-:-:S03]  /*3f50*/  @!P1 IMAD.MOV R15, RZ, RZ, -R15 ;  /* 0x000000ffff0f9224 */ /* 0x000fc600078e0a0f */
[----:B------:R-:W-:Y:S01]  /*3f60*/  STL [R1+0x708], R26 ;  /* 0x0007081a01007387 */ /* 0x000fe20000100800 */
[----:B------:R-:W-:-:S03]  /*3f70*/  @!P4 IMAD.MOV R14, RZ, RZ, -R14 ;  /* 0x000000ffff0ec224 */ /* 0x000fc600078e0a0e */
[----:B------:R-:W-:Y:S04]  /*3f80*/  STL [R1+0x354], R0 ;  /* 0x0003540001007387 */ /* 0x000fe80000100800 */
[----:B------:R2:W-:Y:S04]  /*3f90*/  STL [R1+0x5e8], R0 ;  /* 0x0005e80001007387 */ /* 0x0005e80000100800 */
[----:B------:R-:W-:Y:S04]  /*3fa0*/  STL [R1+0x70c], R25 ;  /* 0x00070c1901007387 */ /* 0x000fe80000100800 */
[----:B------:R-:W-:Y:S04]  /*3fb0*/  STL [R1+0x710], R24 ;  /* 0x0007101801007387 */ /* 0x000fe80000100800 */
[----:B------:R-:W-:Y:S04]  /*3fc0*/  STL [R1+0x714], R23 ;  /* 0x0007141701007387 */ /* 0x000fe80000100800 */
[----:B------:R-:W-:Y:S04]  /*3fd0*/  STL [R1+0x718], R15 ;  /* 0x0007180f01007387 */ /* 0x000fe80000100800 */
[----:B------:R-:W-:Y:S01]  /*3fe0*/  STL [R1+0x71c], R14 ;  /* 0x00071c0e01007387 */ /* 0x000fe20000100800 */
[----:B0-----:R-:W-:-:S05]  /*3ff0*/  SEL R8, R21, R20, !P3 ;  /* 0x0000001415087207 */ /* 0x001fca0005800000 */
[----:B------:R-:W-:Y:S01]  /*4000*/  STL [R1+0xdc], R8 ;  /* 0x0000dc0801007387 */ /* 0x000fe20000100800 */
[C---:B--2---:R-:W-:Y:S02]  /*4010*/  SEL R0, R21.reuse, R7, !P3 ;  /* 0x0000000715007207 */ /* 0x044fe40005800000 */
[----:B---3--:R-:W-:-:S03]  /*4020*/  SEL R6, R21, R6, !P3 ;  /* 0x0000000615067207 */ /* 0x008fc60005800000 */
[----:B------:R0:W-:Y:S01]  /*4030*/  STL [R1+0xd8], R0 ;  /* 0x0000d80001007387 */ /* 0x0001e20000100800 */
[----:B----4-:R-:W-:-:S03]  /*4040*/  SEL R5, R21, R5, !P3 ;  /* 0x0000000515057207 */ /* 0x010fc60005800000 */
[----:B------:R-:W-:Y:S01]  /*4050*/  STL [R1+0xd4], R6 ;  /* 0x0000d40601007387 */ /* 0x000fe20000100800 */
[C---:B0-----:R-:W-:Y:S02]  /*4060*/  SEL R0, R21.reuse, R4, !P3 ;  /* 0x0000000415007207 */ /* 0x041fe40005800000 */
[C---:B------:R-:W-:Y:S01]  /*4070*/  SEL R3, R21.reuse, R3, !P3 ;  /* 0x0000000315037207 */ /* 0x040fe20005800000 */
[----:B------:R-:W-:Y:S04]  /*4080*/  STL [R1+0xd0], R5 ;  /* 0x0000d00501007387 */ /* 0x000fe80000100800 */
[----:B------:R0:W-:Y:S04]  /*4090*/  STL [R1+0xcc], R0 ;  /* 0x0000cc0001007387 */ /* 0x0001e80000100800 */
[----:B------:R-:W-:Y:S04]  /*40a0*/  STL [R1+0xc8], R3 ;  /* 0x0000c80301007387 */ /* 0x000fe80000100800 */
[----:B------:R-:W2:Y:S01]  /*40b0*/  LDL.LU R14, [R1+0xa8] ;  /* 0x0000a800010e7983 */ /* 0x000ea20000300800 */
[----:B------:R-:W-:-:S02]  /*40c0*/  SEL R2, R21, R2, !P3 ;  /* 0x0000000215027207 */ /* 0x000fc40005800000 */
[----:B0-----:R-:W-:-:S03]  /*40d0*/  SEL R0, R21, R28, !P3 ;  /* 0x0000001c15007207 */ /* 0x001fc60005800000 */
[----:B------:R-:W-:Y:S04]  /*40e0*/  STL [R1+0xc4], R2 ;  /* 0x0000c40201007387 */ /* 0x000fe80000100800 */
[----:B--2---:R0:W-:Y:S04]  /*40f0*/  STL [R1+0x720], R14 ;  /* 0x0007200e01007387 */ /* 0x0041e80000100800 */
[----:B------:R-:W-:Y:S04]  /*4100*/  STL [R1+0xc0], R0 ;  /* 0x0000c00001007387 */ /* 0x000fe80000100800 */
[----:B0-----:R-:W2:Y:S04]  /*4110*/  LDL.LU R14, [R1+0xac] ;  /* 0x0000ac00010e7983 */ /* 0x001ea80000300800 */
[----:B--2---:R0:W-:Y:S04]  /*4120*/  STL [R1+0x724], R14 ;  /* 0x0007240e01007387 */ /* 0x0041e80000100800 */
[----:B0-----:R-:W2:Y:S04]  /*4130*/  LDL.LU R14, [R1+0xb0] ;  /* 0x0000b000010e7983 */ /* 0x001ea80000300800 */
[----:B--2---:R0:W-:Y:S04]  /*4140*/  STL [R1+0x728], R14 ;  /* 0x0007280e01007387 */ /* 0x0041e80000100800 */
[----:B0-----:R-:W2:Y:S04]  /*4150*/  LDL.LU R14, [R1+0xb4] ;  /* 0x0000b400010e7983 */ /* 0x001ea80000300800 */
[----:B------:R-:W3:Y:S04]  /*4160*/  LDL.LU R15, [R1+0x9c] ;  /* 0x00009c00010f7983 */ /* 0x000ee80000300800 */
[----:B------:R-:W4:Y:S04]  /*4170*/  LDL.LU R23, [R1+0x8c] ;  /* 0x00008c0001177983 */ /* 0x000f280000300800 */
[----:B------:R-:W3:Y:S04]  /*4180*/  LDL.LU R24, [R1+0x88] ;  /* 0x0000880001187983 */ /* 0x000ee80000300800 */
        /* <DEDUP_REMOVED lines=23> */
[----:B------:R-:W3:Y:S01]  /*4300*/  LDL.LU R22, [R1] ;  /* 0x0000000001167983 */ /* 0x000ee20000300800 */
[----:B--2---:R-:W-:-:S05]  /*4310*/  SEL R14, R21, R14, !P3 ;  /* 0x0000000e150e7207 */ /* 0x004fca0005800000 */
[----:B------:R0:W-:Y:S04]  /*4320*/  STL [R1+0xa4], R14 ;  /* 0x0000a40e01007387 */ /* 0x0001e80000100800 */
[----:B0-----:R-:W2:Y:S02]  /*4330*/  LDL.LU R14, [R1+0x728] ;  /* 0x00072800010e7983 */ /* 0x001ea40000300800 */
[----:B--2---:R-:W-:-:S05]  /*4340*/  SEL R14, R21, R14, !P3 ;  /* 0x0000000e150e7207 */ /* 0x004fca0005800000 */
[----:B------:R0:W-:Y:S04]  /*4350*/  STL [R1+0xa0], R14 ;  /* 0x0000a00e01007387 */ /* 0x0001e80000100800 */
[----:B0-----:R-:W2:Y:S02]  /*4360*/  LDL.LU R14, [R1+0x724] ;  /* 0x00072400010e7983 */ /* 0x001ea40000300800 */
[----:B--2---:R-:W-:-:S05]  /*4370*/  SEL R14, R21, R14, !P3 ;  /* 0x0000000e150e7207 */ /* 0x004fca0005800000 */
[----:B------:R0:W-:Y:S04]  /*4380*/  STL [R1+0x98], R14 ;  /* 0x0000980e01007387 */ /* 0x0001e80000100800 */
[----:B0-----:R-:W2:Y:S01]  /*4390*/  LDL.LU R14, [R1+0x720] ;  /* 0x00072000010e7983 */ /* 0x001ea20000300800 */
[C---:B---3--:R-:W-:Y:S02]  /*43a0*/  SEL R15, R21.reuse, R15, !P3 ;  /* 0x0000000f150f7207 */ /* 0x048fe40005800000 */
[C---:B----4-:R-:W-:Y:S02]  /*43b0*/  SEL R23, R21.reuse, R23, !P3 ;  /* 0x0000001715177207 */ /* 0x050fe40005800000 */
[C---:B------:R-:W-:Y:S02]  /*43c0*/  SEL R24, R21.reuse, R24, !P3 ;  /* 0x0000001815187207 */ /* 0x040fe40005800000 */
[----:B------:R-:W-:-:S02]  /*43d0*/  SEL R25, R21, R25, !P3 ;  /* 0x0000001915197207 */ /* 0x000fc40005800000 */
[C---:B------:R-:W-:Y:S02]  /*43e0*/  SEL R26, R21.reuse, R26, !P3 ;  /* 0x0000001a151a7207 */ /* 0x040fe40005800000 */
[C---:B------:R-:W-:Y:S02]  /*43f0*/  SEL R29, R21.reuse, R29, !P3 ;  /* 0x0000001d151d7207 */ /* 0x040fe40005800000 */
[C---:B------:R-:W-:Y:S02]  /*4400*/  SEL R27, R21.reuse, R27, !P3 ;  /* 0x0000001b151b7207 */ /* 0x040fe40005800000 */
[C---:B------:R-:W-:Y:S02]  /*4410*/  SEL R8, R21.reuse, R8, !P3 ;  /* 0x0000000815087207 */ /* 0x040fe40005800000 */
        /* <DEDUP_REMOVED lines=17> */
[----:B--2---:R-:W-:-:S05]  /*4530*/  SEL R14, R21, R14, !P3 ;  /* 0x0000000e150e7207 */ /* 0x004fca0005800000 */
[----:B------:R0:W-:Y:S04]  /*4540*/  STL [R1+0x94], R14 ;  /* 0x0000940e01007387 */ /* 0x0001e80000100800 */
[----:B0-----:R-:W2:Y:S04]  /*4550*/  LDL.LU R14, [R1+0x71c] ;  /* 0x00071c00010e7983 */ /* 0x001ea80000300800 */
[----:B------:R0:W-:Y:S04]  /*4560*/  STL [R1+0x90], R15 ;  /* 0x0000900f01007387 */ /* 0x0001e80000100800 */
[----:B0-----:R-:W3:Y:S04]  /*4570*/  LDL.LU R15, [R1+0x718] ;  /* 0x00071800010f7983 */ /* 0x001ee80000300800 */
[----:B------:R0:W-:Y:S04]  /*4580*/  STL [R1+0x8c], R23 ;  /* 0x00008c1701007387 */ /* 0x0001e80000100800 */
[----:B0-----:R-:W4:Y:S04]  /*4590*/  LDL.LU R23, [R1+0x714] ;  /* 0x0007140001177983 */ /* 0x001f280000300800 */
[----:B------:R0:W-:Y:S04]  /*45a0*/  STL [R1+0x88], R24 ;  /* 0x0000881801007387 */ /* 0x0001e80000100800 */
[----:B0-----:R-:W2:Y:S04]  /*45b0*/  LDL.LU R24, [R1+0x710] ;  /* 0x0007100001187983 */ /* 0x001ea80000300800 */
[----:B------:R0:W-:Y:S04]  /*45c0*/  STL [R1+0x84], R25 ;  /* 0x0000841901007387 */ /* 0x0001e80000100800 */
[----:B0-----:R-:W2:Y:S04]  /*45d0*/  LDL.LU R25, [R1+0x70c] ;  /* 0x00070c0001197983 */ /* 0x001ea80000300800 */
[----:B------:R0:W-:Y:S04]  /*45e0*/  STL [R1+0x80], R26 ;  /* 0x0000801a01007387 */ /* 0x0001e80000100800 */
[----:B0-----:R-:W2:Y:S04]  /*45f0*/  LDL.LU R26, [R1+0x708] ;  /* 0x00070800011a7983 */ /* 0x001ea80000300800 */
[----:B------:R0:W-:Y:S04]  /*4600*/  STL [R1+0x7c], R29 ;  /* 0x00007c1d01007387 */ /* 0x0001e80000100800 */
[----:B0-----:R-:W4:Y:S04]  /*4610*/  LDL.LU R29, [R1+0x704] ;  /* 0x00070400011d7983 */ /* 0x001f280000300800 */
        /* <DEDUP_REMOVED lines=37> */
[----:B0-----:R-:W4:Y:S01]  /*4870*/  LDL.LU R28, [R1+0x6b8] ;  /* 0x0006b800011c7983 */ /* 0x001f220000300800 */
[----:B------:R-:W-:-:S05]  /*4880*/  SEL R0, R21, R0, !P3 ;  /* 0x0000000015007207 */ /* 0x000fca0005800000 */
[----:B------:R0:W-:Y:S02]  /*4890*/  STL [R1+0xc], R0 ;  /* 0x00000c0001007387 */ /* 0x0001e40000100800 */
[----:B0-----:R-:W-:-:S05]  /*48a0*/  SEL R0, R21, R22, !P3 ;  /* 0x0000001615007207 */ /* 0x001fca0005800000 */
[----:B------:R0:W-:Y:S01]  /*48b0*/  STL [R1+0x8], R0 ;  /* 0x0000080001007387 */ /* 0x0001e20000100800 */
[C---:B--2---:R-:W-:Y:S02]  /*48c0*/  SEL R26, R21.reuse, R26, !P3 ;  /* 0x0000001a151a7207 */ /* 0x044fe40005800000 */
[C---:B---3--:R-:W-:Y:S02]  /*48d0*/  SEL R15, R21.reuse, R15, !P3 ;  /* 0x0000000f150f7207 */ /* 0x048fe40005800000 */
[C---:B------:R-:W-:Y:S02]  /*48e0*/  SEL R14, R21.reuse, R14, !P3 ;  /* 0x0000000e150e7207 */ /* 0x040fe40005800000 */
        /* <DEDUP_REMOVED lines=15> */
[C---:B0-----:R-:W-:Y:S02]  /*49e0*/  SEL R0, R21.reuse, R2, !P3 ;  /* 0x0000000215007207 */ /* 0x041fe40005800000 */
[----:B------:R-:W2:Y:S01]  /*49f0*/  LDL R2, [R1+0x5dc] ;  /* 0x0005dc0001027983 */ /* 0x000ea20000100800 */
[C---:B------:R-:W-:Y:S02]  /*4a00*/  SEL R22, R21.reuse, R28, !P3 ;  /* 0x0000001c15167207 */ /* 0x040fe40005800000 */
[----:B------:R-:W-:-:S03]  /*4a10*/  SEL R28, R21, R3, !P3 ;  /* 0x00000003151c7207 */ /* 0x000fc60005800000 */
[----:B------:R0:W-:Y:S04]  /*4a20*/  STL [R1+0x4], R22 ;  /* 0x0000041601007387 */ /* 0x0001e80000100800 */
[----:B------:R1:W-:Y:S01]  /*4a30*/  STL [R1+0x648], R0 ;  /* 0x0006480001007387 */ /* 0x0003e20000100800 */
[----:B0-----:R-:W-:-:S03]  /*4a40*/  SEL R22, R21, R4, !P3 ;  /* 0x0000000415167207 */ /* 0x001fc60005800000 */
[----:B-1----:R-:W0:Y:S04]  /*4a50*/  S2R R0, SR_TID.X ;  /* 0x0000000000007919 */ /* 0x002e280000002100 */
[----:B------:R-:W-:Y:S04]  /*4a60*/  STL [R1+0x64c], R28 ;  /* 0x00064c1c01007387 */ /* 0x000fe80000100800 */
        /* <DEDUP_REMOVED lines=8> */
[----:B------:R-:W-:Y:S01]  /*4af0*/  STL [R1+0x670], R16 ;  /* 0x0006701001007387 */ /* 0x000fe20000100800 */
[----:B------:R-:W-:-:S03]  /*4b00*/  SEL R3, R21, R25, !P3 ;  /* 0x0000001915037207 */ /* 0x000fc60005800000 */
[----:B------:R-:W-:Y:S01]  /*4b10*/  STL [R1+0x674], R13 ;  /* 0x0006740d01007387 */ /* 0x000fe20000100800 */
[----:B------:R-:W-:-:S03]  /*4b20*/  SEL R4, R21, R24, !P3 ;  /* 0x0000001815047207 */ /* 0x000fc60005800000 */
[----:B------:R-:W-:Y:S04]  /*4b30*/  STL [R1+0x678], R12 ;  /* 0x0006780c01007387 */ /* 0x000fe80000100800 */
[----:B------:R-:W-:Y:S04]  /*4b40*/  STL [R1+0x67c], R11 ;  /* 0x00067c0b01007387 */ /* 0x000fe80000100800 */
[----:B------:R-:W-:Y:S01]  /*4b50*/  STL [R1+0x680], R10 ;  /* 0x0006800a01007387 */ /* 0x000fe20000100800 */
[----:B------:R-:W-:-:S03]  /*4b60*/  SEL R21, R21, R23, !P3 ;  /* 0x0000001715157207 */ /* 0x000fc60005800000 */
[----:B------:R-:W-:Y:S04]  /*4b70*/  STL [R1+0x684], R9 ;  /* 0x0006840901007387 */ /* 0x000fe80000100800 */
[----:B------:R-:W-:Y:S04]  /*4b80*/  STL [R1+0x688], R8 ;  /* 0x0006880801007387 */ /* 0x000fe80000100800 */
[----:B------:R-:W-:Y:S04]  /*4b90*/  STL [R1+0x68c], R27 ;  /* 0x00068c1b01007387 */ /* 0x000fe80000100800 */
[----:B------:R-:W-:Y:S04]  /*4ba0*/  STL [R1+0x690], R26 ;  /* 0x0006901a01007387 */ /* 0x000fe80000100800 */
[----:B------:R0:W-:Y:S04]  /*4bb0*/  STL [R1+0x694], R3 ;  /* 0x0006940301007387 */ /* 0x0001e80000100800 */
[----:B------:R-:W-:Y:S04]  /*4bc0*/  STL [R1+0x698], R4 ;  /* 0x0006980401007387 */ /* 0x000fe80000100800 */
[----:B------:R-:W-:Y:S01]  /*4bd0*/  STL [R1+0x69c], R15 ;  /* 0x00069c0f01007387 */ /* 0x000fe20000100800 */
[----:B0-----:R-:W-:-:S03]  /*4be0*/  IMAD.SHL.U32 R3, R0, 0x20, RZ ;  /* 0x0000002000037824 */ /* 0x001fc600078e00ff */
[----:B------:R-:W-:Y:S04]  /*4bf0*/  STL [R1+0x6a0], R14 ;  /* 0x0006a00e01007387 */ /* 0x000fe80000100800 */
[----:B------:R-:W-:Y:S04]  /*4c00*/  STL [R1+0x6a4], R21 ;  /* 0x0006a41501007387 */ /* 0x000fe80000100800 */
[----:B------:R-:W-:Y:S04]  /*4c10*/  STL [R1+0x390], RZ ;  /* 0x000390ff01007387 */ /* 0x000fe80000100800 */
[----:B------:R-:W-:Y:S04]  /*4c20*/  STL [R1+0x394], RZ ;  /* 0x000394ff01007387 */ /* 0x000fe80000100800 */
[----:B------:R-:W-:Y:S04]  /*4c30*/  STL [R1+0x5e0], R3 ;  /* 0x0005e00301007387 */ /* 0x000fe80000100800 */
[----:B------:R-:W-:Y:S04]  /*4c40*/  STL [R1+0x398], RZ ;  /* 0x000398ff01007387 */ /* 0x000fe80000100800 */
        /* <DEDUP_REMOVED lines=113> */
[----:B------:R-:W3:Y:S04]  /*5360*/  LDL.LU R16, [R1+0xe4] ;  /* 0x0000e40001107983 */ /* 0x000ee80000300800 */
[----:B------:R-:W4:Y:S04]  /*5370*/  LDL.LU R17, [R1+0xe8] ;  /* 0x0000e80001117983 */ /* 0x000f280000300800 */
[----:B------:R-:W4:Y:S04]  /*5380*/  LDL.LU R18, [R1+0xdc] ;  /* 0x0000dc0001127983 */ /* 0x000f280000300800 */
[----:B------:R-:W4:Y:S04]  /*5390*/  LDL.LU R19, [R1+0xd8] ;  /* 0x0000d80001137983 */ /* 0x000f280000300800 */
[----:B------:R-:W4:Y:S04]  /*53a0*/  LDL.LU R20, [R1+0xd4] ;  /* 0x0000d40001147983 */ /* 0x000f280000300800 */
[----:B------:R-:W4:Y:S04]  /*53b0*/  LDL.LU R7, [R1+0xd0] ;  /* 0x0000d00001077983 */ /* 0x000f280000300800 */
[----:B------:R-:W4:Y:S04]  /*53c0*/  LDL.LU R6, [R1+0xcc] ;  /* 0x0000cc0001067983 */ /* 0x000f280000300800 */
[----:B------:R-:W4:Y:S04]  /*53d0*/  LDL.LU R5, [R1+0xc8] ;  /* 0x0000c80001057983 */ /* 0x000f280000300800 */
[----:B------:R-:W4:Y:S01]  /*53e0*/  LDL.LU R22, [R1+0xc4] ;  /* 0x0000c40001167983 */ /* 0x000f220000300800 */
[----:B------:R-:W-:-:S02]  /*53f0*/  LOP3.LUT R0, R0, 0x3f, RZ, 0xc0, !PT ;  /* 0x0000003f00007812 */ /* 0x000fc400078ec0ff */
[----:B--2---:R-:W-:Y:S01]  /*5400*/  ISETP.GE.AND P1, PT, R2, RZ, PT ;  /* 0x000000ff0200720c */ /* 0x004fe20003f26270 */
[----:B------:R-:W2:Y:S01]  /*5410*/  LDL.LU R28, [R1+0xc0] ;  /* 0x0000c000011c7983 */ /* 0x000ea20000300800 */
[----:B------:R-:W-:Y:S01]  /*5420*/  ISETP.NE.AND P0, PT, RZ, c[0x0][0x178], PT ;  /* 0x00005e00ff007a0c */ /* 0x000fe20003f05270 */
[----:B------:R-:W-:Y:S02]  /*5430*/  IMAD R25, R0, c[0x0][0x18c], RZ ;  /* 0x0000630000197a24 */ /* 0x000fe400078e02ff */
[----:B------:R-:W2:Y:S03]  /*5440*/  LDL.LU R0, [R1+0xa4] ;  /* 0x0000a40001007983 */ /* 0x000ea60000300800 */
[----:B------:R-:W-:-:S04]  /*5450*/  SHF.R.S32.HI R24, RZ, 0x1f, R25 ;  /* 0x0000001fff187819 */ /* 0x000fc80000011419 */
[C---:B------:R-:W-:Y:S01]  /*5460*/  SHF.L.U64.HI R24, R25.reuse, 0x1, R24 ;  /* 0x0000000119187819 */ /* 0x040fe20000010218 */
[----:B------:R-:W-:Y:S02]  /*5470*/  @!P1 IMAD.MOV R29, RZ, RZ, -R29 ;  /* 0x000000ffff1d9224 */ /* 0x000fe400078e0a1d */
[----:B------:R-:W-:Y:S01]  /*5480*/  IMAD.SHL.U32 R25, R25, 0x2, RZ ;  /* 0x0000000219197824 */ /* 0x000fe200078e00ff */
[----:B------:R-:W-:Y:S02]  /*5490*/  @!P0 LOP3.LUT R29, RZ, c[0x0][0x178], RZ, 0x33, !PT ;  /* 0x00005e00ff1d8a12 */ /* 0x000fe400078e33ff */
[----:B---3--:R-:W-:-:S05]  /*54a0*/  SHF.R.S32.HI R2, RZ, 0x6, R16 ;  /* 0x00000006ff027819 */ /* 0x008fca0000011410 */
[----:B------:R0:W-:Y:S04]  /*54b0*/  STL [R1+0x3ac], R2 ;  /* 0x0003ac0201007387 */ /* 0x0001e80000100800 */
[----:B------:R-:W-:Y:S01]  /*54c0*/  STL [R1+0x5ec], R24 ;  /* 0x0005ec1801007387 */ /* 0x000fe20000100800 */
[----:B----4-:R-:W-:Y:S01]  /*54d0*/  IMAD R23, R18, c[0x0][0x190], RZ ;  /* 0x0000640012177a24 */ /* 0x010fe200078e02ff */
[----:B0-----:R-:W-:Y:S02]  /*54e0*/  LOP3.LUT R2, R17, 0x400, R3, 0xf8, !PT ;  /* 0x0000040011027812 */ /* 0x001fe400078ef803 */
[----:B------:R-:W-:Y:S01]  /*54f0*/  STL [R1+0x5f0], R25 ;  /* 0x0005f01901007387 */ /* 0x000fe20000100800 */
[----:B------:R-:W-:-:S03]  /*5500*/  IMAD R4, R20, c[0x0][0x190], RZ ;  /* 0x0000640014047a24 */ /* 0x000fc600078e02ff */
[----:B------:R-:W-:Y:S01]  /*5510*/  STL [R1+0x6a8], R29 ;  /* 0x0006a81d01007387 */ /* 0x000fe20000100800 */
[----:B------:R-:W-:-:S03]  /*5520*/  IMAD R3, R7, c[0x0][0x190], RZ ;  /* 0x0000640007037a24 */ /* 0x000fc600078e02ff */
[----:B------:R0:W-:Y:S04]  /*5530*/  STL [R1+0x35c], R2 ;  /* 0x00035c0201007387 */ /* 0x0001e80000100800 */
[----:B------:R-:W-:Y:S01]  /*5540*/  STL [R1+0x6ac], R23 ;  /* 0x0006ac1701007387 */ /* 0x000fe20000100800 */
[----:B0-----:R-:W-:-:S05]  /*5550*/  IMAD R2, R19, c[0x0][0x190], RZ ;  /* 0x0000640013027a24 */ /* 0x001fca00078e02ff */
[----:B------:R0:W-:Y:S04]  /*5560*/  STL [R1+0x14], R2 ;  /* 0x0000140201007387 */ /* 0x0001e80000100800 */
[----:B------:R1:W-:Y:S04]  /*5570*/  STL [R1+0x20], R4 ;  /* 0x0000200401007387 */ /* 0x0003e80000100800 */
[----:B------:R3:W-:Y:S01]  /*5580*/  STL [R1+0x24], R3 ;  /* 0x0000240301007387 */ /* 0x0007e20000100800 */
[----:B0-----:R-:W-:Y:S02]  /*5590*/  IMAD R2, R6, c[0x0][0x190], RZ ;  /* 0x0000640006027a24 */ /* 0x001fe400078e02ff */
[----:B-1----:R-:W-:-:S03]  /*55a0*/  IMAD R4, R5, c[0x0][0x190], RZ ;  /* 0x0000640005047a24 */ /* 0x002fc600078e02ff */
[----:B------:R2:W-:Y:S01]  /*55b0*/  STL [R1+0x30], R2 ;  /* 0x0000300201007387 */ /* 0x0005e20000100800 */
[----:B---3--:R-:W-:-:S03]  /*55c0*/  IMAD R3, R22, c[0x0][0x190], RZ ;  /* 0x0000640016037a24 */ /* 0x008fc600078e02ff */
[----:B------:R-:W-:Y:S04]  /*55d0*/  STL [R1+0x54], R4 ;  /* 0x0000540401007387 */ /* 0x000fe80000100800 */
[----:B------:R-:W-:Y:S04]  /*55e0*/  STL [R1+0x58], R3 ;  /* 0x0000580301007387 */ /* 0x000fe80000100800 */
[----:B------:R-:W3:Y:S01]  /*55f0*/  LDL.LU R23, [R1+0x94] ;  /* 0x0000940001177983 */ /* 0x000ee20000300800 */
[----:B--2---:R-:W-:Y:S02]  /*5600*/  IMAD R2, R28, c[0x0][0x190], RZ ;  /* 0x000064001c027a24 */ /* 0x004fe400078e02ff */
[----:B------:R-:W-:-:S03]  /*5610*/  IMAD R0, R0, c[0x0][0x190], RZ ;  /* 0x0000640000007a24 */ /* 0x000fc600078e02ff */
[----:B------:R-:W-:Y:S04]  /*5620*/  STL [R1+0x5c], R2 ;  /* 0x00005c0201007387 */ /* 0x000fe80000100800 */
[----:B---3--:R0:W-:Y:S04]  /*5630*/  STL [R1+0x6b0], R23 ;  /* 0x0006b01701007387 */ /* 0x0081e80000100800 */
[----:B------:R-:W-:Y:S04]  /*5640*/  STL [R1+0x68], R0 ;  /* 0x0000680001007387 */ /* 0x000fe80000100800 */
        /* <DEDUP_REMOVED lines=30> */
[----:B------:R-:W3:Y:S01]  /*5830*/  LDL.LU R2, [R1+0x4] ;  /* 0x0000040001027983 */ /* 0x000ee20000300800 */
[----:B--2---:R-:W-:-:S05]  /*5840*/  IMAD R23, R23, c[0x0][0x190], RZ ;  /* 0x0000640017177a24 */ /* 0x004fca00078e02ff */
[----:B------:R0:W-:Y:S04]  /*5850*/  STL [R1+0x9c], R23 ;  /* 0x00009c1701007387 */ /* 0x0001e80000100800 */
[----:B0-----:R-:W2:Y:S02]  /*5860*/  LDL.LU R23, [R1+0x6b4] ;  /* 0x0006b40001177983 */ /* 0x001ea40000300800 */
[----:B--2---:R-:W-:-:S05]  /*5870*/  IMAD R23, R23, c[0x0][0x190], RZ ;  /* 0x0000640017177a24 */ /* 0x004fca00078e02ff */
[----:B------:R0:W-:Y:S04]  /*5880*/  STL [R1+0x98], R23 ;  /* 0x0000981701007387 */ /* 0x0001e80000100800 */
[----:B0-----:R-:W2:Y:S01]  /*5890*/  LDL.LU R23, [R1+0x6b0] ;  /* 0x0006b00001177983 */ /* 0x001ea20000300800 */
[----:B---3--:R-:W-:Y:S02]  /*58a0*/  IMAD R29, R29, c[0x0][0x190], RZ ;  /* 0x000064001d1d7a24 */ /* 0x008fe400078e02ff */
[----:B----4-:R-:W-:Y:S02]  /*58b0*/  IMAD R21, R21, c[0x0][0x190], RZ ;  /* 0x0000640015157a24 */ /* 0x010fe400078e02ff */
[----:B------:R-:W-:Y:S02]  /*58c0*/  IMAD R14, R14, c[0x0][0x190], RZ ;  /* 0x000064000e0e7a24 */ /* 0x000fe400078e02ff */
[----:B------:R-:W-:-:S02]  /*58d0*/  IMAD R15, R15, c[0x0][0x190], RZ ;  /* 0x000064000f0f7a24 */ /* 0x000fc400078e02ff */
[----:B------:R-:W-:Y:S02]  /*58e0*/  IMAD R4, R4, c[0x0][0x190], RZ ;  /* 0x0000640004047a24 */ /* 0x000fe400078e02ff */
[----:B------:R-:W-:Y:S02]  /*58f0*/  IMAD R3, R3, c[0x0][0x190], RZ ;  /* 0x0000640003037a24 */ /* 0x000fe400078e02ff */
[----:B------:R-:W-:Y:S02]  /*5900*/  IMAD R26, R26, c[0x0][0x190], RZ ;  /* 0x000064001a1a7a24 */ /* 0x000fe400078e02ff */
[----:B------:R-:W-:Y:S02]  /*5910*/  IMAD R27, R27, c[0x0][0x190], RZ ;  /* 0x000064001b1b7a24 */ /* 0x000fe400078e02ff */
        /* <DEDUP_REMOVED lines=17> */
[----:B--2---:R-:W-:-:S05]  /*5a30*/  IMAD R23, R23, c[0x0][0x190], RZ ;  /* 0x0000640017177a24 */ /* 0x004fca00078e02ff */
        /* <DEDUP_REMOVED lines=27> */
[----:B0-----:R-:W3:Y:S04]  /*5bf0*/  LDL.LU R12, [R1+0x678] ;  /* 0x00067800010c7983 */ /* 0x001ee80000300800 */
        /* <DEDUP_REMOVED lines=24> */
[----:B------:R-:W-:-:S02]  /*5d80*/  IMAD R25, R25, c[0x0][0x190], RZ ;  /* 0x0000640019197a24 */ /* 0x000fc400078e02ff */
[----:B------:R-:W-:-:S03]  /*5d90*/  IMAD R24, R24, c[0x0][0x190], RZ ;  /* 0x0000640018187a24 */ /* 0x000fc600078e02ff */
[----:B------:R0:W-:Y:S02]  /*5da0*/  STL [R1+0xc], R25 ;  /* 0x00000c1901007387 */ /* 0x0001e40000100800 */
[----:B0-----:R-:W-:-:S05]  /*5db0*/  IMAD R25, R2, c[0x0][0x190], RZ ;  /* 0x0000640002197a24 */ /* 0x001fca00078e02ff */
[----:B------:R0:W-:Y:S04]  /*5dc0*/  STL [R1+0x608], R25 ;  /* 0x0006081901007387 */ /* 0x0001e80000100800 */
[----:B------:R1:W-:Y:S04]  /*5dd0*/  STL [R1+0x8], R24 ;  /* 0x0000081801007387 */ /* 0x0003e80000100800 */
[----:B0-----:R-:W4:Y:S01]  /*5de0*/  LDL.LU R25, [R1+0x90] ;  /* 0x0000900001197983 */ /* 0x001f220000300800 */
[----:B--2---:R-:W-:Y:S02]  /*5df0*/  IMAD R11, R11, c[0x0][0x190], RZ ;  /* 0x000064000b0b7a24 */ /* 0x004fe400078e02ff */
[----:B---3--:R-:W-:-:S02]  /*5e00*/  IMAD R12, R12, c[0x0][0x190], RZ ;  /* 0x000064000c0c7a24 */ /* 0x008fc400078e02ff */
[----:B----4-:R-:W-:Y:S02]  /*5e10*/  IMAD R13, R13, c[0x0][0x190], RZ ;  /* 0x000064000d0d7a24 */ /* 0x010fe400078e02ff */
        /* <DEDUP_REMOVED lines=10> */
[----:B-1----:R-:W-:-:S05]  /*5ec0*/  IMAD R24, R0, c[0x0][0x190], RZ ;  /* 0x0000640000187a24 */ /* 0x002fca00078e02ff */
[----:B------:R0:W-:Y:S04]  /*5ed0*/  STL [R1+0x604], R24 ;  /* 0x0006041801007387 */ /* 0x0001e80000100800 */
[----:B0-----:R-:W2:Y:S04]  /*5ee0*/  LDL.LU R24, [R1+0x8c] ;  /* 0x00008c0001187983 */ /* 0x001ea80000300800 */
[----:B------:R0:W-:Y:S04]  /*5ef0*/  STL [R1+0x600], R28 ;  /* 0x0006001c01007387 */ /* 0x0001e80000100800 */
[----:B0-----:R-:W3:Y:S04]  /*5f00*/  LDL.LU R28, [R1+0x94] ;  /* 0x00009400011c7983 */ /* 0x001ee80000300800 */
[----:B------:R-:W-:Y:S04]  /*5f10*/  STL [R1+0x5fc], R22 ;  /* 0x0005fc1601007387 */ /* 0x000fe80000100800 */
[----:B------:R0:W-:Y:S04]  /*5f20*/  STL [R1+0x5f8], R5 ;  /* 0x0005f80501007387 */ /* 0x0001e80000100800 */
[----:B0-----:R-:W4:Y:S04]  /*5f30*/  LDL.LU R5, [R1+0x98] ;  /* 0x0000980001057983 */ /* 0x001f280000300800 */
[----:B------:R-:W-:Y:S04]  /*5f40*/  STL [R1+0x5f4], R6 ;  /* 0x0005f40601007387 */ /* 0x000fe80000100800 */
        /* <DEDUP_REMOVED lines=15> */
[----:B0-----:R-:W3:Y:S04]  /*6040*/  LDL.LU R12, [R1+0x20] ;  /* 0x00002000010c7983 */ /* 0x001ee80000300800 */
[----:B------:R0:W-:Y:S04]  /*6050*/  STL [R1+0x62c], R11 ;  /* 0x00062c0b01007387 */ /* 0x0001e80000100800 */
[----:B0-----:R-:W4:Y:S01]  /*6060*/  LDL.LU R11, [R1+0x14] ;  /* 0x00001400010b7983 */ /* 0x001f220000300800 */
[----:B------:R-:W-:-:S02]  /*6070*/  IMAD R10, R10, c[0x0][0x190], RZ ;  /* 0x000064000a0a7a24 */ /* 0x000fc400078e02ff */
[----:B------:R-:W-:Y:S02]  /*6080*/  IMAD R9, R9, c[0x0][0x190], RZ ;  /* 0x0000640009097a24 */ /* 0x000fe400078e02ff */
[----:B------:R-:W-:Y:S02]  /*6090*/  IMAD R8, R8, c[0x0][0x190], RZ ;  /* 0x0000640008087a24 */ /* 0x000fe400078e02ff */
[----:B------:R-:W-:Y:S01]  /*60a0*/  IMAD R0, R27, c[0x0][0x190], RZ ;  /* 0x000064001b007a24 */ /* 0x000fe200078e02ff */
[----:B------:R-:W-:Y:S01]  /*60b0*/  STL [R1+0x630], R10 ;  /* 0x0006300a01007387 */ /* 0x000fe20000100800 */
[----:B------:R-:W-:Y:S02]  /*60c0*/  IMAD R27, R26, c[0x0][0x190], RZ ;  /* 0x000064001a1b7a24 */ /* 0x000fe400078e02ff */
[----:B------:R-:W-:Y:S01]  /*60d0*/  IMAD R26, R3, c[0x0][0x190], RZ ;  /* 0x00006400031a7a24 */ /* 0x000fe200078e02ff */
[----:B------:R-:W-:Y:S04]  /*60e0*/  STL [R1+0x634], R9 ;  /* 0x0006340901007387 */ /* 0x000fe80000100800 */
[----:B------:R-:W-:Y:S04]  /*60f0*/  STL [R1+0x638], R8 ;  /* 0x0006380801007387 */ /* 0x000fe80000100800 */
[----:B------:R-:W-:Y:S04]  /*6100*/  STL [R1+0x63c], R0 ;  /* 0x00063c0001007387 */ /* 0x000fe80000100800 */
[----:B------:R-:W-:Y:S01]  /*6110*/  STL [R1+0x640], R27 ;  /* 0x0006401b01007387 */ /* 0x000fe20000100800 */
[----:B------:R-:W-:-:S03]  /*6120*/  LEA R6, P0, R23, c[0x0][0x168], 0x1 ;  /* 0x00005a0017067a11 */ /* 0x000fc600078008ff */
[----:B------:R-:W-:Y:S04]  /*6130*/  STL [R1+0x644], R26 ;  /* 0x0006441a01007387 */ /* 0x000fe80000100800 */
[----:B------:R-:W4:Y:S04]  /*6140*/  LDL.LU R22, [R1+0x88] ;  /* 0x0000880001167983 */ /* 0x000f280000300800 */
[----:B------:R0:W-:Y:S04]  /*6150*/  STL [R1+0x4d8], R6 ;  /* 0x0004d80601007387 */ /* 0x0001e80000100800 */
[----:B0-----:R-:W4:Y:S01]  /*6160*/  LDL.LU R6, [R1+0x84] ;  /* 0x0000840001067983 */ /* 0x001f220000300800 */
[----:B------:R-:W-:-:S05]  /*6170*/  IMAD R3, R29, c[0x0][0x184], RZ ;  /* 0x000061001d037a24 */ /* 0x000fca00078e02ff */
[----:B------:R-:W-:-:S04]  /*6180*/  LEA R2, P6, R3, c[0x0][0x160], 0x1 ;  /* 0x0000580003027a11 */ /* 0x000fc800078c08ff */
[----:B------:R-:W-:Y:S02]  /*6190*/  LEA.HI.X.SX32 R3, R3, c[0x0][0x164], 0x1, P6 ;  /* 0x0000590003037a11 */ /* 0x000fe400030f0eff */
[----:B--2---:R-:W-:Y:S02]  /*61a0*/  LEA R8, P4, R16, c[0x0][0x168], 0x1 ;  /* 0x00005a0010087a11 */ /* 0x004fe400078808ff */
[----:B---3--:R-:W-:Y:S02]  /*61b0*/  LEA R9, P2, R12, c[0x0][0x168], 0x1 ;  /* 0x00005a000c097a11 */ /* 0x008fe400078408ff */
[----:B----4-:R-:W-:-:S05]  /*61c0*/  LEA R0, P1, R11, c[0x0][0x168], 0x1 ;  /* 0x00005a000b007a11 */ /* 0x010fca00078208ff */
[----:B------:R0:W-:Y:S04]  /*61d0*/  STL [R1+0x570], R0 ;  /* 0x0005700001007387 */ /* 0x0001e80000100800 */
[----:B------:R-:W-:Y:S04]  /*61e0*/  STL [R1+0x41c], R9 ;  /* 0x00041c0901007387 */ /* 0x000fe80000100800 */
[----:B------:R-:W2:Y:S01]  /*61f0*/  LDL.LU R26, [R1+0x80] ;  /* 0x00008000011a7983 */ /* 0x000ea20000300800 */
[----:B0-----:R-:W-:-:S05]  /*6200*/  LEA R0, P3, R13, c[0x0][0x168], 0x1 ;  /* 0x00005a000d007a11 */ /* 0x001fca00078608ff */
[----:B------:R0:W-:Y:S04]  /*6210*/  STL [R1+0x420], R0 ;  /* 0x0004200001007387 */ /* 0x0001e80000100800 */
[----:B------:R1:W-:Y:S01]  /*6220*/  STL [R1+0x574], R8 ;  /* 0x0005740801007387 */ /* 0x0003e20000100800 */
[----:B0-----:R-:W-:-:S05]  /*6230*/  LEA R0, P5, R17, c[0x0][0x168], 0x1 ;  /* 0x00005a0011007a11 */ /* 0x001fca00078a08ff */
[----:B------:R0:W-:Y:S04]  /*6240*/  STL [R1+0x424], R0 ;  /* 0x0004240001007387 */ /* 0x0001e80000100800 */
[----:B------:R-:W3:Y:S01]  /*6250*/  LDL.LU R27, [R1+0x7c] ;  /* 0x00007c00011b7983 */ /* 0x000ee20000300800 */
[----:B-1----:R-:W-:Y:S02]  /*6260*/  LEA R8, P6, R18, c[0x0][0x168], 0x1 ;  /* 0x00005a0012087a11 */ /* 0x002fe400078c08ff */
[----:B0-----:R-:W-:-:S03]  /*6270*/  LEA.HI.X.SX32 R0, R23, c[0x0][0x16c], 0x1, P0 ;  /* 0x00005b0017007a11 */ /* 0x001fc600000f0eff */
[----:B------:R0:W-:Y:S04]  /*6280*/  STL [R1+0x428], R8 ;  /* 0x0004280801007387 */ /* 0x0001e80000100800 */
[----:B------:R1:W-:Y:S01]  /*6290*/  STL [R1+0x418], R0 ;  /* 0x0004180001007387 */ /* 0x0003e20000100800 */
[----:B------:R-:W-:Y:S02]  /*62a0*/  LEA.HI.X.SX32 R9, R11, c[0x0][0x16c], 0x1, P1 ;  /* 0x00005b000b097a11 */ /* 0x000fe400008f0eff */
[----:B0-----:R-:W-:Y:S01]  /*62b0*/  LEA R8, P0, R19, c[0x0][0x168], 0x1 ;  /* 0x00005a0013087a11 */ /* 0x001fe200078008ff */
[----:B-1----:R-:W4:Y:S04]  /*62c0*/  LDL.LU R0, [R1+0x78] ;  /* 0x0000780001007983 */ /* 0x002f280000300800 */
[----:B------:R0:W-:Y:S04]  /*62d0*/  STL [R1+0x4e4], R8 ;  /* 0x0004e40801007387 */ /* 0x0001e80000100800 */
[----:B------:R1:W-:Y:S01]  /*62e0*/  STL [R1+0x4dc], R9 ;  /* 0x0004dc0901007387 */ /* 0x0003e20000100800 */
[----:B0-----:R-:W-:-:S05]  /*62f0*/  LEA R8, P1, R20, c[0x0][0x168], 0x1 ;  /* 0x00005a0014087a11 */ /* 0x001fca00078208ff */
[----:B------:R0:W-:Y:S01]  /*6300*/  STL [R1+0x430], R8 ;  /* 0x0004300801007387 */ /* 0x0001e20000100800 */
[----:B-1----:R-:W-:-:S03]  /*6310*/  LEA.HI.X.SX32 R9, R12, c[0x0][0x16c], 0x1, P2 ;  /* 0x00005b000c097a11 */ /* 0x002fc600010f0eff */
[----:B0-----:R-:W4:Y:S01]  /*6320*/  LDL.LU R8, [R1+0x74] ;  /* 0x0000740001087983 */ /* 0x001f220000300800 */
[----:B------:R-:W-:-:S03]  /*6330*/  LEA R10, P2, R7, c[0x0][0x168], 0x1 ;  /* 0x00005a00070a7a11 */ /* 0x000fc600078408ff */
[----:B------:R0:W-:Y:S04]  /*6340*/  STL [R1+0x3b0], R9 ;  /* 0x0003b00901007387 */ /* 0x0001e80000100800 */
[----:B------:R1:W-:Y:S01]  /*6350*/  STL [R1+0x4e8], R10 ;  /* 0x0004e80a01007387 */ /* 0x0003e20000100800 */
[----:B0-----:R-:W-:-:S05]  /*6360*/  LEA.HI.X.SX32 R9, R13, c[0x0][0x16c], 0x1, P3 ;  /* 0x00005b000d097a11 */ /* 0x001fca00018f0eff */
[----:B------:R0:W-:Y:S01]  /*6370*/  STL [R1+0x3b4], R9 ;  /* 0x0003b40901007387 */ /* 0x0001e20000100800 */
[----:B-1----:R-:W-:-:S03]  /*6380*/  LEA R10, P3, R5, c[0x0][0x168], 0x1 ;  /* 0x00005a00050a7a11 */ /* 0x002fc600078608ff */
[----:B0-----:R-:W4:Y:S01]  /*6390*/  LDL.LU R9, [R1+0x70] ;  /* 0x0000700001097983 */ /* 0x001f220000300800 */
[----:B------:R-:W-:-:S03]  /*63a0*/  LEA.HI.X.SX32 R11, R16, c[0x0][0x16c], 0x1, P4 ;  /* 0x00005b00100b7a11 */ /* 0x000fc600020f0eff */
        /* <DEDUP_REMOVED lines=8> */
[----:B------:R-:W-:Y:S01]  /*6430*/  STL [R1+0x4f0], R12 ;  /* 0x0004f00c01007387 */ /* 0x000fe20000100800 */
[----:B0-----:R-:W-:-:S05]  /*6440*/  LEA.HI.X.SX32 R11, R18, c[0x0][0x16c], 0x1, P6 ;  /* 0x00005b00120b7a11 */ /* 0x001fca00030f0eff */
[----:B------:R0:W-:Y:S04]  /*6450*/  STL [R1+0x3bc], R11 ;  /* 0x0003bc0b01007387 */ /* 0x0001e80000100800 */
[----:B0-----:R-:W4:Y:S01]  /*6460*/  LDL.LU R11, [R1+0x64] ;  /* 0x00006400010b7983 */ /* 0x001f220000300800 */
[----:B------:R-:W-:Y:S02]  /*6470*/  LEA R12, P6, R24, c[0x0][0x168], 0x1 ;  /* 0x00005a00180c7a11 */ /* 0x000fe400078c08ff */
[----:B------:R-:W-:-:S03]  /*6480*/  LEA.HI.X.SX32 R13, R19, c[0x0][0x16c], 0x1, P0 ;  /* 0x00005b00130d7a11 */ /* 0x000fc600000f0eff */
[----:B------:R0:W-:Y:S01]  /*6490*/  STL [R1+0x4f4], R12 ;  /* 0x0004f40c01007387 */ /* 0x0001e20000100800 */
[----:B------:R-:W-:-:S03]  /*64a0*/  LEA.HI.X.SX32 R16, R20, c[0x0][0x16c], 0x1, P1 ;  /* 0x00005b0014107a11 */ /* 0x000fc600008f0eff */
[----:B------:R1:W-:Y:S01]  /*64b0*/  STL [R1+0x42c], R13 ;  /* 0x00042c0d01007387 */ /* 0x0003e20000100800 */
[----:B0-----:R-:W-:-:S05]  /*64c0*/  LEA R12, P0, R22, c[0x0][0x168], 0x1 ;  /* 0x00005a00160c7a11 */ /* 0x001fca00078008ff */
[----:B------:R0:W-:Y:S01]  /*64d0*/  STL [R1+0x444], R12 ;  /* 0x0004440c01007387 */ /* 0x0001e20000100800 */
[----:B-1----:R-:W-:-:S03]  /*64e0*/  LEA R13, P1, R6, c[0x0][0x168], 0x1 ;  /* 0x00005a00060d7a11 */ /* 0x002fc600078208ff */
[----:B0-----:R-:W4:Y:S04]  /*64f0*/  LDL.LU R12, [R1+0x60] ;  /* 0x00006000010c7983 */ /* 0x001f280000300800 */
[----:B------:R0:W-:Y:S04]  /*6500*/  STL [R1+0x3c0], R16 ;  /* 0x0003c01001007387 */ /* 0x0001e80000100800 */
[----:B------:R1:W-:Y:S01]  /*6510*/  STL [R1+0x4f8], R13 ;  /* 0x0004f80d01007387 */ /* 0x0003e20000100800 */
[----:B0-----:R-:W-:-:S03]  /*6520*/  LEA.HI.X.SX32 R16, R7, c[0x0][0x16c], 0x1, P2 ;  /* 0x00005b0007107a11 */ /* 0x001fc600010f0eff */
[----:B-1----:R-:W4:Y:S04]  /*6530*/  LDL.LU R13, [R1+0x50] ;  /* 0x00005000010d7983 */ /* 0x002f280000300800 */
[----:B------:R0:W-:Y:S04]  /*6540*/  STL [R1+0x434], R16 ;  /* 0x0004341001007387 */ /* 0x0001e80000100800 */
[----:B0-----:R-:W4:Y:S01]  /*6550*/  LDL.LU R16, [R1+0x4c] ;  /* 0x00004c0001107983 */ /* 0x001f220000300800 */
[----:B------:R-:W-:Y:S02]  /*6560*/  LEA.HI.X.SX32 R5, R5, c[0x0][0x16c], 0x1, P3 ;  /* 0x00005b0005057a11 */ /* 0x000fe400018f0eff */
[----:B--2---:R-:W-:-:S05]  /*6570*/  LEA R7, P2, R26, c[0x0][0x168], 0x1 ;  /* 0x00005a001a077a11 */ /* 0x004fca00078408ff */
[----:B------:R3:W-:Y:S04]  /*6580*/  STL [R1+0x57c], R7 ;  /* 0x00057c0701007387 */ /* 0x0007e80000100800 */
[----:B------:R-:W2:Y:S04]  /*6590*/  LDL.LU R17, [R1+0x48] ;  /* 0x0000480001117983 */ /* 0x000ea80000300800 */
[----:B------:R0:W-:Y:S04]  /*65a0*/  STL [R1+0x4ec], R5 ;  /* 0x0004ec0501007387 */ /* 0x0001e80000100800 */
[----:B------:R-:W2:Y:S01]  /*65b0*/  LDL.LU R18, [R1+0x44] ;  /* 0x0000440001127983 */ /* 0x000ea20000300800 */
[----:B---3--:R-:W-:-:S02]  /*65c0*/  LEA R7, P3, R27, c[0x0][0x168], 0x1 ;  /* 0x00005a001b077a11 */ /* 0x008fc400078608ff */
[----:B0-----:R-:W-:-:S03]  /*65d0*/  LEA.HI.X.SX32 R5, R28, c[0x0][0x16c], 0x1, P4 ;  /* 0x00005b001c057a11 */ /* 0x001fc600020f0eff */
[----:B------:R4:W-:Y:S04]  /*65e0*/  STL [R1+0x44c], R7 ;  /* 0x00044c0701007387 */ /* 0x0009e80000100800 */
[----:B------:R-:W3:Y:S04]  /*65f0*/  LDL.LU R19, [R1+0x40] ;  /* 0x0000400001137983 */ /* 0x000ee80000300800 */
[----:B------:R0:W-:Y:S04]  /*6600*/  STL [R1+0x3c4], R5 ;  /* 0x0003c40501007387 */ /* 0x0001e80000100800 */
[----:B------:R-:W3:Y:S01]  /*6610*/  LDL.LU R20, [R1+0x3c] ;  /* 0x00003c0001147983 */ /* 0x000ee20000300800 */
[----:B----4-:R-:W-:-:S02]  /*6620*/  LEA R7, P4, R0, c[0x0][0x168], 0x1 ;  /* 0x00005a0000077a11 */ /* 0x010fc400078808ff */
[----:B0-----:R-:W-:-:S03]  /*6630*/  LEA.HI.X.SX32 R5, R25, c[0x0][0x16c], 0x1, P5 ;  /* 0x00005b0019057a11 */ /* 0x001fc600028f0eff */
[----:B------:R0:W-:Y:S04]  /*6640*/  STL [R1+0x450], R7 ;  /* 0x0004500701007387 */ /* 0x0001e80000100800 */
[----:B0-----:R-:W4:Y:S04]  /*6650*/  LDL.LU R7, [R1+0x38] ;  /* 0x0000380001077983 */ /* 0x001f280000300800 */
[----:B------:R0:W-:Y:S04]  /*6660*/  STL [R1+0x43c], R5 ;  /* 0x00043c0501007387 */ /* 0x0001e80000100800 */
[----:B------:R-:W4:Y:S01]  /*6670*/  LDL.LU R25, [R1+0x34] ;  /* 0x0000340001197983 */ /* 0x000f220000300800 */
[----:B------:R-:W-:-:S02]  /*6680*/  LEA R23, P5, R8, c[0x0][0x168], 0x1 ;  /* 0x00005a0008177a11 */ /* 0x000fc400078a08ff */
[----:B0-----:R-:W-:-:S03]  /*6690*/  LEA.HI.X.SX32 R5, R24, c[0x0][0x16c], 0x1, P6 ;  /* 0x00005b0018057a11 */ /* 0x001fc600030f0eff */
[----:B------:R-:W-:Y:S04]  /*66a0*/  STL [R1+0x580], R23 ;  /* 0x0005801701007387 */ /* 0x000fe80000100800 */
[----:B------:R-:W4:Y:S04]  /*66b0*/  LDL.LU R24, [R1+0x2c] ;  /* 0x00002c0001187983 */ /* 0x000f280000300800 */
[----:B------:R0:W-:Y:S04]  /*66c0*/  STL [R1+0x440], R5 ;  /* 0x0004400501007387 */ /* 0x0001e80000100800 */
[----:B------:R-:W4:Y:S01]  /*66d0*/  LDL.LU R28, [R1+0x28] ;  /* 0x00002800011c7983 */ /* 0x000f220000300800 */
[----:B0-----:R-:W-:-:S02]  /*66e0*/  LEA.HI.X.SX32 R5, R22, c[0x0][0x16c], 0x1, P0 ;  /* 0x00005b0016057a11 */ /* 0x001fc400000f0eff */
[----:B------:R-:W-:-:S05]  /*66f0*/  LEA R23, P6, R9, c[0x0][0x168], 0x1 ;  /* 0x00005a0009177a11 */ /* 0x000fca00078c08ff */
[----:B------:R0:W-:Y:S04]  /*6700*/  STL [R1+0x454], R23 ;  /* 0x0004541701007387 */ /* 0x0001e80000100800 */
[----:B------:R-:W4:Y:S04]  /*6710*/  LDL.LU R22, [R1+0x1c] ;  /* 0x00001c0001167983 */ /* 0x000f280000300800 */
[----:B------:R1:W-:Y:S01]  /*6720*/  STL [R1+0x3c8], R5 ;  /* 0x0003c80501007387 */ /* 0x0003e20000100800 */
[----:B0-----:R-:W-:-:S03]  /*6730*/  LEA.HI.X.SX32 R23, R6, c[0x0][0x16c], 0x1, P1 ;  /* 0x00005b0006177a11 */ /* 0x001fc600008f0eff */
[----:B-1----:R-:W4:Y:S01]  /*6740*/  LDL.LU R5, [R1+0x18] ;  /* 0x0000180001057983 */ /* 0x002f220000300800 */
[----:B------:R-:W-:-:S05]  /*6750*/  LEA R29, P0, R10, c[0x0][0x168], 0x1 ;  /* 0x00005a000a1d7a11 */ /* 0x000fca00078008ff */
[----:B------:R-:W-:Y:S04]  /*6760*/  STL [R1+0x458], R29 ;  /* 0x0004581d01007387 */ /* 0x000fe80000100800 */
[----:B------:R-:W4:Y:S04]  /*6770*/  LDL.LU R6, [R1+0x10] ;  /* 0x0000100001067983 */ /* 0x000f280000300800 */
[----:B------:R0:W-:Y:S04]  /*6780*/  STL [R1+0x448], R23 ;  /* 0x0004481701007387 */ /* 0x0001e80000100800 */
[----:B0-----:R-:W4:Y:S01]  /*6790*/  LDL.LU R23, [R1+0xc] ;  /* 0x00000c0001177983 */ /* 0x001f220000300800 */
[----:B------:R-:W-:-:S05]  /*67a0*/  LEA R29, P1, R11, c[0x0][0x168], 0x1 ;  /* 0x00005a000b1d7a11 */ /* 0x000fca00078208ff */
[----:B------:R0:W-:Y:S04]  /*67b0*/  STL [R1+0x504], R29 ;  /* 0x0005041d01007387 */ /* 0x0001e80000100800 */
[----:B0-----:R-:W4:Y:S01]  /*67c0*/  LDL.LU R29, [R1+0x8] ;  /* 0x00000800011d7983 */ /* 0x001f220000300800 */
[----:B------:R-:W-:Y:S02]  /*67d0*/  LEA.HI.X.SX32 R26, R26, c[0x0][0x16c], 0x1, P2 ;  /* 0x00005b001a1a7a11 */ /* 0x000fe400010f0eff */
[----:B------:R-:W-:-:S03]  /*67e0*/  LEA.HI.X.SX32 R27, R27, c[0x0][0x16c], 0x1, P3 ;  /* 0x00005b001b1b7a11 */ /* 0x000fc600018f0eff */
[----:B------:R0:W-:Y:S02]  /*67f0*/  STL [R1+0x4fc], R26 ;  /* 0x0004fc1a01007387 */ /* 0x0001e40000100800 */
[----:B0-----:R-:W-:-:S05]  /*6800*/  LEA R26, P2, R12, c[0x0][0x168], 0x1 ;  /* 0x00005a000c1a7a11 */ /* 0x001fca00078408ff */
[----:B------:R0:W-:Y:S01]  /*6810*/  STL [R1+0x460], R26 ;  /* 0x0004601a01007387 */ /* 0x0001e20000100800 */
[----:B------:R-:W-:-:S03]  /*6820*/  LEA.HI.X.SX32 R0, R0, c[0x0][0x16c], 0x1, P4 ;  /* 0x00005b0000007a11 */ /* 0x000fc600020f0eff */
[----:B0-----:R-:W4:Y:S04]  /*6830*/  LDL.LU R26, [R1+0x644] ;  /* 0x00064400011a7983 */ /* 0x001f280000300800 */
        /* <DEDUP_REMOVED lines=10> */
[----:B------:R2:W-:Y:S01]  /*68e0*/  STL [R1+0x500], R8 ;  /* 0x0005000801007387 */ /* 0x0005e20000100800 */
[----:B------:R-:W-:Y:S02]  /*68f0*/  LEA.HI.X.SX32 R10, R10, c[0x0][0x16c], 0x1, P0 ;  /* 0x00005b000a0a7a11 */ /* 0x000fe400000f0eff */
[----:B------:R-:W-:Y:S02]  /*6900*/  LEA.HI.X.SX32 R11, R11, c[0x0][0x16c], 0x1, P1 ;  /* 0x00005b000b0b7a11 */ /* 0x000fe400008f0eff */
[----:B------:R-:W-:Y:S02]  /*6910*/  LEA.HI.X.SX32 R12, R12, c[0x0][0x16c], 0x1, P2 ;  /* 0x00005b000c0c7a11 */ /* 0x000fe400010f0eff */
[----:B--2---:R-:W-:-:S05]  /*6920*/  LEA R8, P5, R17, c[0x0][0x168], 0x1 ;  /* 0x00005a0011087a11 */ /* 0x004fca00078a08ff */
[----:B------:R0:W-:Y:S04]  /*6930*/  STL [R1+0x468], R8 ;  /* 0x0004680801007387 */ /* 0x0001e80000100800 */
[----:B0-----:R-:W2:Y:S04]  /*6940*/  LDL.LU R8, [R1+0x638] ;  /* 0x0006380001087983 */ /* 0x001ea80000300800 */
[----:B------:R0:W-:Y:S02]  /*6950*/  STL [R1+0x3d4], R9 ;  /* 0x0003d40901007387 */ /* 0x0001e40000100800 */
[----:B0-----:R-:W-:-:S05]  /*6960*/  LEA R9, P6, R18, c[0x0][0x168], 0x1 ;  /* 0x00005a0012097a11 */ /* 0x001fca00078c08ff */
[----:B------:R0:W-:Y:S04]  /*6970*/  STL [R1+0x510], R9 ;  /* 0x0005100901007387 */ /* 0x0001e80000100800 */
[----:B0-----:R-:W2:Y:S04]  /*6980*/  LDL.LU R9, [R1+0x634] ;  /* 0x0006340001097983 */ /* 0x001ea80000300800 */
[----:B------:R3:W-:Y:S02]  /*6990*/  STL [R1+0x3d8], R10 ;  /* 0x0003d80a01007387 */ /* 0x0007e40000100800 */
[----:B---3--:R-:W-:-:S05]  /*69a0*/  LEA R10, P0, R19, c[0x0][0x168], 0x1 ;  /* 0x00005a00130a7a11 */ /* 0x008fca00078008ff */
[----:B------:R0:W-:Y:S04]  /*69b0*/  STL [R1+0x514], R10 ;  /* 0x0005140a01007387 */ /* 0x0001e80000100800 */
[----:B0-----:R-:W3:Y:S04]  /*69c0*/  LDL.LU R10, [R1+0x630] ;  /* 0x00063000010a7983 */ /* 0x001ee80000300800 */
[----:B------:R0:W-:Y:S02]  /*69d0*/  STL [R1+0x45c], R11 ;  /* 0x00045c0b01007387 */ /* 0x0001e40000100800 */
[----:B0-----:R-:W-:-:S05]  /*69e0*/  LEA R11, P1, R20, c[0x0][0x168], 0x1 ;  /* 0x00005a00140b7a11 */ /* 0x001fca00078208ff */
[----:B------:R0:W-:Y:S01]  /*69f0*/  STL [R1+0x474], R11 ;  /* 0x0004740b01007387 */ /* 0x0001e20000100800 */
[----:B------:R-:W-:-:S03]  /*6a00*/  LEA.HI.X.SX32 R13, R13, c[0x0][0x16c], 0x1, P3 ;  /* 0x00005b000d0d7a11 */ /* 0x000fc600018f0eff */
[----:B0-----:R-:W2:Y:S04]  /*6a10*/  LDL.LU R11, [R1+0x62c] ;  /* 0x00062c00010b7983 */ /* 0x001ea80000300800 */
[----:B------:R4:W-:Y:S02]  /*6a20*/  STL [R1+0x3dc], R12 ;  /* 0x0003dc0c01007387 */ /* 0x0009e40000100800 */
[----:B----4-:R-:W-:-:S05]  /*6a30*/  LEA R12, P2, R7, c[0x0][0x168], 0x1 ;  /* 0x00005a00070c7a11 */ /* 0x010fca00078408ff */
[----:B------:R0:W-:Y:S01]  /*6a40*/  STL [R1+0x518], R12 ;  /* 0x0005180c01007387 */ /* 0x0001e20000100800 */
[----:B------:R-:W-:-:S03]  /*6a50*/  LEA.HI.X.SX32 R16, R16, c[0x0][0x16c], 0x1, P4 ;  /* 0x00005b0010107a11 */ /* 0x000fc600020f0eff */
[----:B0-----:R-:W4:Y:S04]  /*6a60*/  LDL.LU R12, [R1+0x628] ;  /* 0x00062800010c7983 */ /* 0x001f280000300800 */
[----:B------:R0:W-:Y:S02]  /*6a70*/  STL [R1+0x464], R13 ;  /* 0x0004640d01007387 */ /* 0x0001e40000100800 */
[----:B0-----:R-:W-:-:S05]  /*6a80*/  LEA R13, P3, R25, c[0x0][0x168], 0x1 ;  /* 0x00005a00190d7a11 */ /* 0x001fca00078608ff */
[----:B------:R0:W-:Y:S01]  /*6a90*/  STL [R1+0x588], R13 ;  /* 0x0005880d01007387 */ /* 0x0001e20000100800 */
[----:B------:R-:W-:-:S03]  /*6aa0*/  LEA.HI.X.SX32 R17, R17, c[0x0][0x16c], 0x1, P5 ;  /* 0x00005b0011117a11 */ /* 0x000fc600028f0eff */
[----:B0-----:R-:W2:Y:S04]  /*6ab0*/  LDL.LU R13, [R1+0x624] ;  /* 0x00062400010d7983 */ /* 0x001ea80000300800 */
        /* <DEDUP_REMOVED lines=27> */
[----:B------:R0:W-:Y:S04]  /*6c70*/  STL [R1+0x524], R7 ;  /* 0x0005240701007387 */ /* 0x0001e80000100800 */
[----:B0-----:R-:W2:Y:S04]  /*6c80*/  LDL.LU R7, [R1+0x60c] ;  /* 0x00060c0001077983 */ /* 0x001ea80000300800 */
[----:B------:R0:W-:Y:S02]  /*6c90*/  STL [R1+0x51c], R25 ;  /* 0x00051c1901007387 */ /* 0x0001e40000100800 */
[----:B0-----:R-:W-:-:S05]  /*6ca0*/  LEA R25, P3, R29, c[0x0][0x168], 0x1 ;  /* 0x00005a001d197a11 */ /* 0x001fca00078608ff */
[----:B------:R0:W-:Y:S04]  /*6cb0*/  STL [R1+0x490], R25 ;  /* 0x0004901901007387 */ /* 0x0001e80000100800 */
[----:B0-----:R-:W2:Y:S01]  /*6cc0*/  LDL.LU R25, [R1+0x608] ;  /* 0x0006080001197983 */ /* 0x001ea20000300800 */
[----:B------:R-:W-:-:S05]  /*6cd0*/  LEA.HI.X.SX32 R24, R24, c[0x0][0x16c], 0x1, P4 ;  /* 0x00005b0018187a11 */ /* 0x000fca00020f0eff */
[----:B------:R2:W-:Y:S02]  /*6ce0*/  STL [R1+0x3e8], R24 ;  /* 0x0003e81801007387 */ /* 0x0005e40000100800 */
[----:B--2---:R-:W-:-:S05]  /*6cf0*/  LEA R24, P4, R25, c[0x0][0x168], 0x1 ;  /* 0x00005a0019187a11 */ /* 0x004fca00078808ff */
        /* <DEDUP_REMOVED lines=23> */
[----:B------:R2:W-:Y:S01]  /*6e70*/  STL [R1+0x48c], R23 ;  /* 0x00048c1701007387 */ /* 0x0005e20000100800 */
[----:B------:R-:W-:Y:S02]  /*6e80*/  LEA.HI.X.SX32 R28, R28, c[0x0][0x16c], 0x1, P6 ;  /* 0x00005b001c1c7a11 */ /* 0x000fe400030f0eff */
[----:B------:R-:W-:Y:S01]  /*6e90*/  LEA.HI.X.SX32 R22, R22, c[0x0][0x16c], 0x1, P0 ;  /* 0x00005b0016167a11 */ /* 0x000fe200000f0eff */
[----:B------:R-:W-:Y:S02]  /*6ea0*/  IMAD R4, R4, c[0x0][0x190], RZ ;  /* 0x0000640004047a24 */ /* 0x000fe400078e02ff */
[----:B------:R-:W-:Y:S02]  /*6eb0*/  IMAD R15, R15, c[0x0][0x190], RZ ;  /* 0x000064000f0f7a24 */ /* 0x000fe400078e02ff */
[----:B------:R-:W-:Y:S01]  /*6ec0*/  IMAD R14, R14, c[0x0][0x190], RZ ;  /* 0x000064000e0e7a24 */ /* 0x000fe200078e02ff */
[----:B--2---:R-:W-:-:S05]  /*6ed0*/  LEA R23, P2, R6, c[0x0][0x168], 0x1 ;  /* 0x00005a0006177a11 */ /* 0x004fca00078408ff */
[----:B------:R0:W-:Y:S02]  /*6ee0*/  STL [R1+0x4a0], R23 ;  /* 0x0004a01701007387 */ /* 0x0001e40000100800 */
[----:B0-----:R-:W-:Y:S02]  /*6ef0*/  LEA.HI.X.SX32 R23, R29, c[0x0][0x16c], 0x1, P3 ;  /* 0x00005b001d177a11 */ /* 0x001fe400018f0eff */
[----:B------:R-:W-:-:S03]  /*6f00*/  LEA R29, P3, R7, c[0x0][0x168], 0x1 ;  /* 0x00005a00071d7a11 */ /* 0x000fc600078608ff */
[----:B------:R0:W-:Y:S02]  /*6f10*/  STL [R1+0x3f8], R23 ;  /* 0x0003f81701007387 */ /* 0x0001e40000100800 */
[----:B0-----:R-:W-:Y:S02]  /*6f20*/  LEA.HI.X.SX32 R23, R25, c[0x0][0x16c], 0x1, P4 ;  /* 0x00005b0019177a11 */ /* 0x001fe400020f0eff */
[----:B------:R0:W5:Y:S04]  /*6f30*/  LDL.LU R25, [R1+0x5f0] ;  /* 0x0005f00001197983 */ /* 0x0001680000300800 */
[----:B------:R1:W-:Y:S04]  /*6f40*/  STL [R1+0x538], R29 ;  /* 0x0005381d01007387 */ /* 0x0003e80000100800 */
[----:B------:R2:W-:Y:S01]  /*6f50*/  STL [R1+0x494], R23 ;  /* 0x0004941701007387 */ /* 0x0005e20000100800 */
[----:B-1----:R-:W-:-:S02]  /*6f60*/  LEA R29, P4, R20, c[0x0][0x168], 0x1 ;  /* 0x00005a00141d7a11 */ /* 0x002fc400078808ff */
[----:B--2---:R-:W-:Y:S02]  /*6f70*/  LEA.HI.X.SX32 R23, R24, c[0x0][0x16c], 0x1, P5 ;  /* 0x00005b0018177a11 */ /* 0x004fe400028f0eff */
[----:B------:R0:W5:Y:S04]  /*6f80*/  LDL.LU R24, [R1+0x5ec] ;  /* 0x0005ec0001187983 */ /* 0x0001680000300800 */
[----:B------:R1:W-:Y:S04]  /*6f90*/  STL [R1+0x598], R29 ;  /* 0x0005981d01007387 */ /* 0x0003e80000100800 */
[----:B------:R2:W-:Y:S01]  /*6fa0*/  STL [R1+0x52c], R23 ;  /* 0x00052c1701007387 */ /* 0x0005e20000100800 */
[----:B-1----:R-:W-:-:S02]  /*6fb0*/  LEA R29, P5, R19, c[0x0][0x168], 0x1 ;  /* 0x00005a00131d7a11 */ /* 0x002fc400078a08ff */
[----:B--2---:R-:W-:-:S03]  /*6fc0*/  LEA R23, P6, R18, c[0x0][0x168], 0x1 ;  /* 0x00005a0012177a11 */ /* 0x004fc600078c08ff */
[----:B------:R-:W-:Y:S04]  /*6fd0*/  STL [R1+0x4a8], R29 ;  /* 0x0004a81d01007387 */ /* 0x000fe80000100800 */
[----:B------:R1:W-:Y:S04]  /*6fe0*/  STL [R1+0x3fc], R28 ;  /* 0x0003fc1c01007387 */ /* 0x0003e80000100800 */
[----:B------:R2:W-:Y:S04]  /*6ff0*/  STL [R1+0x540], R23 ;  /* 0x0005401701007387 */ /* 0x0005e80000100800 */
[----:B------:R0:W-:Y:S01]  /*7000*/  STL [R1+0x49c], R22 ;  /* 0x00049c1601007387 */ /* 0x0001e20000100800 */
[----:B-1----:R-:W-:-:S02]  /*7010*/  LEA R28, P0, R17, c[0x0][0x168], 0x1 ;  /* 0x00005a00111c7a11 */ /* 0x002fc400078008ff */
[----:B--2---:R-:W-:Y:S02]  /*7020*/  LEA.HI.X.SX32 R23, R5, c[0x0][0x16c], 0x1, P1 ;  /* 0x00005b0005177a11 */ /* 0x004fe400008f0eff */
[----:B------:R-:W-:Y:S02]  /*7030*/  LEA.HI.X.SX32 R5, R6, c[0x0][0x16c], 0x1, P2 ;  /* 0x00005b0006057a11 */ /* 0x000fe400010f0eff */
[----:B0-----:R-:W-:Y:S01]  /*7040*/  LEA R22, P1, R16, c[0x0][0x168], 0x1 ;  /* 0x00005a0010167a11 */ /* 0x001fe200078208ff */
[----:B------:R-:W-:Y:S01]  /*7050*/  STL [R1+0x59c], R28 ;  /* 0x00059c1c01007387 */ /* 0x000fe20000100800 */
[----:B------:R-:W-:Y:S02]  /*7060*/  LEA R6, P2, R13, c[0x0][0x168], 0x1 ;  /* 0x00005a000d067a11 */ /* 0x000fe400078408ff */
[----:B------:R-:W-:Y:S01]  /*7070*/  LEA.HI.X.SX32 R7, R7, c[0x0][0x16c], 0x1, P3 ;  /* 0x00005b0007077a11 */ /* 0x000fe200018f0eff */
[----:B------:R-:W-:Y:S04]  /*7080*/  STL [R1+0x534], R23 ;  /* 0x0005341701007387 */ /* 0x000fe80000100800 */
[----:B------:R-:W-:Y:S04]  /*7090*/  STL [R1+0x4b0], R22 ;  /* 0x0004b01601007387 */ /* 0x000fe80000100800 */
[----:B------:R4:W-:Y:S04]  /*70a0*/  STL [R1+0x400], R5 ;  /* 0x0004000501007387 */ /* 0x0009e80000100800 */
[----:B------:R0:W-:Y:S01]  /*70b0*/  STL [R1+0x548], R6 ;  /* 0x0005480601007387 */ /* 0x0001e20000100800 */
[----:B----4-:R-:W-:-:S03]  /*70c0*/  LEA R5, P3, R12, c[0x0][0x168], 0x1 ;  /* 0x00005a000c057a11 */ /* 0x010fc600078608ff */
[----:B------:R1:W-:Y:S01]  /*70d0*/  STL [R1+0x4a4], R7 ;  /* 0x0004a40701007387 */ /* 0x0003e20000100800 */
[----:B0-----:R-:W-:-:S03]  /*70e0*/  LEA.HI.X.SX32 R6, R20, c[0x0][0x16c], 0x1, P4 ;  /* 0x00005b0014067a11 */ /* 0x001fc600020f0eff */
[----:B------:R0:W-:Y:S04]  /*70f0*/  STL [R1+0x5a0], R5 ;  /* 0x0005a00501007387 */ /* 0x0001e80000100800 */
[----:B------:R3:W-:Y:S01]  /*7100*/  STL [R1+0x53c], R6 ;  /* 0x00053c0601007387 */ /* 0x0007e20000100800 */
[----:B-1----:R-:W-:Y:S02]  /*7110*/  LEA R7, P4, R11, c[0x0][0x168], 0x1 ;  /* 0x00005a000b077a11 */ /* 0x002fe400078808ff */
[----:B0-----:R-:W-:-:S03]  /*7120*/  LEA.HI.X.SX32 R5, R19, c[0x0][0x16c], 0x1, P5 ;  /* 0x00005b0013057a11 */ /* 0x001fc600028f0eff */
[----:B------:R0:W-:Y:S01]  /*7130*/  STL [R1+0x4b8], R7 ;  /* 0x0004b80701007387 */ /* 0x0001e20000100800 */
[----:B---3--:R-:W-:-:S03]  /*7140*/  LEA R6, P5, R10, c[0x0][0x168], 0x1 ;  /* 0x00005a000a067a11 */ /* 0x008fc600078a08ff */
[----:B------:R1:W-:Y:S04]  /*7150*/  STL [R1+0x404], R5 ;  /* 0x0004040501007387 */ /* 0x0003e80000100800 */
[----:B------:R2:W-:Y:S01]  /*7160*/  STL [R1+0x550], R6 ;  /* 0x0005500601007387 */ /* 0x0005e20000100800 */
[----:B0-----:R-:W-:Y:S02]  /*7170*/  LEA.HI.X.SX32 R7, R18, c[0x0][0x16c], 0x1, P6 ;  /* 0x00005b0012077a11 */ /* 0x001fe400030f0eff */
[----:B-1----:R-:W-:-:S03]  /*7180*/  LEA R5, P6, R9, c[0x0][0x168], 0x1 ;  /* 0x00005a0009057a11 */ /* 0x002fc600078c08ff */
[----:B------:R0:W-:Y:S01]  /*7190*/  STL [R1+0x4ac], R7 ;  /* 0x0004ac0701007387 */ /* 0x0001e20000100800 */
[----:B--2---:R-:W-:-:S03]  /*71a0*/  LEA.HI.X.SX32 R6, R17, c[0x0][0x16c], 0x1, P0 ;  /* 0x00005b0011067a11 */ /* 0x004fc600000f0eff */
[----:B------:R1:W-:Y:S04]  /*71b0*/  STL [R1+0x5a4], R5 ;  /* 0x0005a40501007387 */ /* 0x0003e80000100800 */
[----:B------:R2:W-:Y:S01]  /*71c0*/  STL [R1+0x544], R6 ;  /* 0x0005440601007387 */ /* 0x0005e20000100800 */
[----:B0-----:R-:W-:Y:S02]  /*71d0*/  LEA R7, P0, R8, c[0x0][0x168], 0x1 ;  /* 0x00005a0008077a11 */ /* 0x001fe400078008ff */
[----:B-1----:R-:W-:-:S03]  /*71e0*/  LEA.HI.X.SX32 R5, R16, c[0x0][0x16c], 0x1, P1 ;  /* 0x00005b0010057a11 */ /* 0x002fc600008f0eff */
[----:B------:R0:W-:Y:S01]  /*71f0*/  STL [R1+0x4c0], R7 ;  /* 0x0004c00701007387 */ /* 0x0001e20000100800 */
[----:B--2---:R-:W-:-:S03]  /*7200*/  LEA R6, P1, R0, c[0x0][0x168], 0x1 ;  /* 0x00005a0000067a11 */ /* 0x004fc600078208ff */
        /* <DEDUP_REMOVED lines=18> */
[----:B------:R-:W2:Y:S04]  /*7330*/  LDL R23, [R1+0x350] ;  /* 0x0003500001177983 */ /* 0x000ea80000100800 */
[----:B------:R1:W-:Y:S04]  /*7340*/  STL [R1+0x564], R5 ;  /* 0x0005640501007387 */ /* 0x0003e80000100800 */
[----:B------:R3:W-:Y:S01]  /*7350*/  STL [R1+0x554], R6 ;  /* 0x0005540601007387 */ /* 0x0007e20000100800 */
[----:B0-----:R-:W-:-:S03]  /*7360*/  LEA.HI.X.SX32 R7, R0, c[0x0][0x16c], 0x1, P1 ;  /* 0x00005b0000077a11 */ /* 0x001fc600008f0eff */
[----:B------:R-:W4:Y:S01]  /*7370*/  LDL R29, [R1+0x35c] ;  /* 0x00035c00011d7983 */ /* 0x000f220000100800 */
[----:B-1----:R-:W-:Y:S02]  /*7380*/  LEA R5, P6, R14, c[0x0][0x168], 0x1 ;  /* 0x00005a000e057a11 */ /* 0x002fe400078c08ff */
[----:B---3--:R-:W-:-:S03]  /*7390*/  LEA.HI.X.SX32 R6, R8, c[0x0][0x16c], 0x1, P0 ;  /* 0x00005b0008067a11 */ /* 0x008fc600000f0eff */
[----:B------:R0:W-:Y:S04]  /*73a0*/  STL [R1+0x568], R5 ;  /* 0x0005680501007387 */ /* 0x0001e80000100800 */
[----:B------:R1:W-:Y:S04]  /*73b0*/  STL [R1+0x410], R6 ;  /* 0x0004100601007387 */ /* 0x0003e80000100800 */
[----:B------:R-:W3:Y:S04]  /*73c0*/  LDL.LU R0, [R1+0x5e8] ;  /* 0x0005e80001007983 */ /* 0x000ee80000300800 */
[----:B------:R-:W1:Y:S01]  /*73d0*/  S2R R28, SR_TID.X ;  /* 0x00000000001c7919 */ /* 0x000e620000002100 */
[----:B------:R-:W-:-:S05]  /*73e0*/  IMAD R21, R21, c[0x0][0x190], RZ ;  /* 0x0000640015157a24 */ /* 0x000fca00078e02ff */
[----:B0-----:R-:W-:Y:S02]  /*73f0*/  LEA R5, P0, R21, c[0x0][0x168], 0x1 ;  /* 0x00005a0015057a11 */ /* 0x001fe400078008ff */
[----:B-1----:R-:W-:-:S03]  /*7400*/  LEA.HI.X.SX32 R6, R27, c[0x0][0x16c], 0x1, P2 ;  /* 0x00005b001b067a11 */ /* 0x002fc600010f0eff */
[----:B------:R0:W-:Y:S01]  /*7410*/  STL [R1+0x5ac], R5 ;  /* 0x0005ac0501007387 */ /* 0x0001e20000100800 */
[----:B------:R-:W-:-:S03]  /*7420*/  LEA.HI.X.SX32 R4, R4, c[0x0][0x16c], 0x1, P4 ;  /* 0x00005b0004047a11 */ /* 0x000fc600020f0eff */
[----:B------:R-:W-:Y:S01]  /*7430*/  STL [R1+0x4c4], R7 ;  /* 0x0004c40701007387 */ /* 0x000fe20000100800 */
[----:B0-----:R-:W-:-:S03]  /*7440*/  LEA.HI.X.SX32 R5, R26, c[0x0][0x16c], 0x1, P3 ;  /* 0x00005b001a057a11 */ /* 0x001fc600018f0eff */
[----:B------:R0:W-:Y:S04]  /*7450*/  STL [R1+0x55c], R6 ;  /* 0x00055c0601007387 */ /* 0x0001e80000100800 */
[----:B------:R1:W-:Y:S01]  /*7460*/  STL [R1+0x414], R5 ;  /* 0x0004140501007387 */ /* 0x0003e20000100800 */
[----:B------:R-:W-:-:S03]  /*7470*/  LOP3.LUT R28, R28, 0x7f, RZ, 0xc0, !PT ;  /* 0x0000007f1c1c7812 */ /* 0x000fc600078ec0ff */
[----:B------:R1:W-:Y:S01]  /*7480*/  STL [R1+0x4cc], R4 ;  /* 0x0004cc0401007387 */ /* 0x0003e20000100800 */
[----:B0-----:R-:W-:Y:S02]  /*7490*/  LEA.HI.X.SX32 R6, R15, c[0x0][0x16c], 0x1, P5 ;  /* 0x00005b000f067a11 */ /* 0x001fe400028f0eff */
[----:B-1----:R-:W-:-:S03]  /*74a0*/  LEA.HI.X.SX32 R5, R14, c[0x0][0x16c], 0x1, P6 ;  /* 0x00005b000e057a11 */ /* 0x002fc600030f0eff */
[----:B------:R-:W-:Y:S01]  /*74b0*/  STL [R1+0x4d0], R6 ;  /* 0x0004d00601007387 */ /* 0x000fe20000100800 */
[----:B------:R-:W-:-:S03]  /*74c0*/  LEA.HI.X.SX32 R4, R21, c[0x0][0x16c], 0x1, P0 ;  /* 0x00005b0015047a11 */ /* 0x000fc600000f0eff */
[----:B------:R0:W-:Y:S01]  /*74d0*/  STL [R1+0x4d4], R5 ;  /* 0x0004d40501007387 */ /* 0x0001e20000100800 */
[----:B------:R-:W-:-:S03]  /*74e0*/  IMAD.SHL.U32 R28, R28, 0x2, RZ ;  /* 0x000000021c1c7824 */ /* 0x000fc600078e00ff */
[----:B------:R-:W-:Y:S04]  /*74f0*/  STL [R1+0x250], RZ ;  /* 0x000250ff01007387 */ /* 0x000fe80000100800 */
[----:B------:R1:W-:Y:S04]  /*7500*/  STL [R1+0x56c], R4 ;  /* 0x00056c0401007387 */ /* 0x0003e80000100800 */
[----:B------:R-:W-:Y:S01]  /*7510*/  STL [R1+0x254], RZ ;  /* 0x000254ff01007387 */ /* 0x000fe20000100800 */
[----:B0-----:R-:W-:-:S03]  /*7520*/  LOP3.LUT R5, R28, 0x20, RZ, 0x3c, !PT ;  /* 0x000000201c057812 */ /* 0x001fc600078e3cff */
[----:B------:R-:W-:Y:S01]  /*7530*/  STL [R1+0x258], RZ ;  /* 0x000258ff01007387 */ /* 0x000fe20000100800 */
[----:B------:R-:W-:-:S03]  /*7540*/  LOP3.LUT R5, R28, 0x50, RZ, 0x3c, !PT ;  /* 0x000000501c057812 */ /* 0x000fc600078e3cff */
[----:B------:R-:W-:Y:S04]  /*7550*/  STL [R1+0x25c], RZ ;  /* 0x00025cff01007387 */ /* 0x000fe80000100800 */
[----:B------:R-:W-:Y:S04]  /*7560*/  STL [R1+0x270], RZ ;  /* 0x000270ff01007387 */ /* 0x000fe80000100800 */
[----:B------:R-:W-:Y:S04]  /*7570*/  STL [R1+0x274], RZ ;  /* 0x000274ff01007387 */ /* 0x000fe80000100800 */
[----:B------:R-:W-:Y:S04]  /*7580*/  STL [R1+0x278], RZ ;  /* 0x000278ff01007387 */ /* 0x000fe80000100800 */
[----:B------:R-:W-:Y:S01]  /*7590*/  STL [R1+0x27c], RZ ;  /* 0x00027cff01007387 */ /* 0x000fe20000100800 */
[----:B-1----:R-:W-:-:S03]  /*75a0*/  LOP3.LUT R4, R28, 0x30, RZ, 0x3c, !PT ;  /* 0x000000301c047812 */ /* 0x002fc600078e3cff */
[----:B------:R-:W-:Y:S01]  /*75b0*/  STL [R1+0x260], RZ ;  /* 0x000260ff01007387 */ /* 0x000fe20000100800 */
[----:B------:R-:W-:-:S03]  /*75c0*/  LOP3.LUT R4, R28, 0x60, RZ, 0x3c, !PT ;  /* 0x000000601c047812 */ /* 0x000fc600078e3cff */
[----:B------:R-:W-:Y:S04]  /*75d0*/  STL [R1+0x264], RZ ;  /* 0x000264ff01007387 */ /* 0x000fe80000100800 */
[----:B------:R-:W-:Y:S04]  /*75e0*/  STL [R1+0x268], RZ ;  /* 0x000268ff01007387 */ /* 0x000fe80000100800 */
[----:B------:R-:W-:Y:S01]  /*75f0*/  STL [R1+0x26c], RZ ;  /* 0x00026cff01007387 */ /* 0x000fe20000100800 */
[C---:B------:R-:W-:Y:S02]  /*7600*/  LOP3.LUT R6, R28.reuse, 0x10, RZ, 0x3c, !PT ;  /* 0x000000101c067812 */ /* 0x040fe400078e3cff */
[----:B------:R-:W-:-:S02]  /*7610*/  LOP3.LUT R6, R28, 0x40, RZ, 0x3c, !PT ;  /* 0x000000401c067812 */ /* 0x000fc400078e3cff */
[----:B------:R-:W-:Y:S02]  /*7620*/  LOP3.LUT R6, R28, 0x70, RZ, 0x3c, !PT ;  /* 0x000000701c067812 */ /* 0x000fe400078e3cff */
[C---:B--2---:R-:W-:Y:S02]  /*7630*/  LOP3.LUT R5, R23.reuse, 0x20, RZ, 0x3c, !PT ;  /* 0x0000002017057812 */ /* 0x044fe400078e3cff */
[----:B------:R-:W-:-:S03]  /*7640*/  LOP3.LUT R4, R23, 0x40, RZ, 0x3c, !PT ;  /* 0x0000004017047812 */ /* 0x000fc600078e3cff */
[----:B------:R4:W-:Y:S02]  /*7650*/  STL [R1+0x5b8], R5 ;  /* 0x0005b80501007387 */ /* 0x0009e40000100800 */
[----:B----4-:R-:W-:Y:S02]  /*7660*/  LOP3.LUT R5, R29, 0x40, RZ, 0x3c, !PT ;  /* 0x000000401d057812 */ /* 0x010fe400078e3cff */
[----:B---3--:R-:W-:Y:S02]  /*7670*/  LOP3.LUT R4, R0, 0x40, RZ, 0x3c, !PT ;  /* 0x0000004000047812 */ /* 0x008fe400078e3cff */
[----:B------:R0:W5:Y:S04]  /*7680*/  LDL.LU R0, [R1+0x5e4] ;  /* 0x0005e40001007983 */ /* 0x0001680000300800 */
[----:B------:R0:W-:Y:S04]  /*7690*/  STL [R1+0x3a0], R5 ;  /* 0x0003a00501007387 */ /* 0x0001e80000100800 */
[----:B------:R0:W-:Y:S01]  /*76a0*/  STL [R1+0x5bc], R4 ;  /* 0x0005bc0401007387 */ /* 0x0001e20000100800 */
[----:B------:R-:W-:-:S03]  /*76b0*/  LOP3.LUT R6, R23, 0x60, RZ, 0x3c, !PT ;  /* 0x0000006017067812 */ /* 0x000fc600078e3cff */
.L_x_3:
[C---:B-----5:R-:W-:Y:S01]  /*76c0*/  ISETP.GT.AND P1, PT, R0.reuse, 0x2, PT ;  /* 0x000000020000780c */ /* 0x060fe20003f24270 */
[----:B0-----:R-:W-:Y:S01]  /*76d0*/  IMAD.MOV.U32 R6, RZ, RZ, c[0x0][0x188] ;  /* 0x00006200ff067624 */ /* 0x001fe200078e00ff */
[----:B------:R-:W-:Y:S01]  /*76e0*/  ISETP.GT.AND P0, PT, R0, 0x1, PT ;  /* 0x000000010000780c */ /* 0x000fe20003f04270 */
[----:B0-----:R-:W-:Y:S01]  /*76f0*/  IMAD.MOV.U32 R4, RZ, RZ, c[0x0][0x188] ;  /* 0x00006200ff047624 */ /* 0x001fe200078e00ff */
[----:B------:R-:W-:Y:S01]  /*7700*/  PRMT R8, RZ, 0x7610, R8 ;  /* 0x00007610ff087816 */ /* 0x000fe20000000008 */
[----:B------:R-:W-:Y:S01]  /*7710*/  IMAD.SHL.U32 R6, R6, 0x2, RZ ;  /* 0x0000000206067824 */ /* 0x000fe200078e00ff */
[----:B------:R-:W-:Y:S01]  /*7720*/  PRMT R9, RZ, 0x7610, R9 ;  /* 0x00007610ff097816 */ /* 0x000fe20000000009 */
[--C-:B------:R-:W-:Y:S01]  /*7730*/  IMAD.WIDE R4, R4, 0x2, R2.reuse ;  /* 0x0000000204047825 */ /* 0x100fe200078e0202 */
[----:B------:R-:W-:Y:S03]  /*7740*/  STL [R1+0x109c], R16 ;  /* 0x00109c1001007387 */ /* 0x000fe60000100800 */
[----:B------:R-:W-:Y:S01]  /*7750*/  IMAD.WIDE R6, R6, 0x2, R2 ;  /* 0x0000000206067825 */ /* 0x000fe200078e0202 */
[----:B------:R-:W-:Y:S04]  /*7760*/  STL [R1+0x1088], R17 ;  /* 0x0010881101007387 */ /* 0x000fe80000100800 */
[----:B------:R-:W2:Y:S04]  /*7770*/  @P1 LDG.E.U16 R8, [R6.64] ;  /* 0x0000000406081981 */ /* 0x000ea8000c1e1500 */
[----:B------:R-:W3:Y:S04]  /*7780*/  @P0 LDG.E.U16 R9, [R4.64] ;  /* 0x0000000404090981 */ /* 0x000ee8000c1e1500 */
        /* <DEDUP_REMOVED lines=10> */
[----:B------:R0:W-:Y:S04]  /*7830*/  STL [R1+0x10a4], R26 ;  /* 0x0010a41a01007387 */ /* 0x0001e80000100800 */
        /* <DEDUP_REMOVED lines=22> */
[----:B------:R-:W-:-:S02]  /*79a0*/  ISETP.GT.AND P0, PT, R0, 0x3, PT ;  /* 0x000000030000780c */ /* 0x000fc40003f04270 */
[C---:B------:R-:W-:Y:S02]  /*79b0*/  ISETP.GT.AND P1, PT, R0.reuse, 0x4, PT ;  /* 0x000000040000780c */ /* 0x040fe40003f24270 */
[----:B------:R-:W-:Y:S02]  /*79c0*/  ISETP.GT.AND P2, PT, R0, 0x5, PT ;  /* 0x000000050000780c */ /* 0x000fe40003f44270 */
[----:B0-----:R-:W-:Y:S02]  /*79d0*/  PRMT R26, RZ, 0x7610, R26 ;  /* 0x00007610ff1a7816 */ /* 0x001fe4000000001a */
[----:B------:R-:W-:Y:S02]  /*79e0*/  PRMT R18, RZ, 0x7610, R18 ;  /* 0x00007610ff127816 */ /* 0x000fe40000000012 */
[----:B------:R-:W-:Y:S01]  /*79f0*/  PRMT R16, RZ, 0x7610, R16 ;  /* 0x00007610ff107816 */ /* 0x000fe20000000010 */
[----:B--2---:R0:W-:Y:S04]  /*7a00*/  STL [R1+0x1c], R8 ;  /* 0x00001c0801007387 */ /* 0x0041e80000100800 */
[----:B---3--:R1:W-:Y:S01]  /*7a10*/  STL [R1+0x14], R9 ;  /* 0x0000140901007387 */ /* 0x0083e20000100800 */
[----:B0-----:R-:W-:-:S04]  /*7a20*/  IMAD.MOV.U32 R8, RZ, RZ, c[0x0][0x188] ;  /* 0x00006200ff087624 */ /* 0x001fc800078e00ff */
[----:B------:R-:W-:Y:S02]  /*7a30*/  IMAD R8, R8, 0x3, RZ ;  /* 0x0000000308087824 */ /* 0x000fe400078e02ff */
[----:B-1----:R-:W-:Y:S02]  /*7a40*/  IMAD.MOV.U32 R9, RZ, RZ, c[0x0][0x188] ;  /* 0x00006200ff097624 */ /* 0x002fe400078e00ff */
[----:B------:R-:W-:-:S04]  /*7a50*/  IMAD.WIDE R4, R8, 0x2, R2 ;  /* 0x0000000208047825 */ /* 0x000fc800078e0202 */
[----:B------:R-:W-:Y:S01]  /*7a60*/  IMAD.MOV.U32 R8, RZ, RZ, c[0x0][0x188] ;  /* 0x00006200ff087624 */ /* 0x000fe200078e00ff */
[----:B------:R-:W2:Y:S01]  /*7a70*/  @P0 LDG.E.U16 R26, [R4.64] ;  /* 0x00000004041a0981 */ /* 0x000ea2000c1e1500 */
[----:B------:R-:W-:Y:S02]  /*7a80*/  IMAD.SHL.U32 R9, R9, 0x4, RZ ;  /* 0x0000000409097824 */ /* 0x000fe400078e00ff */
[----:B------:R-:W-:Y:S02]  /*7a90*/  IMAD R8, R8, 0x5, RZ ;  /* 0x0000000508087824 */ /* 0x000fe400078e02ff */
[----:B------:R-:W-:-:S04]  /*7aa0*/  IMAD.WIDE R6, R9, 0x2, R2 ;  /* 0x0000000209067825 */ /* 0x000fc800078e0202 */
[----:B------:R-:W-:Y:S01]  /*7ab0*/  IMAD.WIDE R8, R8, 0x2, R2 ;  /* 0x0000000208087825 */ /* 0x000fe200078e0202 */
[----:B------:R-:W3:Y:S04]  /*7ac0*/  @P1 LDG.E.U16 R18, [R6.64] ;  /* 0x0000000406121981 */ /* 0x000ee8000c1e1500 */
[----:B------:R-:W4:Y:S04]  /*7ad0*/  @P2 LDG.E.U16 R16, [R8.64] ;  /* 0x0000000408102981 */ /* 0x000f28000c1e1500 */
[----:B--2---:R0:W-:Y:S04]  /*7ae0*/  STL [R1+0x20], R26 ;  /* 0x0000201a01007387 */ /* 0x0041e80000100800 */
[----:B0-----:R-:W2:Y:S04]  /*7af0*/  LDL.LU R26, [R1+0x10a4] ;  /* 0x0010a400011a7983 */ /* 0x001ea80000300800 */
[----:B---3--:R0:W-:Y:S04]  /*7b00*/  STL [R1+0x110], R18 ;  /* 0x0001101201007387 */ /* 0x0081e80000100800 */
[----:B0-----:R-:W3:Y:S04]  /*7b10*/  LDL.LU R18, [R1+0x10a0] ;  /* 0x0010a00001127983 */ /* 0x001ee80000300800 */
[----:B----4-:R0:W-:Y:S04]  /*7b20*/  STL [R1+0x138], R16 ;  /* 0x0001381001007387 */ /* 0x0101e80000100800 */
[----:B0-----:R-:W4:Y:S01]  /*7b30*/  LDL.LU R16, [R1+0x109c] ;  /* 0x00109c0001107983 */ /* 0x001f220000300800 */
[C---:B------:R-:W-:Y:S01]  /*7b40*/  ISETP.GT.AND P3, PT, R0.reuse, 0x6, PT ;  /* 0x000000060000780c */ /* 0x040fe20003f64270 */
[----:B------:R-:W-:Y:S01]  /*7b50*/  IMAD.MOV.U32 R10, RZ, RZ, c[0x0][0x188] ;  /* 0x00006200ff0a7624 */ /* 0x000fe200078e00ff */
[C---:B------:R-:W-:Y:S01]  /*7b60*/  ISETP.GT.AND P4, PT, R0.reuse, 0x7, PT ;  /* 0x000000070000780c */ /* 0x040fe20003f84270 */
[----:B------:R-:W-:Y:S01]  /*7b70*/  IMAD.MOV.U32 R12, RZ, RZ, c[0x0][0x188] ;  /* 0x00006200ff0c7624 */ /* 0x000fe200078e00ff */
[----:B------:R-:W-:Y:S01]  /*7b80*/  ISETP.GT.AND P0, PT, R0, 0x8, PT ;  /* 0x000000080000780c */ /* 0x000fe20003f04270 */
[----:B------:R-:W-:-:S02]  /*7b90*/  IMAD R10, R10, 0x6, RZ ;  /* 0x000000060a0a7824 */ /* 0x000fc400078e02ff */
[----:B------:R-:W-:Y:S01]  /*7ba0*/  IMAD.MOV.U32 R5, RZ, RZ, c[0x0][0x188] ;  /* 0x00006200ff057624 */ /* 0x000fe200078e00ff */
[----:B------:R-:W-:Y:S01]  /*7bb0*/  PRMT R22, RZ, 0x7610, R22 ;  /* 0x00007610ff167816 */ /* 0x000fe20000000016 */
[----:B------:R-:W-:Y:S01]  /*7bc0*/  IMAD R12, R12, 0x7, RZ ;  /* 0x000000070c0c7824 */ /* 0x000fe200078e02ff */
[----:B------:R-:W-:Y:S01]  /*7bd0*/  PRMT R17, RZ, 0x7610, R17 ;  /* 0x00007610ff117816 */ /* 0x000fe20000000011 */
[----:B------:R-:W-:Y:S01]  /*7be0*/  IMAD.WIDE R10, R10, 0x2, R2 ;  /* 0x000000020a0a7825 */ /* 0x000fe200078e0202 */
[----:B------:R-:W-:-:S03]  /*7bf0*/  ISETP.GT.AND P1, PT, R0, 0x9, PT ;  /* 0x000000090000780c */ /* 0x000fc60003f24270 */
[----:B------:R-:W-:Y:S01]  /*7c00*/  IMAD.SHL.U32 R5, R5, 0x8, RZ ;  /* 0x0000000805057824 */ /* 0x000fe200078e00ff */
[----:B------:R-:W4:Y:S01]  /*7c10*/  @P3 LDG.E.U16 R22, [R10.64] ;  /* 0x000000040a163981 */ /* 0x000f22000c1e1500 */
[----:B------:R-:W-:Y:S01]  /*7c20*/  IMAD.WIDE R12, R12, 0x2, R2 ;  /* 0x000000020c0c7825 */ /* 0x000fe200078e0202 */
[----:B------:R-:W-:-:S03]  /*7c30*/  ISETP.GT.AND P2, PT, R0, 0xa, PT ;  /* 0x0000000a0000780c */ /* 0x000fc60003f44270 */
[----:B------:R-:W-:Y:S01]  /*7c40*/  IMAD.MOV.U32 R6, RZ, RZ, c[0x0][0x188] ;  /* 0x00006200ff067624 */ /* 0x000fe200078e00ff */
[----:B------:R-:W4:Y:S01]  /*7c50*/  @P4 LDG.E.U16 R17, [R12.64] ;  /* 0x000000040c114981 */ /* 0x000f22000c1e1500 */
[----:B------:R-:W-:-:S04]  /*7c60*/  IMAD.WIDE R4, R5, 0x2, R2 ;  /* 0x0000000205047825 */ /* 0x000fc800078e0202 */
[----:B------:R-:W-:Y:S02]  /*7c70*/  IMAD.MOV.U32 R8, RZ, RZ, c[0x0][0x188] ;  /* 0x00006200ff087624 */ /* 0x000fe400078e00ff */
[----:B------:R-:W-:Y:S02]  /*7c80*/  IMAD R6, R6, 0x9, RZ ;  /* 0x0000000906067824 */ /* 0x000fe400078e02ff */
[----:B------:R-:W-:Y:S02]  /*7c90*/  IMAD R8, R8, 0xa, RZ ;  /* 0x0000000a08087824 */ /* 0x000fe400078e02ff */
[----:B------:R-:W-:-:S04]  /*7ca0*/  IMAD.WIDE R6, R6, 0x2, R2 ;  /* 0x0000000206067825 */ /* 0x000fc800078e0202 */
[----:B------:R-:W-:Y:S01]  /*7cb0*/  IMAD.WIDE R8, R8, 0x2, R2 ;  /* 0x0000000208087825 */ /* 0x000fe200078e0202 */
[----:B--2---:R-:W-:-:S06]  /*7cc0*/  PRMT R26, RZ, 0x7610, R26 ;  /* 0x00007610ff1a7816 */ /* 0x004fcc000000001a */
[----:B------:R-:W2:Y:S01]  /*7cd0*/  @P1 LDG.E.U16 R26, [R6.64] ;  /* 0x00000004061a1981 */ /* 0x000ea2000c1e1500 */
[----:B---3--:R-:W-:-:S06]  /*7ce0*/  PRMT R18, RZ, 0x7610, R18 ;  /* 0x00007610ff127816 */ /* 0x008fcc0000000012 */
[----:B------:R-:W3:Y:S01]  /*7cf0*/  @P2 LDG.E.U16 R18, [R8.64] ;  /* 0x0000000408122981 */ /* 0x000ee2000c1e1500 */
[----:B----4-:R-:W-:-:S06]  /*7d00*/  PRMT R16, RZ, 0x7610, R16 ;  /* 0x00007610ff107816 */ /* 0x010fcc0000000010 */
[----:B------:R-:W4:Y:S04]  /*7d10*/  @P0 LDG.E.U16 R16, [R4.64] ;  /* 0x0000000404100981 */ /* 0x000f28000c1e1500 */
[----:B------:R0:W-:Y:S04]  /*7d20*/  STL [R1+0x184], R22 ;  /* 0x0001841601007387 */ /* 0x0001e80000100800 */
[----:B0-----:R-:W2:Y:S04]  /*7d30*/  LDL.LU R22, [R1+0x1098] ;  /* 0x0010980001167983 */ /* 0x001ea80000300800 */
[----:B------:R0:W-:Y:S04]  /*7d40*/  STL [R1+0x18c], R17 ;  /* 0x00018c1101007387 */ /* 0x0001e80000100800 */
[----:B0-----:R-:W3:Y:S04]  /*7d50*/  LDL.LU R17, [R1+0x1094] ;  /* 0x0010940001117983 */ /* 0x001ee80000300800 */
[----:B----4-:R-:W-:Y:S04]  /*7d60*/  STL [R1+0x1000], R16 ;  /* 0x0010001001007387 */ /* 0x010fe80000100800 */
[----:B------:R-:W-:Y:S04]  /*7d70*/  STL [R1+0x1004], R16 ;  /* 0x0010041001007387 */ /* 0x000fe80000100800 */
[----:B------:R-:W-:Y:S04]  /*7d80*/  STL [R1+0x1008], R16 ;  /* 0x0010081001007387 */ /* 0x000fe80000100800 */
[----:B------:R-:W-:Y:S04]  /*7d90*/  STL [R1+0x100c], R16 ;  /* 0x00100c1001007387 */ /* 0x000fe80000100800 */
[----:B------:R-:W-:Y:S04]  /*7da0*/  STL [R1+0x1010], R16 ;  /* 0x0010101001007387 */ /* 0x000fe80000100800 */
[----:B------:R-:W-:Y:S04]  /*7db0*/  STL [R1+0x1014], R16 ;  /* 0x0010141001007387 */ /* 0x000fe80000100800 */
[----:B------:R-:W-:Y:S04]  /*7dc0*/  STL [R1+0x1018], R16 ;  /* 0x0010181001007387 */ /* 0x000fe80000100800 */
[----:B--2---:R0:W-:Y:S04]  /*7dd0*/  STL [R1+0x8], R26 ;  /* 0x0000081a01007387 */ /* 0x0041e80000100800 */
[----:B0-----:R-:W2:Y:S04]  /*7de0*/  LDL.LU R26, [R1+0x1090] ;  /* 0x00109000011a7983 */ /* 0x001ea80000300800 */
[----:B---3--:R0:W-:Y:S04]  /*7df0*/  STL [R1+0x18], R18 ;  /* 0x0000181201007387 */ /* 0x0081e80000100800 */
[----:B0-----:R-:W3:Y:S01]  /*7e00*/  LDL.LU R18, [R1+0x108c] ;  /* 0x00108c0001127983 */ /* 0x001ee20000300800 */
[C---:B------:R-:W-:Y:S01]  /*7e10*/  ISETP.GT.AND P3, PT, R0.reuse, 0xb, PT ;  /* 0x0000000b0000780c */ /* 0x040fe20003f64270 */
[----:B------:R-:W-:Y:S01]  /*7e20*/  IMAD.MOV.U32 R11, RZ, RZ, c[0x0][0x188] ;  /* 0x00006200ff0b7624 */ /* 0x000fe200078e00ff */
[----:B------:R-:W-:Y:S01]  /*7e30*/  ISETP.GT.AND P4, PT, R0, 0xc, PT ;  /* 0x0000000c0000780c */ /* 0x000fe20003f84270 */
[----:B------:R-:W-:-:S02]  /*7e40*/  IMAD.MOV.U32 R13, RZ, RZ, c[0x0][0x188] ;  /* 0x00006200ff0d7624 */ /* 0x000fc400078e00ff */
[----:B------:R-:W-:Y:S01]  /*7e50*/  IMAD R11, R11, 0xb, RZ ;  /* 0x0000000b0b0b7824 */ /* 0x000fe200078e02ff */
[----:B------:R-:W-:Y:S01]  /*7e60*/  PRMT R17, RZ, 0x7610, R17 ;  /* 0x00007610ff117816 */ /* 0x000fe20000000011 */
[----:B------:R-:W-:Y:S01]  /*7e70*/  IMAD R13, R13, 0xc, RZ ;  /* 0x0000000c0d0d7824 */ /* 0x000fe200078e02ff */
[----:B------:R-:W-:Y:S01]  /*7e80*/  ISETP.GT.AND P0, PT, R0, 0xd, PT ;  /* 0x0000000d0000780c */ /* 0x000fe20003f04270 */
[----:B------:R-:W-:Y:S01]  /*7e90*/  IMAD.WIDE R10, R11, 0x2, R2 ;  /* 0x000000020b0a7825 */ /* 0x000fe200078e0202 */
[----:B------:R-:W-:-:S03]  /*7ea0*/  PRMT R22, RZ, 0x7610, R22 ;  /* 0x00007610ff167816 */ /* 0x000fc60000000016 */
[----:B------:R-:W-:Y:S01]  /*7eb0*/  IMAD.MOV.U32 R5, RZ, RZ, c[0x0][0x188] ;  /* 0x00006200ff057624 */ /* 0x000fe200078e00ff */
[C---:B------:R-:W-:Y:S01]  /*7ec0*/  ISETP.GT.AND P1, PT, R0.reuse, 0xe, PT ;  /* 0x0000000e0000780c */ /* 0x040fe20003f24270 */
[----:B------:R-:W-:Y:S01]  /*7ed0*/  IMAD.WIDE R12, R13, 0x2, R2 ;  /* 0x000000020d0c7825 */ /* 0x000fe200078e0202 */
[----:B------:R-:W-:Y:S01]  /*7ee0*/  ISETP.GT.AND P2, PT, R0, 0xf, PT ;  /* 0x0000000f0000780c */ /* 0x000fe20003f44270 */
[----:B------:R-:W4:Y:S02]  /*7ef0*/  @P3 LDG.E.U16 R17, [R10.64] ;  /* 0x000000040a113981 */ /* 0x000f24000c1e1500 */
[----:B------:R-:W-:Y:S02]  /*7f00*/  IMAD.MOV.U32 R6, RZ, RZ, c[0x0][0x188] ;  /* 0x00006200ff067624 */ /* 0x000fe400078e00ff */
[----:B------:R-:W-:Y:S01]  /*7f10*/  IMAD R5, R5, 0xd, RZ ;  /* 0x0000000d05057824 */ /* 0x000fe200078e02ff */
[----:B------:R-:W4:Y:S01]  /*7f20*/  @P4 LDG.E.U16 R22, [R12.64] ;  /* 0x000000040c164981 */ /* 0x000f22000c1e1500 */
[----:B------:R-:W-:Y:S01]  /*7f30*/  IMAD.MOV.U32 R8, RZ, RZ, c[0x0][0x188] ;  /* 0x00006200ff087624 */ /* 0x000fe200078e00ff */
[----:B------:R-:W-:Y:S01]  /*7f40*/  PRMT R19, RZ, 0x7610, R19 ;  /* 0x00007610ff137816 */ /* 0x000fe20000000013 */
[----:B------:R-:W-:-:S02]  /*7f50*/  IMAD R6, R6, 0xe, RZ ;  /* 0x0000000e06067824 */ /* 0x000fc400078e02ff */
[----:B------:R-:W-:-:S04]  /*7f60*/  IMAD.WIDE R4, R5, 0x2, R2 ;  /* 0x0000000205047825 */ /* 0x000fc800078e0202 */
[----:B------:R-:W-:Y:S01]  /*7f70*/  IMAD R8, R8, 0xf, RZ ;  /* 0x0000000f08087824 */ /* 0x000fe200078e02ff */
[----:B------:R-:W4:Y:S01]  /*7f80*/  @P0 LDG.E.U16 R19, [R4.64] ;  /* 0x0000000404130981 */ /* 0x000f22000c1e1500 */
[----:B------:R-:W-:-:S04]  /*7f90*/  IMAD.WIDE R6, R6, 0x2, R2 ;  /* 0x0000000206067825 */ /* 0x000fc800078e0202 */
[----:B------:R-:W-:Y:S01]  /*7fa0*/  IMAD.WIDE R8, R8, 0x2, R2 ;  /* 0x0000000208087825 */ /* 0x000fe200078e0202 */
[----:B--2---:R-:W-:-:S06]  /*7fb0*/  PRMT R26, RZ, 0x7610, R26 ;  /* 0x00007610ff1a7816 */ /* 0x004fcc000000001a */
[----:B------:R-:W2:Y:S01]  /*7fc0*/  @P1 LDG.E.U16 R26, [R6.64] ;  /* 0x00000004061a1981 */ /* 0x000ea2000c1e1500 */
[----:B---3--:R-:W-:-:S06]  /*7fd0*/  PRMT R18, RZ, 0x7610, R18 ;  /* 0x00007610ff127816 */ /* 0x008fcc0000000012 */
[----:B------:R-:W3:Y:S04]  /*7fe0*/  @P2 LDG.E.U16 R18, [R8.64] ;  /* 0x0000000408122981 */ /* 0x000ee8000c1e1500 */
[----:B----4-:R0:W-:Y:S04]  /*7ff0*/  STL [R1+0x30], R17 ;  /* 0x0000301101007387 */ /* 0x0101e80000100800 */
[----:B0-----:R-:W4:Y:S04]  /*8000*/  LDL.LU R17, [R1+0x1088] ;  /* 0x0010880001117983 */ /* 0x001f280000300800 */
[----:B------:R0:W-:Y:S04]  /*8010*/  STL [R1+0xf4], R22 ;  /* 0x0000f41601007387 */ /* 0x0001e80000100800 */
[----:B0-----:R-:W4:Y:S04]  /*8020*/  LDL.LU R22, [R1+0x1084] ;  /* 0x0010840001167983 */ /* 0x001f280000300800 */
[----:B------:R0:W-:Y:S04]  /*8030*/  STL [R1+0x118], R19 ;  /* 0x0001181301007387 */ /* 0x0001e80000100800 */
[----:B0-----:R-:W4:Y:S04]  /*8040*/  LDL.LU R19, [R1+0x1080] ;  /* 0x0010800001137983 */ /* 0x001f280000300800 */
        /* <DEDUP_REMOVED lines=8> */
[----:B------:R-:W-:Y:S02]  /*80d0*/  IMAD.SHL.U32 R11, R11, 0x10, RZ ;  /* 0x000000100b0b7824 */ /* 0x000fe400078e00ff */
[----:B------:R-:W-:Y:S01]  /*80e0*/  IMAD R13, R13, 0x11, RZ ;  /* 0x000000110d0d7824 */ /* 0x000fe200078e02ff */
[----:B------:R-:W-:Y:S01]  /*80f0*/  ISETP.GT.AND P0, PT, R0, 0x12, PT ;  /* 0x000000120000780c */ /* 0x000fe20003f04270 */
[----:B------:R-:W-:Y:S01]  /*8100*/  IMAD.WIDE R10, R11, 0x2, R2 ;  /* 0x000000020b0a7825 */ /* 0x000fe200078e0202 */
[----:B----4-:R-:W-:-:S03]  /*8110*/  PRMT R17, RZ, 0x7610, R17 ;  /* 0x00007610ff117816 */ /* 0x010fc60000000011 */
[----:B------:R-:W-:Y:S02]  /*8120*/  IMAD.MOV.U32 R4, RZ, RZ, c[0x0][0x188] ;  /* 0x00006200ff047624 */ /* 0x000fe400078e00ff */
[----:B------:R-:W-:Y:S01]  /*8130*/  IMAD.WIDE R12, R13, 0x2, R2 ;  /* 0x000000020d0c7825 */ /* 0x000fe200078e0202 */
[C---:B------:R-:W-:Y:S01]  /*8140*/  ISETP.GT.AND P1, PT, R0.reuse, 0x13, PT ;  /* 0x000000130000780c */ /* 0x040fe20003f24270 */
[----:B------:R0:W4:Y:S02]  /*8150*/  @P3 LDG.E.U16 R17, [R10.64] ;  /* 0x000000040a113981 */ /* 0x000124000c1e1500 */
[----:B------:R-:W-:Y:S01]  /*8160*/  IMAD.MOV.U32 R6, RZ, RZ, c[0x0][0x188] ;  /* 0x00006200ff067624 */ /* 0x000fe200078e00ff */
[----:B------:R-:W-:Y:S01]  /*8170*/  ISETP.GT.AND P2, PT, R0, 0x14, PT ;  /* 0x000000140000780c */ /* 0x000fe20003f44270 */
[----:B------:R-:W-:Y:S01]  /*8180*/  IMAD R4, R4, 0x12, RZ ;  /* 0x0000001204047824 */ /* 0x000fe200078e02ff */
[----:B------:R-:W-:Y:S01]  /*8190*/  PRMT R22, RZ, 0x7610, R22 ;  /* 0x00007610ff167816 */ /* 0x000fe20000000016 */
[----:B------:R-:W-:Y:S01]  /*81a0*/  IMAD.MOV.U32 R9, RZ, RZ, c[0x0][0x188] ;  /* 0x00006200ff097624 */ /* 0x000fe200078e00ff */
[----:B------:R-:W-:Y:S01]  /*81b0*/  ISETP.GT.AND P3, PT, R0, 0x15, PT ;  /* 0x000000150000780c */ /* 0x000fe20003f64270 */
[----:B0-----:R-:W-:-:S02]  /*81c0*/  IMAD.MOV.U32 R11, RZ, RZ, c[0x0][0x188] ;  /* 0x00006200ff0b7624 */ /* 0x001fc400078e00ff */
[----:B------:R-:W-:Y:S01]  /*81d0*/  IMAD R6, R6, 0x13, RZ ;  /* 0x0000001306067824 */ /* 0x000fe200078e02ff */
[----:B------:R-:W4:Y:S01]  /*81e0*/  @P4 LDG.E.U16 R22, [R12.64] ;  /* 0x000000040c164981 */ /* 0x000f22000c1e1500 */
[----:B------:R-:W-:-:S04]  /*81f0*/  IMAD.WIDE R4, R4, 0x2, R2 ;  /* 0x0000000204047825 */ /* 0x000fc800078e0202 */
[----:B------:R-:W-:Y:S01]  /*8200*/  IMAD R9, R9, 0x14, RZ ;  /* 0x0000001409097824 */ /* 0x000fe200078e02ff */
[----:B------:R-:W-:Y:S01]  /*8210*/  PRMT R19, RZ, 0x7610, R19 ;  /* 0x00007610ff137816 */ /* 0x000fe20000000013 */
[----:B------:R-:W-:Y:S02]  /*8220*/  IMAD R11, R11, 0x15, RZ ;  /* 0x000000150b0b7824 */ /* 0x000fe400078e02ff */
[----:B------:R-:W-:Y:S01]  /*8230*/  IMAD.WIDE R6, R6, 0x2, R2 ;  /* 0x0000000206067825 */ /* 0x000fe200078e0202 */
[----:B------:R-:W-:Y:S02]  /*8240*/  PRMT R27, RZ, 0x7610, R27 ;  /* 0x00007610ff1b7816 */ /* 0x000fe4000000001b */
[----:B------:R-:W4:Y:S01]  /*8250*/  @P0 LDG.E.U16 R19, [R4.64] ;  /* 0x0000000404130981 */ /* 0x000f22000c1e1500 */
[----:B------:R-:W-:-:S04]  /*8260*/  IMAD.WIDE R8, R9, 0x2, R2 ;  /* 0x0000000209087825 */ /* 0x000fc800078e0202 */
[----:B------:R-:W-:-:S05]  /*8270*/  IMAD.WIDE R10, R11, 0x2, R2 ;  /* 0x000000020b0a7825 */ /* 0x000fca00078e0202 */
[----:B------:R-:W4:Y:S01]  /*8280*/  @P3 LDG.E.U16 R27, [R10.64] ;  /* 0x000000040a1b3981 */ /* 0x000f22000c1e1500 */
[----:B--2---:R-:W-:-:S06]  /*8290*/  PRMT R26, RZ, 0x7610, R26 ;  /* 0x00007610ff1a7816 */ /* 0x004fcc000000001a */
[----:B------:R-:W2:Y:S01]  /*82a0*/  @P2 LDG.E.U16 R26, [R8.64] ;  /* 0x00000004081a2981 */ /* 0x000ea2000c1e1500 */
[----:B---3--:R-:W-:-:S06]  /*82b0*/  PRMT R18, RZ, 0x7610, R18 ;  /* 0x00007610ff127816 */ /* 0x008fcc0000000012 */
[----:B------:R-:W3:Y:S04]  /*82c0*/  @P1 LDG.E.U16 R18, [R6.64] ;  /* 0x0000000406121981 */ /* 0x000ee8000c1e1500 */
[----:B----4-:R-:W-:Y:S04]  /*82d0*/  STL [R1+0xffc], R17 ;  /* 0x000ffc1101007387 */ /* 0x010fe80000100800 */
        /* <DEDUP_REMOVED lines=8> */
[----:B0-----:R-:W4:Y:S04]  /*8360*/  LDL.LU R19, [R1+0x1074] ;  /* 0x0010740001137983 */ /* 0x001f280000300800 */
[----:B---3--:R0:W-:Y:S04]  /*8370*/  STL [R1+0x2c], R18 ;  /* 0x00002c1201007387 */ /* 0x0081e80000100800 */
[----:B0-----:R-:W3:Y:S04]  /*8380*/  LDL.LU R18, [R1+0x1070] ;  /* 0x0010700001127983 */ /* 0x001ee80000300800 */
[----:B--2---:R0:W-:Y:S04]  /*8390*/  STL [R1+0xe8], R26 ;  /* 0x0000e81a01007387 */ /* 0x0041e80000100800 */
[----:B0-----:R-:W2:Y:S04]  /*83a0*/  LDL.LU R26, [R1+0x106c] ;  /* 0x00106c00011a7983 */ /* 0x001ea80000300800 */
[----:B------:R0:W-:Y:S04]  /*83b0*/  STL [R1+0xfc], R27 ;  /* 0x0000fc1b01007387 */ /* 0x0001e80000100800 */
[----:B0-----:R-:W3:Y:S01]  /*83c0*/  LDL.LU R27, [R1+0x1068] ;  /* 0x00106800011b7983 */ /* 0x001ee20000300800 */
[----:B------:R-:W-:Y:S01]  /*83d0*/  ISETP.GT.AND P4, PT, R0, 0x16, PT ;  /* 0x000000160000780c */ /* 0x000fe20003f84270 */
[----:B------:R-:W-:Y:S01]  /*83e0*/  IMAD.MOV.U32 R13, RZ, RZ, c[0x0][0x188] ;  /* 0x00006200ff0d7624 */ /* 0x000fe200078e00ff */
[----:B------:R-:W-:-:S03]  /*83f0*/  PRMT R23, RZ, 0x7610, R23 ;  /* 0x00007610ff177816 */ /* 0x000fc60000000017 */
[----:B------:R-:W-:Y:S01]  /*8400*/  IMAD R13, R13, 0x16, RZ ;  /* 0x000000160d0d7824 */ /* 0x000fe200078e02ff */
[C---:B------:R-:W-:Y:S01]  /*8410*/  ISETP.GT.AND P1, PT, R0.reuse, 0x17, PT ;  /* 0x000000170000780c */ /* 0x040fe20003f24270 */
[----:B------:R-:W-:Y:S02]  /*8420*/  IMAD.MOV.U32 R4, RZ, RZ, c[0x0][0x188] ;  /* 0x00006200ff047624 */ /* 0x000fe400078e00ff */
[----:B------:R-:W-:Y:S01]  /*8430*/  IMAD.WIDE R12, R13, 0x2, R2 ;  /* 0x000000020d0c7825 */ /* 0x000fe200078e0202 */
[----:B------:R-:W-:-:S03]  /*8440*/  ISETP.GT.AND P3, PT, R0, 0x19, PT ;  /* 0x000000190000780c */ /* 0x000fc60003f64270 */
[----:B------:R-:W-:Y:S01]  /*8450*/  IMAD R4, R4, 0x17, RZ ;  /* 0x0000001704047824 */ /* 0x000fe200078e02ff */
[----:B------:R-:W3:Y:S01]  /*8460*/  @P4 LDG.E.U16 R23, [R12.64] ;  /* 0x000000040c174981 */ /* 0x000ee2000c1e1500 */
[----:B------:R-:W-:Y:S01]  /*8470*/  IMAD.MOV.U32 R9, RZ, RZ, c[0x0][0x188] ;  /* 0x00006200ff097624 */ /* 0x000fe200078e00ff */
[----:B------:R-:W-:Y:S01]  /*8480*/  ISETP.GT.AND P4, PT, R0, 0x1a, PT ;  /* 0x0000001a0000780c */ /* 0x000fe20003f84270 */
[----:B------:R-:W-:Y:S02]  /*8490*/  IMAD.MOV.U32 R11, RZ, RZ, c[0x0][0x188] ;  /* 0x00006200ff0b7624 */ /* 0x000fe400078e00ff */
[----:B------:R-:W-:Y:S01]  /*84a0*/  IMAD.WIDE R4, R4, 0x2, R2 ;  /* 0x0000000204047825 */ /* 0x000fe200078e0202 */
[----:B----4-:R-:W-:-:S03]  /*84b0*/  PRMT R19, RZ, 0x7610, R19 ;  /* 0x00007610ff137816 */ /* 0x010fc60000000013 */
[----:B------:R-:W-:Y:S02]  /*84c0*/  IMAD R9, R9, 0x19, RZ ;  /* 0x0000001909097824 */ /* 0x000fe400078e02ff */
[----:B------:R-:W-:Y:S02]  /*84d0*/  IMAD R11, R11, 0x1a, RZ ;  /* 0x0000001a0b0b7824 */ /* 0x000fe400078e02ff */
[--C-:B------:R-:W-:Y:S01]  /*84e0*/  IMAD.WIDE R8, R9, 0x2, R2.reuse ;  /* 0x0000000209087825 */ /* 0x100fe200078e0202 */
[----:B------:R-:W4:Y:S03]  /*84f0*/  @P1 LDG.E.U16 R19, [R4.64] ;  /* 0x0000000404131981 */ /* 0x000f26000c1e1500 */
[----:B------:R-:W-:Y:S01]  /*8500*/  IMAD.WIDE R10, R11, 0x2, R2 ;  /* 0x000000020b0a7825 */ /* 0x000fe200078e0202 */
[----:B--2---:R-:W-:-:S06]  /*8510*/  PRMT R26, RZ, 0x7610, R26 ;  /* 0x00007610ff1a7816 */ /* 0x004fcc000000001a */
[----:B------:R-:W2:Y:S01]  /*8520*/  @P3 LDG.E.U16 R26, [R8.64] ;  /* 0x00000004081a3981 */ /* 0x000ea2000c1e1500 */
[----:B---3--:R-:W-:-:S06]  /*8530*/  PRMT R27, RZ, 0x7610, R27 ;  /* 0x00007610ff1b7816 */ /* 0x008fcc000000001b */
[----:B------:R-:W3:Y:S04]  /*8540*/  @P4 LDG.E.U16 R27, [R10.64] ;  /* 0x000000040a1b4981 */ /* 0x000ee8000c1e1500 */
[----:B------:R0:W-:Y:S04]  /*8550*/  STL [R1+0x134], R23 ;  /* 0x0001341701007387 */ /* 0x0001e80000100800 */
[----:B0-----:R-:W3:Y:S04]  /*8560*/  LDL.LU R23, [R1+0x1064] ;  /* 0x0010640001177983 */ /* 0x001ee80000300800 */
[----:B----4-:R0:W-:Y:S04]  /*8570*/  STL [R1+0x180], R19 ;  /* 0x0001801301007387 */ /* 0x0101e80000100800 */
[----:B0-----:R-:W4:Y:S04]  /*8580*/  LDL.LU R19, [R1+0x1060] ;  /* 0x0010600001137983 */ /* 0x001f280000300800 */
[----:B--2---:R-:W-:Y:S04]  /*8590*/  STL [R1+0xfdc], R26 ;  /* 0x000fdc1a01007387 */ /* 0x004fe80000100800 */
[----:B---3--:R0:W-:Y:S04]  /*85a0*/  STL [R1+0x4], R27 ;  /* 0x0000041b01007387 */ /* 0x0081e80000100800 */
[----:B0-----:R-:W2:Y:S01]  /*85b0*/  LDL.LU R27, [R1+0x105c] ;  /* 0x00105c00011b7983 */ /* 0x001ea20000300800 */
[----:B------:R-:W-:Y:S01]  /*85c0*/  ISETP.GT.AND P2, PT, R0, 0x18, PT ;  /* 0x000000180000780c */ /* 0x000fe20003f44270 */
[----:B------:R-:W-:Y:S01]  /*85d0*/  IMAD.MOV.U32 R7, RZ, RZ, c[0x0][0x188] ;  /* 0x00006200ff077624 */ /* 0x000fe200078e00ff */
[----:B------:R-:W-:-:S03]  /*85e0*/  PRMT R18, RZ, 0x7610, R18 ;  /* 0x00007610ff127816 */ /* 0x000fc60000000012 */
[----:B------:R-:W-:Y:S01]  /*85f0*/  IMAD R7, R7, 0x18, RZ ;  /* 0x0000001807077824 */ /* 0x000fe200078e02ff */
[----:B------:R-:W-:Y:S01]  /*8600*/  ISETP.GT.AND P1, PT, R0, 0x1b, PT ;  /* 0x0000001b0000780c */ /* 0x000fe20003f24270 */
[----:B------:R-:W-:Y:S02]  /*8610*/  IMAD.MOV.U32 R5, RZ, RZ, c[0x0][0x188] ;  /* 0x00006200ff057624 */ /* 0x000fe400078e00ff */
[----:B------:R-:W-:Y:S01]  /*8620*/  IMAD.WIDE R6, R7, 0x2, R2 ;  /* 0x0000000207067825 */ /* 0x000fe200078e0202 */
[----:B------:R-:W-:-:S03]  /*8630*/  PRMT R14, RZ, 0x7610, R14 ;  /* 0x00007610ff0e7816 */ /* 0x000fc6000000000e */
[----:B------:R-:W-:Y:S01]  /*8640*/  IMAD R5, R5, 0x1b, RZ ;  /* 0x0000001b05057824 */ /* 0x000fe200078e02ff */
[----:B------:R0:W3:Y:S01]  /*8650*/  @P2 LDG.E.U16 R18, [R6.64] ;  /* 0x0000000406122981 */ /* 0x0000e2000c1e1500 */
[C---:B------:R-:W-:Y:S02]  /*8660*/  ISETP.GT.AND P2, PT, R0.reuse, 0x1c, PT ;  /* 0x0000001c0000780c */ /* 0x040fe40003f44270 */
[----:B------:R-:W-:Y:S01]  /*8670*/  IMAD.WIDE R4, R5, 0x2, R2 ;  /* 0x0000000205047825 */ /* 0x000fe200078e0202 */
[----:B------:R-:W-:-:S03]  /*8680*/  ISETP.GT.AND P3, PT, R0, 0x1d, PT ;  /* 0x0000001d0000780c */ /* 0x000fc60003f64270 */
[----:B------:R-:W-:Y:S01]  /*8690*/  IMAD.MOV.U32 R9, RZ, RZ, c[0x0][0x188] ;  /* 0x00006200ff097624 */ /* 0x000fe200078e00ff */
[----:B------:R-:W3:Y:S01]  /*86a0*/  @P1 LDG.E.U16 R14, [R4.64] ;  /* 0x00000004040e1981 */ /* 0x000ee2000c1e1500 */
[----:B0-----:R-:W-:Y:S01]  /*86b0*/  IMAD.MOV.U32 R7, RZ, RZ, c[0x0][0x188] ;  /* 0x00006200ff077624 */ /* 0x001fe200078e00ff */
[----:B------:R-:W-:-:S03]  /*86c0*/  ISETP.GT.AND P4, PT, R0, 0x1e, PT ;  /* 0x0000001e0000780c */ /* 0x000fc60003f84270 */
[----:B------:R-:W-:Y:S01]  /*86d0*/  IMAD R7, R7, 0x1c, RZ ;  /* 0x0000001c07077824 */ /* 0x000fe200078e02ff */
[----:B----4-:R-:W-:Y:S01]  /*86e0*/  PRMT R19, RZ, 0x7610, R19 ;  /* 0x00007610ff137816 */ /* 0x010fe20000000013 */
[----:B------:R-:W-:Y:S02]  /*86f0*/  IMAD.MOV.U32 R11, RZ, RZ, c[0x0][0x188] ;  /* 0x00006200ff0b7624 */ /* 0x000fe400078e00ff */
[----:B------:R-:W-:Y:S01]  /*8700*/  IMAD.WIDE R6, R7, 0x2, R2 ;  /* 0x0000000207067825 */ /* 0x000fe200078e0202 */
[----:B------:R-:W-:-:S03]  /*8710*/  PRMT R23, RZ, 0x7610, R23 ;  /* 0x00007610ff177816 */ /* 0x000fc60000000017 */
[----:B------:R-:W-:Y:S01]  /*8720*/  IMAD R9, R9, 0x1d, RZ ;  /* 0x0000001d09097824 */ /* 0x000fe200078e02ff */
[----:B------:R-:W4:Y:S01]  /*8730*/  @P2 LDG.E.U16 R19, [R6.64] ;  /* 0x0000000406132981 */ /* 0x000f22000c1e1500 */
[----:B------:R-:W-:Y:S02]  /*8740*/  IMAD R11, R11, 0x1e, RZ ;  /* 0x0000001e0b0b7824 */ /* 0x000fe400078e02ff */
[----:B------:R-:W-:-:S04]  /*8750*/  IMAD.WIDE R8, R9, 0x2, R2 ;  /* 0x0000000209087825 */ /* 0x000fc800078e0202 */
[----:B------:R-:W-:Y:S01]  /*8760*/  IMAD.WIDE R10, R11, 0x2, R2 ;  /* 0x000000020b0a7825 */ /* 0x000fe200078e0202 */
[----:B------:R-:W4:Y:S01]  /*8770*/  @P3 LDG.E.U16 R23, [R8.64] ;  /* 0x0000000408173981 */ /* 0x000f22000c1e1500 */
[----:B--2---:R-:W-:-:S06]  /*8780*/  PRMT R27, RZ, 0x7610, R27 ;  /* 0x00007610ff1b7816 */ /* 0x004fcc000000001b */
[----:B------:R-:W2:Y:S04]  /*8790*/  @P4 LDG.E.U16 R27, [R10.64] ;  /* 0x000000040a1b4981 */ /* 0x000ea8000c1e1500 */
[----:B---3--:R0:W-:Y:S04]  /*87a0*/  STL [R1+0x28], R14 ;  /* 0x0000280e01007387 */ /* 0x0081e80000100800 */
[----:B0-----:R-:W3:Y:S04]  /*87b0*/  LDL.LU R14, [R1+0x1058] ;  /* 0x00105800010e7983 */ /* 0x001ee80000300800 */
[----:B----4-:R0:W-:Y:S04]  /*87c0*/  STL [R1+0xd4], R19 ;  /* 0x0000d41301007387 */ /* 0x0101e80000100800 */
[----:B0-----:R-:W4:Y:S04]  /*87d0*/  LDL.LU R19, [R1+0x1054] ;  /* 0x0010540001137983 */ /* 0x001f280000300800 */
[----:B------:R0:W-:Y:S04]  /*87e0*/  STL [R1+0xec], R23 ;  /* 0x0000ec1701007387 */ /* 0x0001e80000100800 */
[----:B0-----:R-:W4:Y:S04]  /*87f0*/  LDL.LU R23, [R1+0x1050] ;  /* 0x0010500001177983 */ /* 0x001f280000300800 */
[----:B--2---:R0:W-:Y:S04]  /*8800*/  STL [R1+0x11c], R27 ;  /* 0x00011c1b01007387 */ /* 0x0041e80000100800 */
[----:B0-----:R-:W2:Y:S01]  /*8810*/  LDL.LU R27, [R1+0x104c] ;  /* 0x00104c00011b7983 */ /* 0x001ea20000300800 */
[C---:B------:R-:W-:Y:S01]  /*8820*/  ISETP.GT.AND P1, PT, R0.reuse, 0x1f, PT ;  /* 0x0000001f0000780c */ /* 0x040fe20003f24270 */
[----:B------:R-:W-:Y:S01]  /*8830*/  IMAD.MOV.U32 R5, RZ, RZ, c[0x0][0x188] ;  /* 0x00006200ff057624 */ /* 0x000fe200078e00ff */
[----:B------:R-:W-:-:S03]  /*8840*/  ISETP.GT.AND P0, PT, R0, RZ, PT ;  /* 0x000000ff0000720c */ /* 0x000fc60003f04270 */
[----:B------:R-:W-:Y:S01]  /*8850*/  IMAD R5, R5, 0x1f, RZ ;  /* 0x0000001f05057824 */ /* 0x000fe200078e02ff */
[C---:B------:R-:W-:Y:S01]  /*8860*/  ISETP.GT.AND P2, PT, R0.reuse, 0x20, PT ;  /* 0x000000200000780c */ /* 0x040fe20003f44270 */
[----:B------:R-:W-:Y:S02]  /*8870*/  IMAD.MOV.U32 R4, RZ, RZ, c[0x0][0x188] ;  /* 0x00006200ff047624 */ /* 0x000fe400078e00ff */
[----:B------:R-:W-:Y:S01]  /*8880*/  IMAD.WIDE R8, R5, 0x2, R2 ;  /* 0x0000000205087825 */ /* 0x000fe200078e0202 */
[----:B------:R-:W-:Y:S02]  /*8890*/  ISETP.GT.AND P3, PT, R0, 0x21, PT ;  /* 0x000000210000780c */ /* 0x000fe40003f64270 */
[----:B---3--:R-:W-:Y:S01]  /*88a0*/  PRMT R14, RZ, 0x7610, R14 ;  /* 0x00007610ff0e7816 */ /* 0x008fe2000000000e */
[----:B------:R-:W-:Y:S01]  /*88b0*/  IMAD.SHL.U32 R4, R4, 0x20, RZ ;  /* 0x0000002004047824 */ /* 0x000fe200078e00ff */
[----:B------:R-:W-:Y:S01]  /*88c0*/  PRMT R13, RZ, 0x7610, R13 ;  /* 0x00007610ff0d7816 */ /* 0x000fe2000000000d */
[----:B------:R-:W-:Y:S01]  /*88d0*/  IMAD.MOV.U32 R5, RZ, RZ, c[0x0][0x188] ;  /* 0x00006200ff057624 */ /* 0x000fe200078e00ff */
[----:B------:R-:W-:-:S02]  /*88e0*/  ISETP.GT.AND P4, PT, R0, 0x22, PT ;  /* 0x000000220000780c */ /* 0x000fc40003f84270 */
[----:B------:R0:W3:Y:S01]  /*88f0*/  @P1 LDG.E.U16 R14, [R8.64] ;  /* 0x00000004080e1981 */ /* 0x0000e2000c1e1500 */
[----:B------:R-:W-:-:S03]  /*8900*/  IMAD.WIDE R6, R4, 0x2, R2 ;  /* 0x0000000204067825 */ /* 0x000fc600078e0202 */
[----:B------:R1:W3:Y:S01]  /*8910*/  @P0 LDG.E.U16 R13, [R2.64] ;  /* 0x00000004020d0981 */ /* 0x0002e2000c1e1500 */
[----:B------:R-:W-:Y:S01]  /*8920*/  IMAD R5, R5, 0x21, RZ ;  /* 0x0000002105057824 */ /* 0x000fe200078e02ff */
[----:B----4-:R-:W-:Y:S01]  /*8930*/  PRMT R19, RZ, 0x7610, R19 ;  /* 0x00007610ff137816 */ /* 0x010fe20000000013 */
[----:B0-----:R-:W-:Y:S01]  /*8940*/  IMAD.MOV.U32 R9, RZ, RZ, c[0x0][0x188] ;  /* 0x00006200ff097624 */ /* 0x001fe200078e00ff */
[----:B------:R-:W-:-:S03]  /*8950*/  ISETP.GT.AND P0, PT, R0, 0x23, PT ;  /* 0x000000230000780c */ /* 0x000fc60003f04270 */
[----:B------:R-:W-:Y:S01]  /*8960*/  IMAD R9, R9, 0x22, RZ ;  /* 0x0000002209097824 */ /* 0x000fe200078e02ff */
[----:B------:R0:W4:Y:S01]  /*8970*/  @P2 LDG.E.U16 R19, [R6.64] ;  /* 0x0000000406132981 */ /* 0x000122000c1e1500 */
[----:B------:R-:W-:-:S04]  /*8980*/  IMAD.WIDE R4, R5, 0x2, R2 ;  /* 0x0000000205047825 */ /* 0x000fc800078e0202 */
[----:B------:R-:W-:Y:S01]  /*8990*/  IMAD.WIDE R8, R9, 0x2, R2 ;  /* 0x0000000209087825 */ /* 0x000fe200078e0202 */
[----:B------:R-:W-:-:S03]  /*89a0*/  PRMT R23, RZ, 0x7610, R23 ;  /* 0x00007610ff177816 */ /* 0x000fc60000000017 */
[----:B0-----:R-:W-:Y:S01]  /*89b0*/  IMAD.MOV.U32 R6, RZ, RZ, c[0x0][0x188] ;  /* 0x00006200ff067624 */ /* 0x001fe200078e00ff */
[----:B------:R-:W-:-:S03]  /*89c0*/  PRMT R7, RZ, 0x7610, R7 ;  /* 0x00007610ff077816 */ /* 0x000fc60000000007 */
[----:B------:R-:W-:Y:S01]  /*89d0*/  IMAD R6, R6, 0x23, RZ ;  /* 0x0000002306067824 */ /* 0x000fe200078e02ff */
[----:B------:R0:W4:Y:S03]  /*89e0*/  @P3 LDG.E.U16 R23, [R4.64] ;  /* 0x0000000404173981 */ /* 0x000126000c1e1500 */
[----:B0-----:R-:W-:-:S05]  /*89f0*/  IMAD.WIDE R4, R6, 0x2, R2 ;  /* 0x0000000206047825 */ /* 0x001fca00078e0202 */
[----:B------:R-:W4:Y:S01]  /*8a00*/  @P0 LDG.E.U16 R7, [R4.64] ;  /* 0x0000000404070981 */ /* 0x000f22000c1e1500 */
[----:B--2---:R-:W-:-:S06]  /*8a10*/  PRMT R27, RZ, 0x7610, R27 ;  /* 0x00007610ff1b7816 */ /* 0x004fcc000000001b */
[----:B------:R0:W2:Y:S01]  /*8a20*/  @P4 LDG.E.U16 R27, [R8.64] ;  /* 0x00000004081b4981 */ /* 0x0000a2000c1e1500 */
[----:B------:R-:W-:-:S03]  /*8a30*/  ISETP.GT.AND P1, PT, R0, 0x24, PT ;  /* 0x000000240000780c */ /* 0x000fc60003f24270 */
[----:B---3--:R3:W-:Y:S04]  /*8a40*/  STL [R1+0x130], R14 ;  /* 0x0001300e01007387 */ /* 0x0087e80000100800 */
[----:B---3--:R-:W3:Y:S01]  /*8a50*/  LDL.LU R14, [R1+0x1048] ;  /* 0x00104800010e7983 */ /* 0x008ee20000300800 */
[----:B------:R-:W-:-:S03]  /*8a60*/  PRMT R21, RZ, 0x7610, R21 ;  /* 0x00007610ff157816 */ /* 0x000fc60000000015 */
[----:B----4-:R-:W-:Y:S01]  /*8a70*/  STL [R1+0xfd8], R23 ;  /* 0x000fd81701007387 */ /* 0x010fe20000100800 */
[C---:B------:R-:W-:Y:S01]  /*8a80*/  ISETP.GT.AND P2, PT, R0.reuse, 0x25, PT ;  /* 0x000000250000780c */ /* 0x040fe20003f44270 */
[----:B------:R-:W-:Y:S01]  /*8a90*/  IMAD.MOV.U32 R6, RZ, RZ, c[0x0][0x188] ;  /* 0x00006200ff067624 */ /* 0x000fe200078e00ff */
[----:B------:R-:W-:Y:S01]  /*8aa0*/  ISETP.GT.AND P3, PT, R0, 0x26, PT ;  /* 0x000000260000780c */ /* 0x000fe20003f64270 */
[----:B0-----:R-:W-:Y:S02]  /*8ab0*/  IMAD.MOV.U32 R9, RZ, RZ, c[0x0][0x188] ;  /* 0x00006200ff097624 */ /* 0x001fe400078e00ff */
[----:B------:R-:W-:Y:S01]  /*8ac0*/  IMAD R6, R6, 0x25, RZ ;  /* 0x0000002506067824 */ /* 0x000fe200078e02ff */
[----:B------:R-:W-:Y:S01]  /*8ad0*/  PRMT R20, RZ, 0x7610, R20 ;  /* 0x00007610ff147816 */ /* 0x000fe20000000014 */
[----:B------:R-:W-:Y:S01]  /*8ae0*/  IMAD R9, R9, 0x26, RZ ;  /* 0x0000002609097824 */ /* 0x000fe200078e02ff */
[----:B------:R-:W-:-:S03]  /*8af0*/  PRMT R29, RZ, 0x7610, R29 ;  /* 0x00007610ff1d7816 */ /* 0x000fc6000000001d */
[----:B------:R-:W-:-:S05]  /*8b00*/  IMAD.WIDE R8, R9, 0x2, R2 ;  /* 0x0000000209087825 */ /* 0x000fca00078e0202 */
[----:B------:R-:W4:Y:S04]  /*8b10*/  @P3 LDG.E.U16 R29, [R8.64] ;  /* 0x00000004081d3981 */ /* 0x000f28000c1e1500 */
[----:B--2---:R-:W-:Y:S04]  /*8b20*/  STL [R1+0xfbc], R27 ;  /* 0x000fbc1b01007387 */ /* 0x004fe80000100800 */
[----:B------:R-:W-:Y:S04]  /*8b30*/  STL [R1+0xfc0], R27 ;  /* 0x000fc01b01007387 */ /* 0x000fe80000100800 */
[----:B------:R-:W-:Y:S04]  /*8b40*/  STL [R1+0xfc4], R27 ;  /* 0x000fc41b01007387 */ /* 0x000fe80000100800 */
[----:B------:R-:W-:Y:S04]  /*8b50*/  STL [R1+0xfc8], R27 ;  /* 0x000fc81b01007387 */ /* 0x000fe80000100800 */
[----:B------:R-:W-:Y:S04]  /*8b60*/  STL [R1+0xfcc], R27 ;  /* 0x000fcc1b01007387 */ /* 0x000fe80000100800 */
[----:B------:R-:W-:Y:S04]  /*8b70*/  STL [R1+0xfd0], R27 ;  /* 0x000fd01b01007387 */ /* 0x000fe80000100800 */
[----:B------:R-:W-:Y:S04]  /*8b80*/  STL [R1+0xfd4], R27 ;  /* 0x000fd41b01007387 */ /* 0x000fe80000100800 */
[----:B------:R0:W-:Y:S02]  /*8b90*/  STL [R1+0xc], R7 ;  /* 0x00000c0701007387 */ /* 0x0001e40000100800 */
[----:B0-----:R-:W-:-:S04]  /*8ba0*/  IMAD.MOV.U32 R7, RZ, RZ, c[0x0][0x188] ;  /* 0x00006200ff077624 */ /* 0x001fc800078e00ff */
[----:B------:R-:W-:-:S04]  /*8bb0*/  IMAD R7, R7, 0x24, RZ ;  /* 0x0000002407077824 */ /* 0x000fc800078e02ff */
[----:B------:R-:W-:-:S05]  /*8bc0*/  IMAD.WIDE R4, R7, 0x2, R2 ;  /* 0x0000000207047825 */ /* 0x000fca00078e0202 */
[----:B------:R0:W2:Y:S01]  /*8bd0*/  @P1 LDG.E.U16 R21, [R4.64] ;  /* 0x0000000404151981 */ /* 0x0000a2000c1e1500 */
[----:B------:R-:W-:-:S05]  /*8be0*/  IMAD.WIDE R6, R6, 0x2, R2 ;  /* 0x0000000206067825 */ /* 0x000fca00078e0202 */
[----:B------:R-:W4:Y:S01]  /*8bf0*/  @P2 LDG.E.U16 R20, [R6.64] ;  /* 0x0000000406142981 */ /* 0x000f22000c1e1500 */
[----:B------:R-:W-:Y:S01]  /*8c00*/  ISETP.GT.AND P0, PT, R0, 0x27, PT ;  /* 0x000000270000780c */ /* 0x000fe20003f04270 */
[----:B0-----:R-:W-:Y:S01]  /*8c10*/  IMAD.MOV.U32 R5, RZ, RZ, c[0x0][0x188] ;  /* 0x00006200ff057624 */ /* 0x001fe200078e00ff */
[----:B---3--:R-:W-:-:S03]  /*8c20*/  PRMT R14, RZ, 0x7610, R14 ;  /* 0x00007610ff0e7816 */ /* 0x008fc6000000000e */
[----:B------:R-:W-:-:S04]  /*8c30*/  IMAD R5, R5, 0x27, RZ ;  /* 0x0000002705057824 */ /* 0x000fc800078e02ff */
[----:B------:R-:W-:-:S05]  /*8c40*/  IMAD.WIDE R4, R5, 0x2, R2 ;  /* 0x0000000205047825 */ /* 0x000fca00078e0202 */
[----:B------:R-:W3:Y:S04]  /*8c50*/  @P0 LDG.E.U16 R14, [R4.64] ;  /* 0x00000004040e0981 */ /* 0x000ee8000c1e1500 */
[----:B--2---:R0:W-:Y:S04]  /*8c60*/  STL [R1+0xa0], R21 ;  /* 0x0000a01501007387 */ /* 0x0041e80000100800 */
[----:B0-----:R-:W2:Y:S04]  /*8c70*/  LDL.LU R21, [R1+0x1044] ;  /* 0x0010440001157983 */ /* 0x001ea80000300800 */
[----:B----4-:R0:W-:Y:S04]  /*8c80*/  STL [R1+0xe0], R20 ;  /* 0x0000e01401007387 */ /* 0x0101e80000100800 */
[----:B0-----:R-:W4:Y:S04]  /*8c90*/  LDL.LU R20, [R1+0x1040] ;  /* 0x0010400001147983 */ /* 0x001f280000300800 */
[----:B------:R0:W-:Y:S04]  /*8ca0*/  STL [R1+0xf8], R29 ;  /* 0x0000f81d01007387 */ /* 0x0001e80000100800 */
[----:B0-----:R-:W4:Y:S01]  /*8cb0*/  LDL.LU R29, [R1+0x103c] ;  /* 0x00103c00011d7983 */ /* 0x001f220000300800 */
[----:B------:R-:W-:Y:S01]  /*8cc0*/  ISETP.GT.AND P4, PT, R0, 0x28, PT ;  /* 0x000000280000780c */ /* 0x000fe20003f84270 */
[----:B------:R-:W-:-:S02]  /*8cd0*/  IMAD.MOV.U32 R7, RZ, RZ, c[0x0][0x188] ;  /* 0x00006200ff077624 */ /* 0x000fc400078e00ff */
[----:B---3--:R0:W-:Y:S02]  /*8ce0*/  STL [R1+0x114], R14 ;  /* 0x0001140e01007387 */ /* 0x0081e40000100800 */
[----:B------:R-:W-:Y:S01]  /*8cf0*/  IMAD R7, R7, 0x28, RZ ;  /* 0x0000002807077824 */ /* 0x000fe200078e02ff */
[----:B------:R-:W-:Y:S01]  /*8d00*/  PRMT R12, RZ, 0x7610, R12 ;  /* 0x00007610ff0c7816 */ /* 0x000fe2000000000c */
[----:B------:R-:W-:Y:S01]  /*8d10*/  IMAD.MOV.U32 R5, RZ, RZ, c[0x0][0x188] ;  /* 0x00006200ff057624 */ /* 0x000fe200078e00ff */
[----:B------:R-:W-:Y:S01]  /*8d20*/  ISETP.GT.AND P1, PT, R0, 0x29, PT ;  /* 0x000000290000780c */ /* 0x000fe20003f24270 */
[----:B------:R-:W-:-:S04]  /*8d30*/  IMAD.WIDE R6, R7, 0x2, R2 ;  /* 0x0000000207067825 */ /* 0x000fc800078e0202 */
[----:B0-----:R-:W-:Y:S01]  /*8d40*/  IMAD.MOV.U32 R14, RZ, RZ, c[0x0][0x188] ;  /* 0x00006200ff0e7624 */ /* 0x001fe200078e00ff */
[----:B------:R0:W3:Y:S03]  /*8d50*/  @P4 LDG.E.U16 R12, [R6.64] ;  /* 0x00000004060c4981 */ /* 0x0000e6000c1e1500 */
[----:B------:R-:W-:Y:S02]  /*8d60*/  IMAD R14, R14, 0x2a, RZ ;  /* 0x0000002a0e0e7824 */ /* 0x000fe400078e02ff */
[----:B------:R-:W-:Y:S01]  /*8d70*/  IMAD R5, R5, 0x29, RZ ;  /* 0x0000002905057824 */ /* 0x000fe200078e02ff */
[----:B------:R-:W-:Y:S01]  /*8d80*/  ISETP.GT.AND P0, PT, R0, 0x30, PT ;  /* 0x000000300000780c */ /* 0x000fe20003f04270 */
[----:B0-----:R-:W-:-:S04]  /*8d90*/  IMAD.WIDE R6, R14, 0x2, R2 ;  /* 0x000000020e067825 */ /* 0x001fc800078e0202 */
[----:B------:R-:W-:Y:S02]  /*8da0*/  IMAD.MOV.U32 R14, RZ, RZ, c[0x0][0x188] ;  /* 0x00006200ff0e7624 */ /* 0x000fe400078e00ff */
[----:B------:R-:W-:-:S04]  /*8db0*/  IMAD.WIDE R4, R5, 0x2, R2 ;  /* 0x0000000205047825 */ /* 0x000fc800078e0202 */
[----:B------:R-:W-:Y:S01]  /*8dc0*/  IMAD R14, R14, 0x30, RZ ;  /* 0x000000300e0e7824 */ /* 0x000fe200078e02ff */
[----:B------:R-:W-:Y:S02]  /*8dd0*/  PRMT R11, RZ, 0x7610, R11 ;  /* 0x00007610ff0b7816 */ /* 0x000fe4000000000b */
[----:B------:R-:W-:Y:S02]  /*8de0*/  ISETP.GT.AND P2, PT, R0, 0x2a, PT ;  /* 0x0000002a0000780c */ /* 0x000fe40003f44270 */
[----:B------:R-:W-:Y:S02]  /*8df0*/  PRMT R10, RZ, 0x7610, R10 ;  /* 0x00007610ff0a7816 */ /* 0x000fe4000000000a */
[----:B------:R-:W-:Y:S02]  /*8e00*/  PRMT R15, RZ, 0x7610, R15 ;  /* 0x00007610ff0f7816 */ /* 0x000fe4000000000f */
[----:B--2---:R-:W-:-:S06]  /*8e10*/  PRMT R21, RZ, 0x7610, R21 ;  /* 0x00007610ff157816 */ /* 0x004fcc0000000015 */
[----:B------:R0:W2:Y:S01]  /*8e20*/  @P1 LDG.E.U16 R21, [R4.64] ;  /* 0x0000000404151981 */ /* 0x0000a2000c1e1500 */
[----:B------:R-:W-:Y:S01]  /*8e30*/  ISETP.GT.AND P1, PT, R0, 0x38, PT ;  /* 0x000000380000780c */ /* 0x000fe20003f24270 */
[----:B0-----:R-:W-:-:S04]  /*8e40*/  IMAD.WIDE R4, R14, 0x2, R2 ;  /* 0x000000020e047825 */ /* 0x001fc800078e0202 */
[----:B------:R-:W-:Y:S01]  /*8e50*/  IMAD.MOV.U32 R14, RZ, RZ, c[0x0][0x188] ;  /* 0x00006200ff0e7624 */ /* 0x000fe200078e00ff */
[----:B------:R0:W2:Y:S03]  /*8e60*/  @P0 LDG.E.U16 R11, [R4.64] ;  /* 0x00000004040b0981 */ /* 0x0000a6000c1e1500 */
[----:B------:R-:W-:Y:S01]  /*8e70*/  IMAD R14, R14, 0x38, RZ ;  /* 0x000000380e0e7824 */ /* 0x000fe200078e02ff */
[----:B------:R-:W-:-:S03]  /*8e80*/  ISETP.GT.AND P0, PT, R0, 0x2b, PT ;  /* 0x0000002b0000780c */ /* 0x000fc60003f04270 */
[----:B0-----:R-:W-:-:S04]  /*8e90*/  IMAD.WIDE R4, R14, 0x2, R2 ;  /* 0x000000020e047825 */ /* 0x001fc800078e0202 */
[----:B------:R-:W-:Y:S01]  /*8ea0*/  IMAD.MOV.U32 R14, RZ, RZ, c[0x0][0x188] ;  /* 0x00006200ff0e7624 */ /* 0x000fe200078e00ff */
[----:B------:R0:W2:Y:S03]  /*8eb0*/  @P1 LDG.E.U16 R10, [R4.64] ;  /* 0x00000004040a1981 */ /* 0x0000a6000c1e1500 */
[----:B------:R-:W-:Y:S01]  /*8ec0*/  IMAD R14, R14, 0x2b, RZ ;  /* 0x0000002b0e0e7824 */ /* 0x000fe200078e02ff */
[----:B----4-:R-:W-:Y:S02]  /*8ed0*/  PRMT R20, RZ, 0x7610, R20 ;  /* 0x00007610ff147816 */ /* 0x010fe40000000014 */
[----:B------:R-:W-:Y:S02]  /*8ee0*/  ISETP.GT.AND P1, PT, R0, 0x2c, PT ;  /* 0x0000002c0000780c */ /* 0x000fe40003f24270 */
[----:B------:R-:W-:Y:S01]  /*8ef0*/  PRMT R29, RZ, 0x7610, R29 ;  /* 0x00007610ff1d7816 */ /* 0x000fe2000000001d */
[----:B0-----:R-:W-:Y:S01]  /*8f00*/  IMAD.WIDE R4, R14, 0x2, R2 ;  /* 0x000000020e047825 */ /* 0x001fe200078e0202 */
[----:B------:R-:W4:Y:S03]  /*8f10*/  @P2 LDG.E.U16 R20, [R6.64] ;  /* 0x0000000406142981 */ /* 0x000f26000c1e1500 */
[----:B------:R-:W-:Y:S01]  /*8f20*/  IMAD.MOV.U32 R14, RZ, RZ, c[0x0][0x188] ;  /* 0x00006200ff0e7624 */ /* 0x000fe200078e00ff */
[----:B------:R0:W2:Y:S03]  /*8f30*/  @P0 LDG.E.U16 R29, [R4.64] ;  /* 0x00000004041d0981 */ /* 0x0000a6000c1e1500 */
[----:B------:R-:W-:-:S04]  /*8f40*/  IMAD R14, R14, 0x2c, RZ ;  /* 0x0000002c0e0e7824 */ /* 0x000fc800078e02ff */
[----:B0-----:R-:W-:-:S05]  /*8f50*/  IMAD.WIDE R4, R14, 0x2, R2 ;  /* 0x000000020e047825 */ /* 0x001fca00078e0202 */
[----:B------:R-:W3:Y:S04]  /*8f60*/  @P1 LDG.E.U16 R15, [R4.64] ;  /* 0x00000004040f1981 */ /* 0x000ee8000c1e1500 */
[----:B----4-:R-:W-:Y:S04]  /*8f70*/  STL [R1+0xfb8], R20 ;  /* 0x000fb81401007387 */ /* 0x010fe80000100800 */
[----:B--2---:R-:W-:Y:S04]  /*8f80*/  STL [R1+0xf98], R29 ;  /* 0x000f981d01007387 */ /* 0x004fe80000100800 */
[----:B------:R-:W-:Y:S04]  /*8f90*/  STL [R1+0xf9c], R29 ;  /* 0x000f9c1d01007387 */ /* 0x000fe80000100800 */
[----:B------:R-:W-:Y:S04]  /*8fa0*/  STL [R1+0xfa0], R29 ;  /* 0x000fa01d01007387 */ /* 0x000fe80000100800 */
[----:B------:R-:W-:Y:S04]  /*8fb0*/  STL [R1+0xfa4], R29 ;  /* 0x000fa41d01007387 */ /* 0x000fe80000100800 */
[----:B------:R-:W-:Y:S04]  /*8fc0*/  STL [R1+0xfa8], R29 ;  /* 0x000fa81d01007387 */ /* 0x000fe80000100800 */
[----:B------:R-:W-:Y:S04]  /*8fd0*/  STL [R1+0xfac], R29 ;  /* 0x000fac1d01007387 */ /* 0x000fe80000100800 */
[----:B------:R-:W-:Y:S04]  /*8fe0*/  STL [R1+0xfb0], R29 ;  /* 0x000fb01d01007387 */ /* 0x000fe80000100800 */
[----:B---3--:R0:W-:Y:S04]  /*8ff0*/  STL [R1+0x80], R15 ;  /* 0x0000800f01007387 */ /* 0x0081e80000100800 */
[----:B0-----:R-:W2:Y:S01]  /*9000*/  LDL.LU R15, [R1+0x1038] ;  /* 0x00103800010f7983 */ /* 0x001ea20000300800 */
[----:B------:R-:W-:Y:S01]  /*9010*/  ISETP.GT.AND P0, PT, R0, 0x2d, PT ;  /* 0x0000002d0000780c */ /* 0x000fe20003f04270 */
[----:B------:R-:W-:-:S04]  /*9020*/  IMAD.MOV.U32 R14, RZ, RZ, c[0x0][0x188] ;  /* 0x00006200ff0e7624 */ /* 0x000fc800078e00ff */
[----:B------:R-:W-:-:S04]  /*9030*/  IMAD R14, R14, 0x2d, RZ ;  /* 0x0000002d0e0e7824 */ /* 0x000fc800078e02ff */
[----:B------:R-:W-:Y:S01]  /*9040*/  IMAD.WIDE R4, R14, 0x2, R2 ;  /* 0x000000020e047825 */ /* 0x000fe200078e0202 */
[----:B--2---:R-:W-:-:S06]  /*9050*/  PRMT R15, RZ, 0x7610, R15 ;  /* 0x00007610ff0f7816 */ /* 0x004fcc000000000f */
[----:B------:R0:W2:Y:S01]  /*9060*/  @P0 LDG.E.U16 R15, [R4.64] ;  /* 0x00000004040f0981 */ /* 0x0000a2000c1e1500 */
[----:B------:R-:W-:Y:S01]  /*9070*/  IMAD.MOV.U32 R14, RZ, RZ, c[0x0][0x188] ;  /* 0x00006200ff0e7624 */ /* 0x000fe200078e00ff */
[----:B------:R-:W-:-:S03]  /*9080*/  ISETP.GT.AND P1, PT, R0, 0x2e, PT ;  /* 0x0000002e0000780c */ /* 0x000fc60003f24270 */
[----:B------:R-:W-:Y:S01]  /*9090*/  IMAD R14, R14, 0x2e, RZ ;  /* 0x0000002e0e0e7824 */ /* 0x000fe200078e02ff */
[----:B------:R-:W-:-:S03]  /*90a0*/  PRMT R29, RZ, 0x7610, R29 ;  /* 0x00007610ff1d7816 */ /* 0x000fc6000000001d */
[----:B0-----:R-:W-:Y:S01]  /*90b0*/  IMAD.WIDE R4, R14, 0x2, R2 ;  /* 0x000000020e047825 */ /* 0x001fe200078e0202 */
[----:B--2---:R0:W-:Y:S03]  /*90c0*/  STL [R1+0xc0], R15 ;  /* 0x0000c00f01007387 */ /* 0x0041e60000100800 */
[----:B------:R-:W-:Y:S01]  /*90d0*/  IMAD.MOV.U32 R14, RZ, RZ, c[0x0][0x188] ;  /* 0x00006200ff0e7624 */ /* 0x000fe200078e00ff */
[----:B------:R-:W-:Y:S01]  /*90e0*/  ISETP.GT.AND P0, PT, R0, 0x2f, PT ;  /* 0x0000002f0000780c */ /* 0x000fe20003f04270 */
[----:B------:R2:W3:Y:S04]  /*90f0*/  @P1 LDG.E.U16 R29, [R4.64] ;  /* 0x00000004041d1981 */ /* 0x0004e8000c1e1500 */
[----:B0-----:R-:W4:Y:S01]  /*9100*/  LDL.LU R15, [R1+0x1034] ;  /* 0x00103400010f7983 */ /* 0x001f220000300800 */
[----:B------:R-:W-:-:S04]  /*9110*/  IMAD R14, R14, 0x2f, RZ ;  /* 0x0000002f0e0e7824 */ /* 0x000fc800078e02ff */
[----:B--2---:R-:W-:Y:S01]  /*9120*/  IMAD.WIDE R4, R14, 0x2, R2 ;  /* 0x000000020e047825 */ /* 0x004fe200078e0202 */
[----:B------:R-:W-:-:S03]  /*9130*/  ISETP.GT.AND P1, PT, R0, 0x31, PT ;  /* 0x000000310000780c */ /* 0x000fc60003f24270 */
[----:B------:R-:W-:-:S04]  /*9140*/  IMAD.MOV.U32 R14, RZ, RZ, c[0x0][0x188] ;  /* 0x00006200ff0e7624 */ /* 0x000fc800078e00ff */
[----:B------:R-:W-:Y:S01]  /*9150*/  IMAD R14, R14, 0x31, RZ ;  /* 0x000000310e0e7824 */ /* 0x000fe200078e02ff */
[----:B------:R-:W-:Y:S02]  /*9160*/  PRMT R9, RZ, 0x7610, R9 ;  /* 0x00007610ff097816 */ /* 0x000fe40000000009 */
[----:B------:R-:W-:Y:S02]  /*9170*/  PRMT R7, RZ, 0x7610, R7 ;  /* 0x00007610ff077816 */ /* 0x000fe40000000007 */
[----:B----4-:R-:W-:-:S06]  /*9180*/  PRMT R15, RZ, 0x7610, R15 ;  /* 0x00007610ff0f7816 */ /* 0x010fcc000000000f */
[----:B------:R0:W2:Y:S01]  /*9190*/  @P0 LDG.E.U16 R15, [R4.64] ;  /* 0x00000004040f0981 */ /* 0x0000a2000c1e1500 */
[----:B------:R-:W-:Y:S01]  /*91a0*/  ISETP.GT.AND P0, PT, R0, 0x32, PT ;  /* 0x000000320000780c */ /* 0x000fe20003f04270 */
[----:B0-----:R-:W-:-:S04]  /*91b0*/  IMAD.WIDE R4, R14, 0x2, R2 ;  /* 0x000000020e047825 */ /* 0x001fc800078e0202 */
[----:B------:R-:W-:Y:S01]  /*91c0*/  IMAD.MOV.U32 R14, RZ, RZ, c[0x0][0x188] ;  /* 0x00006200ff0e7624 */ /* 0x000fe200078e00ff */
[----:B------:R0:W4:Y:S03]  /*91d0*/  @P1 LDG.E.U16 R9, [R4.64] ;  /* 0x0000000404091981 */ /* 0x000126000c1e1500 */
[----:B------:R-:W-:-:S04]  /*91e0*/  IMAD R14, R14, 0x32, RZ ;  /* 0x000000320e0e7824 */ /* 0x000fc800078e02ff */
[----:B0-----:R-:W-:-:S05]  /*91f0*/  IMAD.WIDE R4, R14, 0x2, R2 ;  /* 0x000000020e047825 */ /* 0x001fca00078e0202 */
[----:B------:R0:W2:Y:S01]  /*9200*/  @P0 LDG.E.U16 R7, [R4.64] ;  /* 0x0000000404070981 */ /* 0x0000a2000c1e1500 */
[C---:B------:R-:W-:Y:S01]  /*9210*/  ISETP.GT.AND P1, PT, R0.reuse, 0x33, PT ;  /* 0x000000330000780c */ /* 0x040fe20003f24270 */
[----:B------:R-:W-:Y:S01]  /*9220*/  IMAD.MOV.U32 R14, RZ, RZ, c[0x0][0x188] ;  /* 0x00006200ff0e7624 */ /* 0x000fe200078e00ff */
[----:B------:R-:W-:-:S03]  /*9230*/  ISETP.GT.AND P0, PT, R0, 0x34, PT ;  /* 0x000000340000780c */ /* 0x000fc60003f04270 */
[----:B------:R-:W-:Y:S01]  /*9240*/  IMAD R14, R14, 0x33, RZ ;  /* 0x000000330e0e7824 */ /* 0x000fe200078e02ff */
[----:B0-----:R-:W-:Y:S02]  /*9250*/  PRMT R5, RZ, 0x7610, R5 ;  /* 0x00007610ff057816 */ /* 0x001fe40000000005 */
[----:B------:R-:W-:Y:S01]  /*9260*/  PRMT R28, RZ, 0x7610, R28 ;  /* 0x00007610ff1c7816 */ /* 0x000fe2000000001c */
[----:B--2---:R-:W-:Y:S04]  /*9270*/  STL [R1+0xfb4], R7 ;  /* 0x000fb40701007387 */ /* 0x004fe80000100800 */
[----:B------:R0:W-:Y:S04]  /*9280*/  STL [R1+0xf0], R15 ;  /* 0x0000f00f01007387 */ /* 0x0001e80000100800 */
[----:B---3--:R2:W-:Y:S01]  /*9290*/  STL [R1+0xe4], R29 ;  /* 0x0000e41d01007387 */ /* 0x0085e20000100800 */
[----:B0-----:R-:W-:-:S04]  /*92a0*/  IMAD.WIDE R14, R14, 0x2, R2 ;  /* 0x000000020e0e7825 */ /* 0x001fc800078e0202 */
[----:B--2---:R-:W-:Y:S01]  /*92b0*/  IMAD.MOV.U32 R29, RZ, RZ, c[0x0][0x188] ;  /* 0x00006200ff1d7624 */ /* 0x004fe200078e00ff */
[----:B------:R0:W2:Y:S03]  /*92c0*/  @P1 LDG.E.U16 R5, [R14.64] ;  /* 0x000000040e051981 */ /* 0x0000a6000c1e1500 */
[----:B------:R-:W-:-:S04]  /*92d0*/  IMAD R29, R29, 0x34, RZ ;  /* 0x000000341d1d7824 */ /* 0x000fc800078e02ff */
[----:B0-----:R-:W-:-:S05]  /*92e0*/  IMAD.WIDE R14, R29, 0x2, R2 ;  /* 0x000000021d0e7825 */ /* 0x001fca00078e0202 */
[----:B------:R-:W3:Y:S04]  /*92f0*/  @P0 LDG.E.U16 R28, [R14.64] ;  /* 0x000000040e1c0981 */ /* 0x000ee8000c1e1500 */
[----:B--2---:R-:W-:Y:S04]  /*9300*/  STL [R1+0xf94], R5 ;  /* 0x000f940501007387 */ /* 0x004fe80000100800 */
[----:B---3--:R0:W-:Y:S04]  /*9310*/  STL [R1], R28 ;  /* 0x0000001c01007387 */ /* 0x0081e80000100800 */
[----:B0-----:R-:W2:Y:S01]  /*9320*/  LDL.LU R28, [R1+0x1030] ;  /* 0x00103000011c7983 */ /* 0x001ea20000300800 */
[----:B------:R-:W-:Y:S01]  /*9330*/  ISETP.GT.AND P1, PT, R0, 0x35, PT ;  /* 0x000000350000780c */ /* 0x000fe20003f24270 */
[----:B------:R-:W-:-:S04]  /*9340*/  IMAD.MOV.U32 R29, RZ, RZ, c[0x0][0x188] ;  /* 0x00006200ff1d7624 */ /* 0x000fc800078e00ff */
[----:B------:R-:W-:-:S04]  /*9350*/  IMAD R29, R29, 0x35, RZ ;  /* 0x000000351d1d7824 */ /* 0x000fc800078e02ff */
[----:B------:R-:W-:Y:S01]  /*9360*/  IMAD.WIDE R14, R29, 0x2, R2 ;  /* 0x000000021d0e7825 */ /* 0x000fe200078e0202 */
[----:B--2---:R-:W-:-:S06]  /*9370*/  PRMT R28, RZ, 0x7610, R28 ;  /* 0x00007610ff1c7816 */ /* 0x004fcc000000001c */
[----:B------:R-:W2:Y:S01]  /*9380*/  @P1 LDG.E.U16 R28, [R14.64] ;  /* 0x000000040e1c1981 */ /* 0x000ea2000c1e1500 */
[----:B------:R-:W-:Y:S01]  /*9390*/  ISETP.GT.AND P0, PT, R0, 0x36, PT ;  /* 0x000000360000780c */ /* 0x000fe20003f04270 */
[----:B------:R-:W-:Y:S02]  /*93a0*/  IMAD.MOV.U32 R29, RZ, RZ, c[0x0][0x188] ;  /* 0x00006200ff1d7624 */ /* 0x000fe400078e00ff */
[----:B--2---:R0:W-:Y:S04]  /*93b0*/  STL [R1+0x94], R28 ;  /* 0x0000941c01007387 */ /* 0x0041e80000100800 */
[----:B0-----:R-:W2:Y:S01]  /*93c0*/  LDL.LU R28, [R1+0x102c] ;  /* 0x00102c00011c7983 */ /* 0x001ea20000300800 */
[----:B------:R-:W-:-:S04]  /*93d0*/  IMAD R29, R29, 0x36, RZ ;  /* 0x000000361d1d7824 */ /* 0x000fc800078e02ff */
[----:B------:R-:W-:Y:S01]  /*93e0*/  IMAD.WIDE R14, R29, 0x2, R2 ;  /* 0x000000021d0e7825 */ /* 0x000fe200078e0202 */
[----:B--2---:R-:W-:-:S06]  /*93f0*/  PRMT R28, RZ, 0x7610, R28 ;  /* 0x00007610ff1c7816 */ /* 0x004fcc000000001c */
[----:B------:R-:W2:Y:S01]  /*9400*/  @P0 LDG.E.U16 R28, [R14.64] ;  /* 0x000000040e1c0981 */ /* 0x000ea2000c1e1500 */
[----:B------:R-:W-:Y:S01]  /*9410*/  IMAD.MOV.U32 R29, RZ, RZ, c[0x0][0x188] ;  /* 0x00006200ff1d7624 */ /* 0x000fe200078e00ff */
[----:B------:R-:W-:-:S03]  /*9420*/  ISETP.GT.AND P1, PT, R0, 0x39, PT ;  /* 0x000000390000780c */ /* 0x000fc60003f24270 */
[----:B------:R-:W-:Y:S01]  /*9430*/  IMAD R29, R29, 0x39, RZ ;  /* 0x000000391d1d7824 */ /* 0x000fe200078e02ff */
[----:B------:R-:W-:Y:S01]  /*9440*/  ISETP.GT.AND P0, PT, R0, 0x37, PT ;  /* 0x000000370000780c */ /* 0x000fe20003f04270 */
[----:B--2---:R0:W-:Y:S04]  /*9450*/  STL [R1+0xd8], R28 ;  /* 0x0000d81c01007387 */ /* 0x0041e80000100800 */
[----:B0-----:R-:W2:Y:S01]  /*9460*/  LDL.LU R28, [R1+0x1028] ;  /* 0x00102800011c7983 */ /* 0x001ea20000300800 */
[----:B------:R-:W-:Y:S01]  /*9470*/  IMAD.WIDE R14, R29, 0x2, R2 ;  /* 0x000000021d0e7825 */ /* 0x000fe200078e0202 */
[----:B------:R-:W-:-:S03]  /*9480*/  PRMT R8, RZ, 0x7610, R8 ;  /* 0x00007610ff087816 */ /* 0x000fc60000000008 */
[----:B------:R-:W-:-:S03]  /*9490*/  IMAD.MOV.U32 R29, RZ, RZ, c[0x0][0x188] ;  /* 0x00006200ff1d7624 */ /* 0x000fc600078e00ff */
[----:B------:R0:W3:Y:S01]  /*94a0*/  @P1 LDG.E.U16 R8, [R14.64] ;  /* 0x000000040e081981 */ /* 0x0000e2000c1e1500 */
[----:B------:R-:W-:-:S04]  /*94b0*/  IMAD R29, R29, 0x37, RZ ;  /* 0x000000371d1d7824 */ /* 0x000fc800078e02ff */
[----:B0-----:R-:W-:Y:S01]  /*94c0*/  IMAD.WIDE R14, R29, 0x2, R2 ;  /* 0x000000021d0e7825 */ /* 0x001fe200078e0202 */
[----:B--2---:R-:W-:-:S06]  /*94d0*/  PRMT R28, RZ, 0x7610, R28 ;  /* 0x00007610ff1c7816 */ /* 0x004fcc000000001c */
[----:B------:R0:W2:Y:S01]  /*94e0*/  @P0 LDG.E.U16 R28, [R14.64] ;  /* 0x000000040e1c0981 */ /* 0x0000a2000c1e1500 */
[----:B------:R-:W-:Y:S01]  /*94f0*/  IMAD.MOV.U32 R29, RZ, RZ, c[0x0][0x188] ;  /* 0x00006200ff1d7624 */ /* 0x000fe200078e00ff */
[----:B------:R-:W-:-:S03]  /*9500*/  ISETP.GT.AND P1, PT, R0, 0x3a, PT ;  /* 0x0000003a0000780c */ /* 0x000fc60003f24270 */
[----:B------:R-:W-:Y:S01]  /*9510*/  IMAD R29, R29, 0x3a, RZ ;  /* 0x0000003a1d1d7824 */ /* 0x000fe200078e02ff */
[----:B------:R-:W-:-:S03]  /*9520*/  PRMT R6, RZ, 0x7610, R6 ;  /* 0x00007610ff067816 */ /* 0x000fc60000000006 */
[----:B0-----:R-:W-:Y:S01]  /*9530*/  IMAD.WIDE R14, R29, 0x2, R2 ;  /* 0x000000021d0e7825 */ /* 0x001fe200078e0202 */
[----:B------:R-:W-:-:S03]  /*9540*/  ISETP.GT.AND P0, PT, R0, 0x3b, PT ;  /* 0x0000003b0000780c */ /* 0x000fc60003f04270 */
[----:B------:R-:W-:Y:S02]  /*9550*/  IMAD.MOV.U32 R29, RZ, RZ, c[0x0][0x188] ;  /* 0x00006200ff1d7624 */ /* 0x000fe400078e00ff */
[----:B------:R0:W3:Y:S04]  /*9560*/  @P1 LDG.E.U16 R6, [R14.64] ;  /* 0x000000040e061981 */ /* 0x0000e8000c1e1500 */
[----:B--2---:R2:W-:Y:S04]  /*9570*/  STL [R1+0xdc], R28 ;  /* 0x0000dc1c01007387 */ /* 0x0045e80000100800 */
[----:B--2---:R-:W2:Y:S01]  /*9580*/  LDL.LU R28, [R1+0x1024] ;  /* 0x00102400011c7983 */ /* 0x004ea20000300800 */
[----:B------:R-:W-:Y:S01]  /*9590*/  IMAD R29, R29, 0x3b, RZ ;  /* 0x0000003b1d1d7824 */ /* 0x000fe200078e02ff */
[----:B------:R-:W-:-:S03]  /*95a0*/  ISETP.GT.AND P1, PT, R0, 0x3c, PT ;  /* 0x0000003c0000780c */ /* 0x000fc60003f24270 */
[----:B0-----:R-:W-:Y:S01]  /*95b0*/  IMAD.WIDE R14, R29, 0x2, R2 ;  /* 0x000000021d0e7825 */ /* 0x001fe200078e0202 */
[----:B------:R-:W-:-:S03]  /*95c0*/  PRMT R4, RZ, 0x7610, R4 ;  /* 0x00007610ff047816 */ /* 0x000fc60000000004 */
[----:B------:R-:W-:-:S03]  /*95d0*/  IMAD.MOV.U32 R29, RZ, RZ, c[0x0][0x188] ;  /* 0x00006200ff1d7624 */ /* 0x000fc600078e00ff */
[----:B------:R0:W3:Y:S01]  /*95e0*/  @P0 LDG.E.U16 R4, [R14.64] ;  /* 0x000000040e040981 */ /* 0x0000e2000c1e1500 */
[----:B------:R-:W-:-:S04]  /*95f0*/  IMAD R29, R29, 0x3c, RZ ;  /* 0x0000003c1d1d7824 */ /* 0x000fc800078e02ff */
[----:B0-----:R-:W-:Y:S01]  /*9600*/  IMAD.WIDE R14, R29, 0x2, R2 ;  /* 0x000000021d0e7825 */ /* 0x001fe200078e0202 */
[----:B--2---:R-:W-:-:S06]  /*9610*/  PRMT R28, RZ, 0x7610, R28 ;  /* 0x00007610ff1c7816 */ /* 0x004fcc000000001c */
[----:B------:R0:W2:Y:S01]  /*9620*/  @P1 LDG.E.U16 R28, [R14.64] ;  /* 0x000000040e1c1981 */ /* 0x0000a2000c1e1500 */
[----:B------:R-:W-:-:S03]  /*9630*/  ISETP.GT.AND P0, PT, R0, 0x3d, PT ;  /* 0x0000003d0000780c */ /* 0x000fc60003f04270 */
[----:B---3--:R-:W-:Y:S01]  /*9640*/  STL [R1+0xf90], R4 ;  /* 0x000f900401007387 */ /* 0x008fe20000100800 */
[----:B0-----:R-:W-:-:S03]  /*9650*/  IMAD.MOV.U32 R15, RZ, RZ, c[0x0][0x188] ;  /* 0x00006200ff0f7624 */ /* 0x001fc600078e00ff */
[----:B------:R-:W3:Y:S01]  /*9660*/  LDL R29, [R1+0x418] ;  /* 0x00041800011d7983 */ /* 0x000ee20000100800 */
[----:B------:R-:W-:-:S04]  /*9670*/  IMAD R15, R15, 0x3d, RZ ;  /* 0x0000003d0f0f7824 */ /* 0x000fc800078e02ff */
[----:B------:R-:W-:Y:S01]  /*9680*/  IMAD.WIDE R14, R15, 0x2, R2 ;  /* 0x000000020f0e7825 */ /* 0x000fe200078e0202 */
[----:B--2---:R0:W-:Y:S02]  /*9690*/  STL [R1+0xf84], R28 ;  /* 0x000f841c01007387 */ /* 0x0041e40000100800 */
[----:B0-----:R-:W-:-:S06]  /*96a0*/  PRMT R28, RZ, 0x7610, R28 ;  /* 0x00007610ff1c7816 */ /* 0x001fcc000000001c */
[----:B------:R0:W2:Y:S01]  /*96b0*/  @P0 LDG.E.U16 R28, [R14.64] ;  /* 0x000000040e1c0981 */ /* 0x0000a2000c1e1500 */
[----:B------:R-:W-:Y:S02]  /*96c0*/  ISETP.GT.AND P1, PT, R0, 0x3e, PT ;  /* 0x0000003e0000780c */ /* 0x000fe40003f24270 */
[----:B------:R-:W-:Y:S01]  /*96d0*/  PRMT R25, RZ, 0x7610, R25 ;  /* 0x00007610ff197816 */ /* 0x000fe20000000019 */
[----:B0-----:R-:W-:-:S04]  /*96e0*/  IMAD.MOV.U32 R15, RZ, RZ, c[0x0][0x188] ;  /* 0x00006200ff0f7624 */ /* 0x001fc800078e00ff */
[----:B------:R-:W-:Y:S01]  /*96f0*/  IMAD R15, R15, 0x3e, RZ ;  /* 0x0000003e0f0f7824 */ /* 0x000fe200078e02ff */
[----:B------:R-:W-:-:S03]  /*9700*/  ISETP.GT.AND P0, PT, R0, 0x3f, PT ;  /* 0x0000003f0000780c */ /* 0x000fc60003f04270 */
[----:B------:R-:W-:Y:S01]  /*9710*/  IMAD.WIDE R14, R15, 0x2, R2 ;  /* 0x000000020f0e7825 */ /* 0x000fe200078e0202 */
[----:B------:R-:W-:-:S04]  /*9720*/  PRMT R24, RZ, 0x7610, R24 ;  /* 0x00007610ff187816 */ /* 0x000fc80000000018 */
[----:B------:R0:W3:Y:S04]  /*9730*/  @P1 LDG.E.U16 R25, [R14.64] ;  /* 0x000000040e191981 */ /* 0x0000e8000c1e1500 */
[----:B--2---:R2:W-:Y:S02]  /*9740*/  STL [R1+0x7c], R28 ;  /* 0x00007c1c01007387 */ /* 0x0045e40000100800 */
[----:B--2---:R-:W-:-:S04]  /*9750*/  IMAD.MOV.U32 R28, RZ, RZ, c[0x0][0x188] ;  /* 0x00006200ff1c7624 */ /* 0x004fc800078e00ff */
[----:B------:R-:W-:-:S04]  /*9760*/  IMAD R28, R28, 0x3f, RZ ;  /* 0x0000003f1c1c7824 */ /* 0x000fc800078e02ff */
[----:B0-----:R-:W-:-:S05]  /*9770*/  IMAD.WIDE R14, R28, 0x2, R2 ;  /* 0x000000021c0e7825 */ /* 0x001fca00078e0202 */
[----:B------:R0:W2:Y:S04]  /*9780*/  @P0 LDG.E.U16 R24, [R14.64] ;  /* 0x000000040e180981 */ /* 0x0000a8000c1e1500 */
[----:B---3--:R3:W-:Y:S04]  /*9790*/  STL [R1+0xac], R25 ;  /* 0x0000ac1901007387 */ /* 0x0087e80000100800 */
[----:B---3--:R-:W3:Y:S04]  /*97a0*/  LDL.LU R25, [R1+0x1020] ;  /* 0x0010200001197983 */ /* 0x008ee80000300800 */
[----:B------:R-:W3:Y:S04]  /*97b0*/  LDL R28, [R1+0x56c] ;  /* 0x00056c00011c7983 */ /* 0x000ee80000100800 */
[----:B------:R1:W-:Y:S04]  /*97c0*/  STL [R1+0x60c], R2 ;  /* 0x00060c0201007387 */ /* 0x0003e80000100800 */
[----:B-1----:R-:W3:Y:S04]  /*97d0*/  LDL R2, [R1+0x4d8] ;  /* 0x0004d80001027983 */ /* 0x002ee80000100800 */
[----:B------:R-:W-:Y:S04]  /*97e0*/  STL [R1+0x608], R3 ;  /* 0x0006080301007387 */ /* 0x000fe80000100800 */
[----:B0-----:R-:W0:Y:S01]  /*97f0*/  S2R R15, SR_TID.X ;  /* 0x00000000000f7919 */ /* 0x001e220000002100 */
[----:B------:R-:W-:-:S03]  /*9800*/  PRMT R16, RZ, 0x7610, R16 ;  /* 0x00007610ff107816 */ /* 0x000fc60000000010 */
[----:B------:R-:W-:Y:S06]  /*9810*/  BAR.SYNC.DEFER_BLOCKING 0x0 ;  /* 0x0000000000007b1d */ /* 0x000fec0000010000 */
[----:B--2---:R1:W-:Y:S04]  /*9820*/  STL [R1+0xd0], R24 ;  /* 0x0000d01801007387 */ /* 0x0043e80000100800 */
[----:B-1----:R-:W2:Y:S01]  /*9830*/  LDL.LU R24, [R1+0x101c] ;  /* 0x00101c0001187983 */ /* 0x002ea20000300800 */
[----:B0-----:R-:W-:-:S04]  /*9840*/  LOP3.LUT R15, R15, 0x3f, RZ, 0xc0, !PT ;  /* 0x0000003f0f0f7812 */ /* 0x001fc800078ec0ff */
[----:B------:R-:W-:Y:S02]  /*9850*/  ISETP.GE.AND P0, PT, R15, R0, PT ;  /* 0x000000000f00720c */ /* 0x000fe40003f06270 */
[----:B---3--:R-:W-:-:S05]  /*9860*/  IADD3 R14, P1, R2, R25, RZ ;  /* 0x00000019020e7210 */ /* 0x008fca0007f3e0ff */
[----:B--2---:R-:W-:-:S06]  /*9870*/  IMAD.X R15, R29, 0x1, R24, P1 ;  /* 0x000000011d0f7824 */ /* 0x004fcc00008e0618 */
[----:B------:R-:W2:Y:S04]  /*9880*/  @!P0 LDG.E.U16 R16, [R14.64] ;  /* 0x000000040e108981 */ /* 0x000ea8000c1e1500 */
[----:B------:R0:W-:Y:S04]  /*9890*/  STL [R1+0x5e4], R0 ;  /* 0x0005e40001007387 */ /* 0x0001e80000100800 */
[----:B0-----:R-:W3:Y:S04]  /*98a0*/  LDL.LU R0, [R1+0x5ac] ;  /* 0x0005ac0001007983 */ /* 0x001ee80000300800 */
[----:B------:R-:W4:Y:S04]  /*98b0*/  LDL R29, [R1+0x5a4] ;  /* 0x0005a400011d7983 */ /* 0x000f280000100800 */
[----:B------:R-:W4:Y:S04]  /*98c0*/  LDL R2, [R1+0x554] ;  /* 0x0005540001027983 */ /* 0x000f280000100800 */
[----:B--2---:R0:W-:Y:S04]  /*98d0*/  STL [R1+0xcc], R16 ;  /* 0x0000cc1001007387 */ /* 0x0041e80000100800 */
[----:B0-----:R-:W2:Y:S01]  /*98e0*/  LDL.LU R16, [R1+0x1018] ;  /* 0x0010180001107983 */ /* 0x001ea20000300800 */
[----:B---3--:R-:W-:-:S05]  /*98f0*/  IADD3 R14, P1, R0, R25, RZ ;  /* 0x00000019000e7210 */ /* 0x008fca0007f3e0ff */
[----:B------:R-:W-:Y:S01]  /*9900*/  IMAD.X R15, R28, 0x1, R24, P1 ;  /* 0x000000011c0f7824 */ /* 0x000fe200008e0618 */
[----:B--2---:R-:W-:-:S06]  /*9910*/  PRMT R16, RZ, 0x7610, R16 ;  /* 0x00007610ff107816 */ /* 0x004fcc0000000010 */
[----:B------:R-:W2:Y:S04]  /*9920*/  @!P0 LDG.E.U16 R16, [R14.64] ;  /* 0x000000040e108981 */ /* 0x000ea8000c1e1500 */
[----:B------:R-:W-:Y:S04]  /*9930*/  STL [R1+0x610], R0 ;  /* 0x0006100001007387 */ /* 0x000fe80000100800 */
[----:B------:R0:W-:Y:S04]  /*9940*/  STL [R1+0xf8c], R0 ;  /* 0x000f8c0001007387 */ /* 0x0001e80000100800 */
[----:B------:R-:W3:Y:S04]  /*9950*/  LDL R28, [R1+0x4a8] ;  /* 0x0004a800011c7983 */ /* 0x000ee80000100800 */
[----:B0-----:R-:W3:Y:S04]  /*9960*/  LDL R0, [R1+0x4b4] ;  /* 0x0004b40001007983 */ /* 0x001ee80000100800 */
[----:B--2---:R0:W-:Y:S04]  /*9970*/  STL [R1+0xc8], R16 ;  /* 0x0000c81001007387 */ /* 0x0041e80000100800 */
[----:B0-----:R-:W2:Y:S04]  /*9980*/  LDL.LU R16, [R1+0x1014] ;  /* 0x0010140001107983 */ /* 0x001ea80000300800 */
[----:B------:R-:W2:Y:S02]  /*9990*/  LDL R15, [R1+0x4c8] ;  /* 0x0004c800010f7983 */ /* 0x000ea40000100800 */
[----:B--2---:R-:W-:-:S02]  /*99a0*/  IADD3 R14, P1, R15, R25, RZ ;  /* 0x000000190f0e7210 */ /* 0x004fc40007f3e0ff */
[----:B------:R-:W2:Y:S01]  /*99b0*/  LDL R15, [R1+0x414] ;  /* 0x00041400010f7983 */ /* 0x000ea20000100800 */
[----:B------:R-:W-:Y:S02]  /*99c0*/  PRMT R16, RZ, 0x7610, R16 ;  /* 0x00007610ff107816 */ /* 0x000fe40000000010 */
[----:B--2---:R-:W-:-:S05]  /*99d0*/  IMAD.X R15, R15, 0x1, R24, P1 ;  /* 0x000000010f0f7824 */ /* 0x004fca00008e0618 */
[----:B------:R-:W2:Y:S04]  /*99e0*/  @!P0 LDG.E.U16 R16, [R14.64] ;  /* 0x000000040e108981 */ /* 0x000ea8000c1e1500 */
[----:B--2---:R0:W-:Y:S04]  /*99f0*/  STL [R1+0xc4], R16 ;  /* 0x0000c41001007387 */ /* 0x0041e80000100800 */
[----:B0-----:R-:W2:Y:S01]  /*9a00*/  LDL.LU R16, [R1+0x1010] ;  /* 0x0010100001107983 */ /* 0x001ea20000300800 */
[----:B----4-:R-:W-:-:S05]  /*9a10*/  IADD3 R14, P1, R29, R25, RZ ;  /* 0x000000191d0e7210 */ /* 0x010fca0007f3e0ff */
[----:B------:R-:W-:Y:S02]  /*9a20*/  IMAD.X R15, R2, 0x1, R24, P1 ;  /* 0x00000001020f7824 */ /* 0x000fe400008e0618 */
[----:B------:R-:W4:Y:S01]  /*9a30*/  LDL R2, [R1+0x534] ;  /* 0x0005340001027983 */ /* 0x000f220000100800 */
[----:B--2---:R-:W-:-:S06]  /*9a40*/  PRMT R16, RZ, 0x7610, R16 ;  /* 0x00007610ff107816 */ /* 0x004fcc0000000010 */
[----:B------:R-:W2:Y:S04]  /*9a50*/  @!P0 LDG.E.U16 R16, [R14.64] ;  /* 0x000000040e108981 */ /* 0x000ea8000c1e1500 */
[----:B--2---:R0:W-:Y:S04]  /*9a60*/  STL [R1+0xa8], R16 ;  /* 0x0000a81001007387 */ /* 0x0041e80000100800 */
[----:B0-----:R-:W2:Y:S04]  /*9a70*/  LDL.LU R16, [R1+0x100c] ;  /* 0x00100c0001107983 */ /* 0x001ea80000300800 */
[----:B------:R-:W3:Y:S01]  /*9a80*/  LDL R15, [R1+0x548] ;  /* 0x00054800010f7983 */ /* 0x000ee20000100800 */
[----:B--2---:R-:W-:-:S02]  /*9a90*/  PRMT R16, RZ, 0x7610, R16 ;  /* 0x00007610ff107816 */ /* 0x004fc40000000010 */
[----:B---3--:R-:W-:-:S05]  /*9aa0*/  IADD3 R14, P1, R15, R25, RZ ;  /* 0x000000190f0e7210 */ /* 0x008fca0007f3e0ff */
[----:B------:R-:W-:-:S05]  /*9ab0*/  IMAD.X R15, R0, 0x1, R24, P1 ;  /* 0x00000001000f7824 */ /* 0x000fca00008e0618 */
[----:B------:R-:W2:Y:S04]  /*9ac0*/  @!P0 LDG.E.U16 R16, [R14.64] ;  /* 0x000000040e108981 */ /* 0x000ea8000c1e1500 */
[----:B--2---:R0:W-:Y:S04]  /*9ad0*/  STL [R1+0xa4], R16 ;  /* 0x0000a41001007387 */ /* 0x0041e80000100800 */
[----:B0-----:R-:W2:Y:S04]  /*9ae0*/  LDL.LU R16, [R1+0x1008] ;  /* 0x0010080001107983 */ /* 0x001ea80000300800 */
[----:B------:R-:W3:Y:S01]  /*9af0*/  LDL R15, [R1+0x404] ;  /* 0x00040400010f7983 */ /* 0x000ee20000100800 */
[----:B------:R-:W-:-:S02]  /*9b00*/  IADD3 R14, P1, R28, R25, RZ ;  /* 0x000000191c0e7210 */ /* 0x000fc40007f3e0ff */
[----:B--2---:R-:W-:-:S03]  /*9b10*/  PRMT R16, RZ, 0x7610, R16 ;  /* 0x00007610ff107816 */ /* 0x004fc60000000010 */
[----:B---3--:R-:W-:-:S05]  /*9b20*/  IMAD.X R15, R15, 0x1, R24, P1 ;  /* 0x000000010f0f7824 */ /* 0x008fca00008e0618 */
[----:B------:R-:W2:Y:S04]  /*9b30*/  @!P0 LDG.E.U16 R16, [R14.64] ;  /* 0x000000040e108981 */ /* 0x000ea8000c1e1500 */
[----:B--2---:R0:W-:Y:S04]  /*9b40*/  STL [R1+0x9c], R16 ;  /* 0x00009c1001007387 */ /* 0x0041e80000100800 */
[----:B0-----:R-:W2:Y:S04]  /*9b50*/  LDL.LU R16, [R1+0x1004] ;  /* 0x0010040001107983 */ /* 0x001ea80000300800 */
[----:B------:R-:W3:Y:S04]  /*9b60*/  LDL R15, [R1+0x594] ;  /* 0x00059400010f7983 */ /* 0x000ee80000100800 */
[----:B------:R-:W0:Y:S01]  /*9b70*/  S2R R29, SR_TID.X ;  /* 0x00000000001d7919 */ /* 0x000e220000002100 */
[----:B--2---:R-:W-:-:S02]  /*9b80*/  PRMT R16, RZ, 0x7610, R16 ;  /* 0x00007610ff107816 */ /* 0x004fc40000000010 */
[----:B---3--:R-:W-:-:S05]  /*9b90*/  IADD3 R14, P1, R15, R25, RZ ;  /* 0x000000190f0e7210 */ /* 0x008fca0007f3e0ff */
[----:B----4-:R-:W-:Y:S01]  /*9ba0*/  IMAD.X R15, R2, 0x1, R24, P1 ;  /* 0x00000001020f7824 */ /* 0x010fe200008e0618 */
[----:B0-----:R-:W-:Y:S01]  /*9bb0*/  LOP3.LUT R0, R29, 0x7f, RZ, 0xc0, !PT ;  /* 0x0000007f1d007812 */ /* 0x001fe200078ec0ff */
[----:B------:R-:W2:Y:S04]  /*9bc0*/  LDL R2, [R1+0x51c] ;  /* 0x00051c0001027983 */ /* 0x000ea80000100800 */
[----:B------:R-:W3:Y:S01]  /*9bd0*/  @!P0 LDG.E.U16 R16, [R14.64] ;  /* 0x000000040e108981 */ /* 0x000ee2000c1e1500 */
[----:B------:R-:W-:-:S05]  /*9be0*/  IMAD.SHL.U32 R28, R0, 0x2, RZ ;  /* 0x00000002001c7824 */ /* 0x000fca00078e00ff */
[----:B------:R0:W-:Y:S04]  /*9bf0*/  STS.U16 [R28], R13 ;  /* 0x0000000d1c007388 */ /* 0x0001e80000000400 */
[----:B0-----:R-:W4:Y:S04]  /*9c00*/  LDL R13, [R1+0x484] ;  /* 0x00048400010d7983 */ /* 0x001f280000100800 */
[----:B---3--:R0:W-:Y:S04]  /*9c10*/  STL [R1+0x98], R16 ;  /* 0x0000981001007387 */ /* 0x0081e80000100800 */
[----:B0-----:R-:W3:Y:S04]  /*9c20*/  LDL.LU R16, [R1+0x1000] ;  /* 0x0010000001107983 */ /* 0x001ee80000300800 */
[----:B------:R-:W2:Y:S04]  /*9c30*/  LDL R15, [R1+0x528] ;  /* 0x00052800010f7983 */ /* 0x000ea80000100800 */
[----:B---3--:R-:W-:Y:S01]  /*9c40*/  STL [R1+0xf88], R16 ;  /* 0x000f881001007387 */ /* 0x008fe20000100800 */
[----:B--2---:R-:W-:-:S03]  /*9c50*/  IADD3 R14, P1, R15, R25, RZ ;  /* 0x000000190f0e7210 */ /* 0x004fc60007f3e0ff */
[----:B------:R-:W2:Y:S01]  /*9c60*/  LDL R15, [R1+0x494] ;  /* 0x00049400010f7983 */ /* 0x000ea20000100800 */
[----:B------:R-:W-:Y:S01]  /*9c70*/  PRMT R17, RZ, 0x7610, R17 ;  /* 0x00007610ff117816 */ /* 0x000fe20000000011 */
[----:B--2---:R-:W-:-:S05]  /*9c80*/  IMAD.X R15, R15, 0x1, R24, P1 ;  /* 0x000000010f0f7824 */ /* 0x004fca00008e0618 */
[----:B------:R-:W2:Y:S04]  /*9c90*/  @!P0 LDG.E.U16 R17, [R14.64] ;  /* 0x000000040e118981 */ /* 0x000ea8000c1e1500 */
[----:B--2---:R0:W-:Y:S04]  /*9ca0*/  STL [R1+0x90], R17 ;  /* 0x0000901101007387 */ /* 0x0041e80000100800 */
[----:B0-----:R-:W2:Y:S04]  /*9cb0*/  LDL.LU R17, [R1+0xffc] ;  /* 0x000ffc0001117983 */ /* 0x001ea80000300800 */
[----:B------:R-:W3:Y:S01]  /*9cc0*/  LDL R15, [R1+0x3f0] ;  /* 0x0003f000010f7983 */ /* 0x000ee20000100800 */
[----:B----4-:R-:W-:-:S02]  /*9cd0*/  IADD3 R14, P1, R13, R25, RZ ;  /* 0x000000190d0e7210 */ /* 0x010fc40007f3e0ff */
[----:B------:R-:W-:Y:S01]  /*9ce0*/  PRMT R22, RZ, 0x7610, R22 ;  /* 0x00007610ff167816 */ /* 0x000fe20000000016 */
[----:B------:R-:W4:Y:S02]  /*9cf0*/  LDL R13, [R1+0x460] ;  /* 0x00046000010d7983 */ /* 0x000f240000100800 */
[----:B---3--:R-:W-:-:S05]  /*9d00*/  IMAD.X R15, R15, 0x1, R24, P1 ;  /* 0x000000010f0f7824 */ /* 0x008fca00008e0618 */
[----:B------:R-:W3:Y:S04]  /*9d10*/  @!P0 LDG.E.U16 R22, [R14.64] ;  /* 0x000000040e168981 */ /* 0x000ee8000c1e1500 */
[----:B---3--:R0:W-:Y:S04]  /*9d20*/  STL [R1+0x8c], R22 ;  /* 0x00008c1601007387 */ /* 0x0081e80000100800 */
[----:B0-----:R-:W3:Y:S04]  /*9d30*/  LDL.LU R22, [R1+0xff8] ;  /* 0x000ff80001167983 */ /* 0x001ee80000300800 */
[----:B------:R-:W2:Y:S01]  /*9d40*/  LDL R15, [R1+0x588] ;  /* 0x00058800010f7983 */ /* 0x000ea20000100800 */
[----:B---3--:R-:W-:-:S02]  /*9d50*/  PRMT R22, RZ, 0x7610, R22 ;  /* 0x00007610ff167816 */ /* 0x008fc40000000016 */
[----:B--2---:R-:W-:-:S05]  /*9d60*/  IADD3 R14, P1, R15, R25, RZ ;  /* 0x000000190f0e7210 */ /* 0x004fca0007f3e0ff */
[----:B------:R-:W-:Y:S02]  /*9d70*/  IMAD.X R15, R2, 0x1, R24, P1 ;  /* 0x00000001020f7824 */ /* 0x000fe400008e0618 */
[----:B------:R-:W2:Y:S04]  /*9d80*/  LDL.LU R2, [R1+0x8] ;  /* 0x0000080001027983 */ /* 0x000ea80000300800 */
[----:B------:R-:W3:Y:S04]  /*9d90*/  @!P0 LDG.E.U16 R22, [R14.64] ;  /* 0x000000040e168981 */ /* 0x000ee8000c1e1500 */
[----:B---3--:R0:W-:Y:S04]  /*9da0*/  STL [R1+0x88], R22 ;  /* 0x0000881601007387 */ /* 0x0081e80000100800 */
[----:B0-----:R-:W3:Y:S04]  /*9db0*/  LDL.LU R22, [R1+0xff4] ;  /* 0x000ff40001167983 */ /* 0x001ee80000300800 */
[----:B------:R-:W2:Y:S02]  /*9dc0*/  LDL R15, [R1+0x510] ;  /* 0x00051000010f7983 */ /* 0x000ea40000100800 */
[----:B--2---:R-:W-:-:S02]  /*9dd0*/  IADD3 R14, P1, R15, R25, RZ ;  /* 0x000000190f0e7210 */ /* 0x004fc40007f3e0ff */
[----:B------:R-:W2:Y:S01]  /*9de0*/  LDL R15, [R1+0x46c] ;  /* 0x00046c00010f7983 */ /* 0x000ea20000100800 */
[----:B---3--:R-:W-:Y:S02]  /*9df0*/  PRMT R22, RZ, 0x7610, R22 ;  /* 0x00007610ff167816 */ /* 0x008fe40000000016 */
[----:B--2---:R-:W-:-:S05]  /*9e00*/  IMAD.X R15, R15, 0x1, R24, P1 ;  /* 0x000000010f0f7824 */ /* 0x004fca00008e0618 */
[----:B------:R-:W2:Y:S04]  /*9e10*/  @!P0 LDG.E.U16 R22, [R14.64] ;  /* 0x000000040e168981 */ /* 0x000ea8000c1e1500 */
[----:B------:R-:W-:Y:S04]  /*9e20*/  STS.U16 [R28+0x800], R16 ;  /* 0x000800101c007388 */ /* 0x000fe80000000400 */
[----:B------:R-:W-:Y:S04]  /*9e30*/  STS.U16 [R28+0x1000], R17 ;  /* 0x001000111c007388 */ /* 0x000fe80000000400 */
[----:B------:R-:W-:Y:S04]  /*9e40*/  STS.U16 [R28+0x1800], R18 ;  /* 0x001800121c007388 */ /* 0x000fe80000000400 */
[----:B------:R-:W-:Y:S04]  /*9e50*/  STS.U16 [R28+0x2000], R19 ;  /* 0x002000131c007388 */ /* 0x000fe80000000400 */
[----:B------:R4:W-:Y:S02]  /*9e60*/  STS.U16 [R28+0x2800], R12 ;  /* 0x0028000c1c007388 */ /* 0x0009e40000000400 */
[----:B----4-:R-:W-:-:S02]  /*9e70*/  IADD3 R12, P1, R13, R25, RZ ;  /* 0x000000190d0c7210 */ /* 0x010fc40007f3e0ff */
[----:B--2---:R0:W-:Y:S04]  /*9e80*/  STL [R1+0x84], R22 ;  /* 0x0000841601007387 */ /* 0x0041e80000100800 */
[----:B0-----:R-:W2:Y:S04]  /*9e90*/  LDL.LU R22, [R1+0xff0] ;  /* 0x000ff00001167983 */ /* 0x001ea80000300800 */
[----:B------:R-:W3:Y:S04]  /*9ea0*/  LDL.LU R14, [R1+0x14] ;  /* 0x00001400010e7983 */ /* 0x000ee80000300800 */
[----:B------:R-:W4:Y:S01]  /*9eb0*/  LDL R13, [R1+0x3dc] ;  /* 0x0003dc00010d7983 */ /* 0x000f220000100800 */
[----:B------:R-:W-:Y:S01]  /*9ec0*/  PRMT R15, RZ, 0x7610, R15 ;  /* 0x00007610ff0f7816 */ /* 0x000fe2000000000f */
[----:B----4-:R-:W-:-:S05]  /*9ed0*/  IMAD.X R13, R13, 0x1, R24, P1 ;  /* 0x000000010d0d7824 */ /* 0x010fca00008e0618 */
[----:B------:R0:W4:Y:S04]  /*9ee0*/  @!P0 LDG.E.U16 R15, [R12.64] ;  /* 0x000000040c0f8981 */ /* 0x000128000c1e1500 */
[----:B0-----:R-:W2:Y:S04]  /*9ef0*/  LDL R13, [R1+0x580] ;  /* 0x00058000010d7983 */ /* 0x001ea80000100800 */
[----:B----4-:R-:W-:Y:S01]  /*9f00*/  STL [R1+0x78], R15 ;  /* 0x0000780f01007387 */ /* 0x010fe20000100800 */
[----:B--2---:R-:W-:-:S03]  /*9f10*/  IADD3 R12, P1, R13, R25, RZ ;  /* 0x000000190d0c7210 */ /* 0x004fc60007f3e0ff */
[----:B------:R-:W2:Y:S01]  /*9f20*/  LDL R13, [R1+0x500] ;  /* 0x00050000010d7983 */ /* 0x000ea20000100800 */
[----:B------:R-:W-:-:S03]  /*9f30*/  PRMT R22, RZ, 0x7610, R22 ;  /* 0x00007610ff167816 */ /* 0x000fc60000000016 */
[----:B------:R0:W-:Y:S04]  /*9f40*/  STS.U16 [R28+0x3000], R11 ;  /* 0x0030000b1c007388 */ /* 0x0001e80000000400 */
[----:B0-----:R-:W4:Y:S01]  /*9f50*/  LDL R11, [R1+0x4f8] ;  /* 0x0004f800010b7983 */ /* 0x001f220000100800 */
[----:B--2---:R-:W-:-:S05]  /*9f60*/  IMAD.X R13, R13, 0x1, R24, P1 ;  /* 0x000000010d0d7824 */ /* 0x004fca00008e0618 */
[----:B------:R0:W2:Y:S02]  /*9f70*/  @!P0 LDG.E.U16 R22, [R12.64] ;  /* 0x000000040c168981 */ /* 0x0000a4000c1e1500 */
[----:B0-----:R-:W-:-:S05]  /*9f80*/  IMAD.SHL.U32 R13, R0, 0x2, RZ ;  /* 0x00000002000d7824 */ /* 0x001fca00078e00ff */
[----:B------:R4:W-:Y:S02]  /*9f90*/  STS.U16 [R13+0x3800], R10 ;  /* 0x0038000a0d007388 */ /* 0x0009e40000000400 */
[----:B----4-:R-:W-:Y:S02]  /*9fa0*/  IADD3 R10, P1, R11, R25, RZ ;  /* 0x000000190b0a7210 */ /* 0x010fe40007f3e0ff */
[----:B--2---:R0:W-:Y:S04]  /*9fb0*/  STL [R1+0x74], R22 ;  /* 0x0000741601007387 */ /* 0x0041e80000100800 */
[----:B0-----:R-:W2:Y:S04]  /*9fc0*/  LDL.LU R22, [R1+0xfec] ;  /* 0x000fec0001167983 */ /* 0x001ea80000300800 */
[----:B------:R-:W4:Y:S01]  /*9fd0*/  LDL R11, [R1+0x448] ;  /* 0x00044800010b7983 */ /* 0x000f220000100800 */
[----:B--2---:R-:W-:Y:S01]  /*9fe0*/  PRMT R22, RZ, 0x7610, R22 ;  /* 0x00007610ff167816 */ /* 0x004fe20000000016 */
[----:B----4-:R-:W-:-:S05]  /*9ff0*/  IMAD.X R11, R11, 0x1, R24, P1 ;  /* 0x000000010b0b7824 */ /* 0x010fca00008e0618 */
[----:B------:R-:W2:Y:S04]  /*a000*/  @!P0 LDG.E.U16 R22, [R10.64] ;  /* 0x000000040a168981 */ /* 0x000ea8000c1e1500 */
[----:B--2---:R0:W-:Y:S04]  /*a010*/  STL [R1+0x70], R22 ;  /* 0x0000701601007387 */ /* 0x0041e80000100800 */
[----:B0-----:R-:W2:Y:S04]  /*a020*/  LDL.LU R22, [R1+0xfe8] ;  /* 0x000fe80001167983 */ /* 0x001ea80000300800 */
[----:B------:R-:W4:Y:S02]  /*a030*/  LDL R11, [R1+0x438] ;  /* 0x00043800010b7983 */ /* 0x000f240000100800 */
[----:B----4-:R-:W-:-:S02]  /*a040*/  IADD3 R10, P1, R11, R25, RZ ;  /* 0x000000190b0a7210 */ /* 0x010fc40007f3e0ff */
[----:B------:R-:W4:Y:S01]  /*a050*/  LDL R11, [R1+0x3c4] ;  /* 0x0003c400010b7983 */ /* 0x000f220000100800 */
[----:B--2---:R-:W-:-:S03]  /*a060*/  PRMT R22, RZ, 0x7610, R22 ;  /* 0x00007610ff167816 */ /* 0x004fc60000000016 */
[----:B------:R-:W0:Y:S01]  /*a070*/  S2R R15, SR_TID.X ;  /* 0x00000000000f7919 */ /* 0x000e220000002100 */
[----:B----4-:R-:W-:-:S05]  /*a080*/  IMAD.X R11, R11, 0x1, R24, P1 ;  /* 0x000000010b0b7824 */ /* 0x010fca00008e0618 */
[----:B------:R-:W2:Y:S01]  /*a090*/  @!P0 LDG.E.U16 R22, [R10.64] ;  /* 0x000000040a168981 */ /* 0x000ea2000c1e1500 */
[----:B0-----:R-:W-:-:S05]  /*a0a0*/  LOP3.LUT R15, R15, 0x7f, RZ, 0xc0, !PT ;  /* 0x0000007f0f0f7812 */ /* 0x001fca00078ec0ff */
[----:B------:R-:W-:-:S05]  /*a0b0*/  IMAD.SHL.U32 R15, R15, 0x2, RZ ;  /* 0x000000020f0f7824 */ /* 0x000fca00078e00ff */
[----:B------:R-:W-:-:S05]  /*a0c0*/  LOP3.LUT R15, R15, 0x10, RZ, 0x3c, !PT ;  /* 0x000000100f0f7812 */ /* 0x000fca00078e3cff */
[----:B---3--:R0:W-:Y:S04]  /*a0d0*/  STS.U16 [R15+0x100], R14 ;  /* 0x0001000e0f007388 */ /* 0x0081e80000000400 */
[----:B0-----:R-:W3:Y:S04]  /*a0e0*/  LDL R14, [R1+0x568] ;  /* 0x00056800010e7983 */ /* 0x001ee80000100800 */
[----:B--2---:R0:W-:Y:S04]  /*a0f0*/  STL [R1+0x6c], R22 ;  /* 0x00006c1601007387 */ /* 0x0041e80000100800 */
[----:B0-----:R-:W2:Y:S04]  /*a100*/  LDL.LU R22, [R1+0xfe4] ;  /* 0x000fe40001167983 */ /* 0x001ea80000300800 */
[----:B------:R-:W4:Y:S02]  /*a110*/  LDL R11, [R1+0x4e4] ;  /* 0x0004e400010b7983 */ /* 0x000f240000100800 */
[----:B----4-:R-:W-:-:S02]  /*a120*/  IADD3 R10, P1, R11, R25, RZ ;  /* 0x000000190b0a7210 */ /* 0x010fc40007f3e0ff */
[----:B------:R-:W4:Y:S01]  /*a130*/  LDL R11, [R1+0x42c] ;  /* 0x00042c00010b7983 */ /* 0x000f220000100800 */
[----:B--2---:R-:W-:Y:S02]  /*a140*/  PRMT R22, RZ, 0x7610, R22 ;  /* 0x00007610ff167816 */ /* 0x004fe40000000016 */
[----:B----4-:R-:W-:-:S05]  /*a150*/  IMAD.X R11, R11, 0x1, R24, P1 ;  /* 0x000000010b0b7824 */ /* 0x010fca00008e0618 */
[----:B------:R-:W2:Y:S04]  /*a160*/  @!P0 LDG.E.U16 R22, [R10.64] ;  /* 0x000000040a168981 */ /* 0x000ea8000c1e1500 */
[----:B------:R0:W-:Y:S04]  /*a170*/  STS.U16 [R15+0x900], R2 ;  /* 0x000900020f007388 */ /* 0x0001e80000000400 */
[----:B0-----:R-:W4:Y:S04]  /*a180*/  LDL R2, [R1+0x5a8] ;  /* 0x0005a80001027983 */ /* 0x001f280000100800 */
        /* <DEDUP_REMOVED lines=9> */
[----:B0-----:R-:W2:Y:S04]  /*a220*/  LDL.LU R26, [R1+0xfdc] ;  /* 0x000fdc00011a7983 */ /* 0x001ea80000300800 */
[----:B------:R-:W2:Y:S01]  /*a230*/  LDL R11, [R1+0x4d4] ;  /* 0x0004d400010b7983 */ /* 0x000ea20000100800 */
[----:B---3--:R-:W-:-:S02]  /*a240*/  IADD3 R10, P1, R14, R25, RZ ;  /* 0x000000190e0a7210 */ /* 0x008fc40007f3e0ff */
[----:B------:R-:W-:Y:S01]  /*a250*/  PRMT R23, RZ, 0x7610, R23 ;  /* 0x00007610ff177816 */ /* 0x000fe20000000017 */
[----:B------:R-:W3:Y:S02]  /*a260*/  LDL R14, [R1+0x408] ;  /* 0x00040800010e7983 */ /* 0x000ee40000100800 */
[----:B--2---:R-:W-:-:S05]  /*a270*/  IMAD.X R11, R11, 0x1, R24, P1 ;  /* 0x000000010b0b7824 */ /* 0x004fca00008e0618 */
[----:B------:R-:W2:Y:S04]  /*a280*/  @!P0 LDG.E.U16 R23, [R10.64] ;  /* 0x000000040a178981 */ /* 0x000ea8000c1e1500 */
[----:B--2---:R0:W-:Y:S04]  /*a290*/  STL [R1+0x60], R23 ;  /* 0x0000601701007387 */ /* 0x0041e80000100800 */
[----:B0-----:R-:W2:Y:S04]  /*a2a0*/  LDL.LU R23, [R1+0xfd8] ;  /* 0x000fd80001177983 */ /* 0x001ea80000300800 */
[----:B------:R-:W2:Y:S01]  /*a2b0*/  LDL R11, [R1+0x55c] ;  /* 0x00055c00010b7983 */ /* 0x000ea20000100800 */
[----:B----4-:R-:W-:-:S02]  /*a2c0*/  IADD3 R10, P1, R2, R25, RZ ;  /* 0x00000019020a7210 */ /* 0x010fc40007f3e0ff */
[----:B------:R-:W-:Y:S01]  /*a2d0*/  PRMT R27, RZ, 0x7610, R27 ;  /* 0x00007610ff1b7816 */ /* 0x000fe2000000001b */
[----:B------:R-:W4:Y:S02]  /*a2e0*/  LDL R2, [R1+0x598] ;  /* 0x0005980001027983 */ /* 0x000f240000100800 */
[----:B--2---:R-:W-:-:S05]  /*a2f0*/  IMAD.X R11, R11, 0x1, R24, P1 ;  /* 0x000000010b0b7824 */ /* 0x004fca00008e0618 */
[----:B------:R-:W2:Y:S04]  /*a300*/  @!P0 LDG.E.U16 R27, [R10.64] ;  /* 0x000000040a1b8981 */ /* 0x000ea8000c1e1500 */
        /* <DEDUP_REMOVED lines=10> */
[----:B------:R-:W2:Y:S04]  /*a3b0*/  LDL R11, [R1+0x4b0] ;  /* 0x0004b000010b7983 */ /* 0x000ea80000100800 */
[----:B------:R-:W-:Y:S04]  /*a3c0*/  STS.U16 [R15+0x1100], R22 ;  /* 0x001100160f007388 */ /* 0x000fe80000000400 */
[----:B------:R-:W-:Y:S04]  /*a3d0*/  STS.U16 [R15+0x1900], R26 ;  /* 0x0019001a0f007388 */ /* 0x000fe80000000400 */
[----:B------:R-:W-:Y:S04]  /*a3e0*/  STS.U16 [R15+0x2100], R23 ;  /* 0x002100170f007388 */ /* 0x000fe80000000400 */
[----:B------:R-:W-:Y:S04]  /*a3f0*/  STS.U16 [R15+0x2900], R21 ;  /* 0x002900150f007388 */ /* 0x000fe80000000400 */
[----:B------:R0:W-:Y:S02]  /*a400*/  STS.U16 [R15+0x3100], R9 ;  /* 0x003100090f007388 */ /* 0x0001e40000000400 */
[----:B0-----:R-:W-:-:S02]  /*a410*/  PRMT R9, RZ, 0x7610, R9 ;  /* 0x00007610ff097816 */ /* 0x001fc40000000009 */
[----:B--2---:R-:W-:-:S05]  /*a420*/  IADD3 R10, P1, R11, R25, RZ ;  /* 0x000000190b0a7210 */ /* 0x004fca0007f3e0ff */
[----:B---3--:R-:W-:Y:S02]  /*a430*/  IMAD.X R11, R14, 0x1, R24, P1 ;  /* 0x000000010e0b7824 */ /* 0x008fe400008e0618 */
[----:B------:R-:W2:Y:S04]  /*a440*/  LDL R14, [R1+0x490] ;  /* 0x00049000010e7983 */ /* 0x000ea80000100800 */
[----:B------:R-:W3:Y:S04]  /*a450*/  @!P0 LDG.E.U16 R9, [R10.64] ;  /* 0x000000040a098981 */ /* 0x000ee8000c1e1500 */
[----:B------:R4:W-:Y:S04]  /*a460*/  STS.U16 [R15+0x3900], R8 ;  /* 0x003900080f007388 */ /* 0x0009e80000000400 */
[----:B---3--:R0:W-:Y:S01]  /*a470*/  STL [R1+0x54], R9 ;  /* 0x0000540901007387 */ /* 0x0081e20000100800 */
[----:B----4-:R-:W-:-:S02]  /*a480*/  IADD3 R8, P1, R2, R25, RZ ;  /* 0x0000001902087210 */ /* 0x010fc40007f3e0ff */
[----:B------:R-:W-:Y:S01]  /*a490*/  PRMT R27, RZ, 0x7610, R27 ;  /* 0x00007610ff1b7816 */ /* 0x000fe2000000001b */
[----:B------:R-:W3:Y:S04]  /*a4a0*/  LDL R15, [R1+0x58c] ;  /* 0x00058c00010f7983 */ /* 0x000ee80000100800 */
[----:B------:R-:W4:Y:S04]  /*a4b0*/  LDL R2, [R1+0x520] ;  /* 0x0005200001027983 */ /* 0x000f280000100800 */
[----:B0-----:R-:W2:Y:S02]  /*a4c0*/  LDL R9, [R1+0x53c] ;  /* 0x00053c0001097983 */ /* 0x001ea40000100800 */
[----:B--2---:R-:W-:-:S05]  /*a4d0*/  IMAD.X R9, R9, 0x1, R24, P1 ;  /* 0x0000000109097824 */ /* 0x004fca00008e0618 */
[----:B------:R-:W2:Y:S01]  /*a4e0*/  @!P0 LDG.E.U16 R27, [R8.64] ;  /* 0x00000004081b8981 */ /* 0x000ea2000c1e1500 */
[----:B------:R-:W-:-:S05]  /*a4f0*/  LOP3.LUT R29, R29, 0x7f, RZ, 0xc0, !PT ;  /* 0x0000007f1d1d7812 */ /* 0x000fca00078ec0ff */
[----:B------:R-:W-:Y:S01]  /*a500*/  IMAD.SHL.U32 R29, R29, 0x2, RZ ;  /* 0x000000021d1d7824 */ /* 0x000fe200078e00ff */
[----:B--2---:R0:W-:Y:S04]  /*a510*/  STL [R1+0x50], R27 ;  /* 0x0000501b01007387 */ /* 0x0041e80000100800 */
[----:B0-----:R-:W2:Y:S04]  /*a520*/  LDL.LU R27, [R1+0xfcc] ;  /* 0x000fcc00011b7983 */ /* 0x001ea80000300800 */
[----:B------:R-:W2:Y:S04]  /*a530*/  LDL.LU R8, [R1+0x1c] ;  /* 0x00001c0001087983 */ /* 0x000ea80000300800 */
[----:B------:R-:W3:Y:S01]  /*a540*/  LDL R9, [R1+0x530] ;  /* 0x0005300001097983 */ /* 0x000ee20000100800 */
[----:B------:R-:W-:-:S05]  /*a550*/  LOP3.LUT R29, R29, 0x20, RZ, 0x3c, !PT ;  /* 0x000000201d1d7812 */ /* 0x000fca00078e3cff */
[----:B--2---:R3:W-:Y:S02]  /*a560*/  STS.U16 [R29+0x200], R8 ;  /* 0x000200081d007388 */ /* 0x0047e40000000400 */
[----:B---3--:R-:W-:Y:S02]  /*a570*/  IADD3 R8, P1, R9, R25, RZ ;  /* 0x0000001909087210 */ /* 0x008fe40007f3e0ff */
[----:B------:R-:W2:Y:S01]  /*a580*/  LDL R9, [R1+0x49c] ;  /* 0x00049c0001097983 */ /* 0x000ea20000100800 */
[----:B------:R-:W-:Y:S02]  /*a590*/  PRMT R27, RZ, 0x7610, R27 ;  /* 0x00007610ff1b7816 */ /* 0x000fe4000000001b */
[----:B--2---:R-:W-:-:S05]  /*a5a0*/  IMAD.X R9, R9, 0x1, R24, P1 ;  /* 0x0000000109097824 */ /* 0x004fca00008e0618 */
[----:B------:R-:W2:Y:S04]  /*a5b0*/  @!P0 LDG.E.U16 R27, [R8.64] ;  /* 0x00000004081b8981 */ /* 0x000ea8000c1e1500 */
[----:B--2---:R0:W-:Y:S04]  /*a5c0*/  STL [R1+0x4c], R27 ;  /* 0x00004c1b01007387 */ /* 0x0041e80000100800 */
[----:B0-----:R-:W2:Y:S04]  /*a5d0*/  LDL.LU R27, [R1+0xfc8] ;  /* 0x000fc800011b7983 */ /* 0x001ea80000300800 */
[----:B------:R-:W3:Y:S01]  /*a5e0*/  LDL.LU R9, [R1+0x18] ;  /* 0x0000180001097983 */ /* 0x000ee20000300800 */
[----:B------:R-:W-:-:S03]  /*a5f0*/  IADD3 R8, P1, R14, R25, RZ ;  /* 0x000000190e087210 */ /* 0x000fc60007f3e0ff */
[----:B------:R-:W2:Y:S04]  /*a600*/  LDL R14, [R1+0x468] ;  /* 0x00046800010e7983 */ /* 0x000ea80000100800 */
[----:B---3--:R0:W-:Y:S04]  /*a610*/  STS.U16 [R29+0xa00], R9 ;  /* 0x000a00091d007388 */ /* 0x0081e80000000400 */
[----:B0-----:R-:W3:Y:S01]  /*a620*/  LDL R9, [R1+0x3f8] ;  /* 0x0003f80001097983 */ /* 0x001ee20000100800 */
[----:B--2---:R-:W-:Y:S01]  /*a630*/  PRMT R27, RZ, 0x7610, R27 ;  /* 0x00007610ff1b7816 */ /* 0x004fe2000000001b */
[----:B---3--:R-:W-:-:S05]  /*a640*/  IMAD.X R9, R9, 0x1, R24, P1 ;  /* 0x0000000109097824 */ /* 0x008fca00008e0618 */
[----:B------:R-:W2:Y:S04]  /*a650*/  @!P0 LDG.E.U16 R27, [R8.64] ;  /* 0x00000004081b8981 */ /* 0x000ea8000c1e1500 */
[----:B--2---:R0:W-:Y:S04]  /*a660*/  STL [R1+0x48], R27 ;  /* 0x0000481b01007387 */ /* 0x0041e80000100800 */
[----:B0-----:R-:W2:Y:S04]  /*a670*/  LDL.LU R27, [R1+0xfc4] ;  /* 0x000fc400011b7983 */ /* 0x001ea80000300800 */
[----:B------:R-:W3:Y:S01]  /*a680*/  LDL.LU R9, [R1+0x10] ;  /* 0x0000100001097983 */ /* 0x000ee20000300800 */
[----:B------:R-:W-:-:S03]  /*a690*/  IADD3 R8, P1, R15, R25, RZ ;  /* 0x000000190f087210 */ /* 0x000fc60007f3e0ff */
[----:B------:R-:W4:Y:S01]  /*a6a0*/  LDL R15, [R1+0x45c] ;  /* 0x00045c00010f7983 */ /* 0x000f220000100800 */
[----:B--2---:R-:W-:-:S03]  /*a6b0*/  PRMT R27, RZ, 0x7610, R27 ;  /* 0x00007610ff1b7816 */ /* 0x004fc6000000001b */
[----:B---3--:R4:W-:Y:S02]  /*a6c0*/  STS.U16 [R29+0x1200], R9 ;  /* 0x001200091d007388 */ /* 0x0089e40000000400 */
[----:B----4-:R-:W-:Y:S02]  /*a6d0*/  IMAD.X R9, R2, 0x1, R24, P1 ;  /* 0x0000000102097824 */ /* 0x010fe400008e0618 */
[----:B------:R-:W2:Y:S04]  /*a6e0*/  LDL.LU R2, [R1+0x20] ;  /* 0x0000200001027983 */ /* 0x000ea80000300800 */
[----:B------:R-:W3:Y:S04]  /*a6f0*/  @!P0 LDG.E.U16 R27, [R8.64] ;  /* 0x00000004081b8981 */ /* 0x000ee8000c1e1500 */
[----:B---3--:R0:W-:Y:S04]  /*a700*/  STL [R1+0x44], R27 ;  /* 0x0000441b01007387 */ /* 0x0081e80000100800 */
[----:B0-----:R-:W3:Y:S04]  /*a710*/  LDL.LU R27, [R1+0xfc0] ;  /* 0x000fc000011b7983 */ /* 0x001ee80000300800 */
[----:B------:R-:W4:Y:S04]  /*a720*/  LDL.LU R8, [R1+0x4] ;  /* 0x0000040001087983 */ /* 0x000f280000300800 */
[----:B------:R-:W2:Y:S04]  /*a730*/  LDL R9, [R1+0x518] ;  /* 0x0005180001097983 */ /* 0x000ea80000100800 */
[----:B----4-:R2:W-:Y:S02]  /*a740*/  STS.U16 [R29+0x1a00], R8 ;  /* 0x001a00081d007388 */ /* 0x0105e40000000400 */
[----:B--2---:R-:W-:-:S02]  /*a750*/  IADD3 R8, P1, R9, R25, RZ ;  /* 0x0000001909087210 */ /* 0x004fc40007f3e0ff */
[----:B------:R-:W2:Y:S01]  /*a760*/  LDL R9, [R1+0x478] ;  /* 0x0004780001097983 */ /* 0x000ea20000100800 */
[----:B---3--:R-:W-:Y:S02]  /*a770*/  PRMT R27, RZ, 0x7610, R27 ;  /* 0x00007610ff1b7816 */ /* 0x008fe4000000001b */
[----:B--2---:R-:W-:-:S05]  /*a780*/  IMAD.X R9, R9, 0x1, R24, P1 ;  /* 0x0000000109097824 */ /* 0x004fca00008e0618 */
[----:B------:R-:W2:Y:S04]  /*a790*/  @!P0 LDG.E.U16 R27, [R8.64] ;  /* 0x00000004081b8981 */ /* 0x000ea8000c1e1500 */
[----:B--2---:R0:W-:Y:S04]  /*a7a0*/  STL [R1+0x40], R27 ;  /* 0x0000401b01007387 */ /* 0x0041e80000100800 */
[----:B0-----:R-:W2:Y:S04]  /*a7b0*/  LDL.LU R27, [R1+0xfbc] ;  /* 0x000fbc00011b7983 */ /* 0x001ea80000300800 */
[----:B------:R-:W3:Y:S01]  /*a7c0*/  LDL R9, [R1+0x3e0] ;  /* 0x0003e00001097983 */ /* 0x000ee20000100800 */
[----:B------:R-:W-:-:S02]  /*a7d0*/  IADD3 R8, P1, R14, R25, RZ ;  /* 0x000000190e087210 */ /* 0x000fc40007f3e0ff */
[----:B------:R-:W-:Y:S01]  /*a7e0*/  PRMT R20, RZ, 0x7610, R20 ;  /* 0x00007610ff147816 */ /* 0x000fe20000000014 */
[----:B------:R-:W4:Y:S02]  /*a7f0*/  LDL R14, [R1+0x444] ;  /* 0x00044400010e7983 */ /* 0x000f240000100800 */
[----:B---3--:R-:W-:-:S05]  /*a800*/  IMAD.X R9, R9, 0x1, R24, P1 ;  /* 0x0000000109097824 */ /* 0x008fca00008e0618 */
[----:B------:R-:W3:Y:S04]  /*a810*/  @!P0 LDG.E.U16 R20, [R8.64] ;  /* 0x0000000408148981 */ /* 0x000ee8000c1e1500 */
[----:B---3--:R0:W-:Y:S04]  /*a820*/  STL [R1+0x3c], R20 ;  /* 0x00003c1401007387 */ /* 0x0081e80000100800 */
[----:B0-----:R-:W3:Y:S04]  /*a830*/  LDL.LU R20, [R1+0xfb8] ;  /* 0x000fb80001147983 */ /* 0x001ee80000300800 */
[----:B------:R-:W2:Y:S01]  /*a840*/  LDL R9, [R1+0x504] ;  /* 0x0005040001097983 */ /* 0x000ea20000100800 */
[----:B------:R-:W-:-:S02]  /*a850*/  PRMT R7, RZ, 0x7610, R7 ;  /* 0x00007610ff077816 */ /* 0x000fc40000000007 */
[----:B--2---:R-:W-:-:S05]  /*a860*/  IADD3 R8, P1, R9, R25, RZ ;  /* 0x0000001909087210 */ /* 0x004fca0007f3e0ff */
[----:B------:R-:W-:Y:S02]  /*a870*/  IMAD.X R9, R15, 0x1, R24, P1 ;  /* 0x000000010f097824 */ /* 0x000fe400008e0618 */
[----:B------:R-:W2:Y:S04]  /*a880*/  LDL.LU R15, [R1+0x28] ;  /* 0x00002800010f7983 */ /* 0x000ea80000300800 */
[----:B------:R0:W2:Y:S04]  /*a890*/  @!P0 LDG.E.U16 R7, [R8.64] ;  /* 0x0000000408078981 */ /* 0x0000a8000c1e1500 */
[----:B0-----:R-:W0:Y:S02]  /*a8a0*/  S2R R9, SR_TID.X ;  /* 0x0000000000097919 */ /* 0x001e240000002100 */
[----:B0-----:R-:W-:-:S02]  /*a8b0*/  LOP3.LUT R8, R9, 0x7f, RZ, 0xc0, !PT ;  /* 0x0000007f09087812 */ /* 0x001fc400078ec0ff */
[----:B--2---:R0:W-:Y:S04]  /*a8c0*/  STL [R1+0x38], R7 ;  /* 0x0000380701007387 */ /* 0x0041e80000100800 */
[----:B0-----:R-:W2:Y:S04]  /*a8d0*/  LDL.LU R7, [R1+0xfb4] ;  /* 0x000fb40001077983 */ /* 0x001ea80000300800 */
[----:B------:R-:W4:Y:S04]  /*a8e0*/  LDL R9, [R1+0x450] ;  /* 0x0004500001097983 */ /* 0x000f280000100800 */
[----:B------:R-:W-:Y:S04]  /*a8f0*/  STS.U16 [R29+0x2200], R27 ;  /* 0x0022001b1d007388 */ /* 0x000fe80000000400 */
[----:B---3--:R-:W-:Y:S04]  /*a900*/  STS.U16 [R29+0x2a00], R20 ;  /* 0x002a00141d007388 */ /* 0x008fe80000000400 */
[----:B--2---:R0:W-:Y:S02]  /*a910*/  STS.U16 [R29+0x3200], R7 ;  /* 0x003200071d007388 */ /* 0x0041e40000000400 */
[----:B0-----:R-:W-:-:S02]  /*a920*/  IMAD.SHL.U32 R7, R8, 0x2, RZ ;  /* 0x0000000208077824 */ /* 0x001fc400078e00ff */
[----:B------:R-:W2:Y:S01]  /*a930*/  LDL.LU R29, [R1+0xfb0] ;  /* 0x000fb000011d7983 */ /* 0x000ea20000300800 */
[----:B----4-:R-:W-:-:S03]  /*a940*/  IADD3 R8, P1, R9, R25, RZ ;  /* 0x0000001909087210 */ /* 0x010fc60007f3e0ff */
[----:B------:R-:W3:Y:S01]  /*a950*/  LDL R9, [R1+0x3d0] ;  /* 0x0003d00001097983 */ /* 0x000ee20000100800 */
[----:B--2---:R-:W-:Y:S01]  /*a960*/  PRMT R29, RZ, 0x7610, R29 ;  /* 0x00007610ff1d7816 */ /* 0x004fe2000000001d */
[----:B---3--:R-:W-:-:S05]  /*a970*/  IMAD.X R9, R9, 0x1, R24, P1 ;  /* 0x0000000109097824 */ /* 0x008fca00008e0618 */
[----:B------:R-:W2:Y:S01]  /*a980*/  @!P0 LDG.E.U16 R29, [R8.64] ;  /* 0x00000004081d8981 */ /* 0x000ea2000c1e1500 */
[----:B------:R-:W-:-:S05]  /*a990*/  LOP3.LUT R7, R7, 0x20, RZ, 0x3c, !PT ;  /* 0x0000002007077812 */ /* 0x000fca00078e3cff */
[----:B------:R-:W-:Y:S04]  /*a9a0*/  STS.U16 [R7+0x3a00], R6 ;  /* 0x003a000607007388 */ /* 0x000fe80000000400 */
[----:B--2---:R0:W-:Y:S04]  /*a9b0*/  STL [R1+0x34], R29 ;  /* 0x0000341d01007387 */ /* 0x0041e80000100800 */
[----:B0-----:R-:W2:Y:S04]  /*a9c0*/  LDL.LU R29, [R1+0xfac] ;  /* 0x000fac00011d7983 */ /* 0x001ea80000300800 */
[----:B------:R-:W3:Y:S01]  /*a9d0*/  LDL R7, [R1+0x3c8] ;  /* 0x0003c80001077983 */ /* 0x000ee20000100800 */
[----:B------:R-:W-:-:S02]  /*a9e0*/  IADD3 R6, P1, R14, R25, RZ ;  /* 0x000000190e067210 */ /* 0x000fc40007f3e0ff */
[----:B------:R-:W-:Y:S01]  /*a9f0*/  PRMT R3, RZ, 0x7610, R3 ;  /* 0x00007610ff037816 */ /* 0x000fe20000000003 */
[----:B------:R-:W4:Y:S01]  /*aa00*/  LDL.LU R14, [R1+0xc] ;  /* 0x00000c00010e7983 */ /* 0x000f220000300800 */
[----:B------:R-:W-:Y:S02]  /*aa10*/  IMAD.SHL.U32 R0, R0, 0x2, RZ ;  /* 0x0000000200007824 */ /* 0x000fe400078e00ff */
[----:B---3--:R-:W-:-:S05]  /*aa20*/  IMAD.X R7, R7, 0x1, R24, P1 ;  /* 0x0000000107077824 */ /* 0x008fca00008e0618 */
[----:B------:R0:W3:Y:S04]  /*aa30*/  @!P0 LDG.E.U16 R3, [R6.64] ;  /* 0x0000000406038981 */ /* 0x0000e8000c1e1500 */
[----:B0-----:R-:W2:Y:S01]  /*aa40*/  LDL R7, [R1+0x578] ;  /* 0x0005780001077983 */ /* 0x001ea20000100800 */
[----:B------:R-:W-:-:S05]  /*aa50*/  LOP3.LUT R0, R0, 0x30, RZ, 0x3c, !PT ;  /* 0x0000003000007812 */ /* 0x000fca00078e3cff */
[----:B------:R0:W-:Y:S04]  /*aa60*/  STS.U16 [R0+0x300], R2 ;  /* 0x0003000200007388 */ /* 0x0001e80000000400 */
[----:B0-----:R-:W4:Y:S04]  /*aa70*/  LDL.LU R2, [R1+0x4d0] ;  /* 0x0004d00001027983 */ /* 0x001f280000300800 */
[----:B---3--:R0:W-:Y:S04]  /*aa80*/  STL [R1+0x24], R3 ;  /* 0x0000240301007387 */ /* 0x0081e80000100800 */
[----:B0-----:R-:W3:Y:S01]  /*aa90*/  LDL.LU R3, [R1+0x564] ;  /* 0x0005640001037983 */ /* 0x001ee20000300800 */
[----:B--2---:R-:W-:-:S03]  /*aaa0*/  IADD3 R6, P1, R7, R25, RZ ;  /* 0x0000001907067210 */ /* 0x004fc60007f3e0ff */
[----:B------:R-:W2:Y:S01]  /*aab0*/  LDL R7, [R1+0x4ec] ;  /* 0x0004ec0001077983 */ /* 0x000ea20000100800 */
[----:B------:R-:W-:Y:S01]  /*aac0*/  PRMT R29, RZ, 0x7610, R29 ;  /* 0x00007610ff1d7816 */ /* 0x000fe2000000001d */
[----:B--2---:R-:W-:-:S05]  /*aad0*/  IMAD.X R7, R7, 0x1, R24, P1 ;  /* 0x0000000107077824 */ /* 0x004fca00008e0618 */
[----:B------:R-:W2:Y:S04]  /*aae0*/  @!P0 LDG.E.U16 R29, [R6.64] ;  /* 0x00000004061d8981 */ /* 0x000ea8000c1e1500 */
[----:B--2---:R0:W-:Y:S04]  /*aaf0*/  STL [R1+0x20], R29 ;  /* 0x0000201d01007387 */ /* 0x0041e80000100800 */
[----:B0-----:R-:W2:Y:S04]  /*ab00*/  LDL.LU R29, [R1+0xfa8] ;  /* 0x000fa800011d7983 */ /* 0x001ea80000300800 */
[----:B------:R-:W2:Y:S04]  /*ab10*/  LDL.LU R6, [R1+0x30] ;  /* 0x0000300001067983 */ /* 0x000ea80000300800 */
[----:B------:R-:W3:Y:S04]  /*ab20*/  LDL R7, [R1+0x428] ;  /* 0x0004280001077983 */ /* 0x000ee80000100800 */
[----:B--2---:R3:W-:Y:S02]  /*ab30*/  STS.U16 [R0+0xb00], R6 ;  /* 0x000b000600007388 */ /* 0x0047e40000000400 */
[----:B---3--:R-:W-:-:S02]  /*ab40*/  IADD3 R6, P1, R7, R25, RZ ;  /* 0x0000001907067210 */ /* 0x008fc40007f3e0ff */
[----:B------:R-:W2:Y:S01]  /*ab50*/  LDL R7, [R1+0x3bc] ;  /* 0x0003bc0001077983 */ /* 0x000ea20000100800 */
[----:B------:R-:W-:Y:S02]  /*ab60*/  PRMT R29, RZ, 0x7610, R29 ;  /* 0x00007610ff1d7816 */ /* 0x000fe4000000001d */
[----:B--2---:R-:W-:-:S05]  /*ab70*/  IMAD.X R7, R7, 0x1, R24, P1 ;  /* 0x0000000107077824 */ /* 0x004fca00008e0618 */
[----:B------:R-:W2:Y:S04]  /*ab80*/  @!P0 LDG.E.U16 R29, [R6.64] ;  /* 0x00000004061d8981 */ /* 0x000ea8000c1e1500 */
[----:B--2---:R0:W-:Y:S04]  /*ab90*/  STL [R1+0x1c], R29 ;  /* 0x00001c1d01007387 */ /* 0x0041e80000100800 */
[----:B0-----:R-:W2:Y:S04]  /*aba0*/  LDL.LU R29, [R1+0xfa4] ;  /* 0x000fa400011d7983 */ /* 0x001ea80000300800 */
[----:B------:R-:W3:Y:S04]  /*abb0*/  LDL.LU R6, [R1+0x2c] ;  /* 0x00002c0001067983 */ /* 0x000ee80000300800 */
[----:B------:R-:W2:Y:S04]  /*abc0*/  LDL R7, [R1+0x41c] ;  /* 0x00041c0001077983 */ /* 0x000ea80000100800 */
[----:B---3--:R2:W-:Y:S02]  /*abd0*/  STS.U16 [R0+0x1300], R6 ;  /* 0x0013000600007388 */ /* 0x0085e40000000400 */
[----:B--2---:R-:W-:-:S02]  /*abe0*/  IADD3 R6, P1, R7, R25, RZ ;  /* 0x0000001907067210 */ /* 0x004fc40007f3e0ff */
[----:B------:R-:W2:Y:S01]  /*abf0*/  LDL R7, [R1+0x3b0] ;  /* 0x0003b00001077983 */ /* 0x000ea20000100800 */
[----:B------:R-:W-:Y:S02]  /*ac00*/  PRMT R29, RZ, 0x7610, R29 ;  /* 0x00007610ff1d7816 */ /* 0x000fe4000000001d */
[----:B--2---:R-:W-:-:S05]  /*ac10*/  IMAD.X R7, R7, 0x1, R24, P1 ;  /* 0x0000000107077824 */ /* 0x004fca00008e0618 */
[----:B------:R-:W2:Y:S04]  /*ac20*/  @!P0 LDG.E.U16 R29, [R6.64] ;  /* 0x00000004061d8981 */ /* 0x000ea8000c1e1500 */
[----:B--2---:R0:W-:Y:S04]  /*ac30*/  STL [R1+0x18], R29 ;  /* 0x0000181d01007387 */ /* 0x0041e80000100800 */
[----:B0-----:R-:W2:Y:S01]  /*ac40*/  LDL.LU R29, [R1+0xfa0] ;  /* 0x000fa000011d7983 */ /* 0x001ea20000300800 */
[----:B------:R-:W-:-:S05]  /*ac50*/  IADD3 R6, P1, R3, R25, RZ ;  /* 0x0000001903067210 */ /* 0x000fca0007f3e0ff */
[----:B----4-:R-:W-:Y:S01]  /*ac60*/  IMAD.X R7, R2, 0x1, R24, P1 ;  /* 0x0000000102077824 */ /* 0x010fe200008e0618 */
[----:B------:R0:W-:Y:S04]  /*ac70*/  STS.U16 [R0+0x1b00], R15 ;  /* 0x001b000f00007388 */ /* 0x0001e80000000400 */
[----:B0-----:R-:W3:Y:S04]  /*ac80*/  LDL R15, [R1+0x40c] ;  /* 0x00040c00010f7983 */ /* 0x001ee80000100800 */
[----:B------:R0:W-:Y:S04]  /*ac90*/  STL [R1+0x638], R3 ;  /* 0x0006380301007387 */ /* 0x0001e80000100800 */
[----:B0-----:R-:W4:Y:S04]  /*aca0*/  LDL.LU R3, [R1+0x558] ;  /* 0x0005580001037983 */ /* 0x001f280000300800 */
[----:B------:R0:W-:Y:S04]  /*acb0*/  STL [R1+0x63c], R2 ;  /* 0x00063c0201007387 */ /* 0x0001e80000100800 */
[----:B0-----:R-:W3:Y:S01]  /*acc0*/  LDL.LU R2, [R1+0x4c4] ;  /* 0x0004c40001027983 */ /* 0x001ee20000300800 */
[----:B--2---:R-:W-:-:S06]  /*acd0*/  PRMT R29, RZ, 0x7610, R29 ;  /* 0x00007610ff1d7816 */ /* 0x004fcc000000001d */
[----:B------:R4:W2:Y:S04]  /*ace0*/  @!P0 LDG.E.U16 R29, [R6.64] ;  /* 0x00000004061d8981 */ /* 0x0008a8000c1e1500 */
[----:B------:R-:W-:Y:S01]  /*acf0*/  STS.U16 [R0+0x2300], R14 ;  /* 0x0023000e00007388 */ /* 0x000fe20000000400 */
[----:B----4-:R-:W-:-:S05]  /*ad00*/  IADD3 R6, P1, R3, R25, RZ ;  /* 0x0000001903067210 */ /* 0x010fca0007f3e0ff */
[----:B---3--:R-:W-:Y:S01]  /*ad10*/  IMAD.X R7, R2, 0x1, R24, P1 ;  /* 0x0000000102077824 */ /* 0x008fe200008e0618 */
[----:B--2---:R0:W-:Y:S04]  /*ad20*/  STL [R1+0x30], R29 ;  /* 0x0000301d01007387 */ /* 0x0041e80000100800 */
[----:B0-----:R-:W2:Y:S04]  /*ad30*/  LDL.LU R29, [R1+0xf9c] ;  /* 0x000f9c00011d7983 */ /* 0x001ea80000300800 */
[----:B------:R-:W3:Y:S04]  /*ad40*/  LDL.LU R14, [R1+0xf4] ;  /* 0x0000f400010e7983 */ /* 0x000ee80000300800 */
[----:B------:R0:W-:Y:S04]  /*ad50*/  STL [R1+0x660], R3 ;  /* 0x0006600301007387 */ /* 0x0001e80000100800 */
[----:B0-----:R-:W4:Y:S04]  /*ad60*/  LDL R3, [R1+0x59c] ;  /* 0x00059c0001037983 */ /* 0x001f280000100800 */
[----:B------:R0:W-:Y:S04]  /*ad70*/  STL [R1+0x664], R2 ;  /* 0x0006640201007387 */ /* 0x0001e80000100800 */
[----:B0-----:R-:W3:Y:S01]  /*ad80*/  LDL R2, [R1+0x4b8] ;  /* 0x0004b80001027983 */ /* 0x001ee20000100800 */
[----:B------:R-:W-:-:S02]  /*ad90*/  PRMT R5, RZ, 0x7610, R5 ;  /* 0x00007610ff057816 */ /* 0x000fc40000000005 */
[----:B--2---:R-:W-:-:S06]  /*ada0*/  PRMT R29, RZ, 0x7610, R29 ;  /* 0x00007610ff1d7816 */ /* 0x004fcc000000001d */
[----:B------:R3:W2:Y:S02]  /*adb0*/  @!P0 LDG.E.U16 R29, [R6.64] ;  /* 0x00000004061d8981 */ /* 0x0006a4000c1e1500 */
[----:B---3--:R-:W-:-:S05]  /*adc0*/  IADD3 R6, P1, R2, R25, RZ ;  /* 0x0000001902067210 */ /* 0x008fca0007f3e0ff */
[----:B------:R-:W-:-:S05]  /*add0*/  IMAD.X R7, R15, 0x1, R24, P1 ;  /* 0x000000010f077824 */ /* 0x000fca00008e0618 */
[----:B------:R-:W3:Y:S04]  /*ade0*/  @!P0 LDG.E.U16 R5, [R6.64] ;  /* 0x0000000406058981 */ /* 0x000ee8000c1e1500 */
[----:B--2---:R0:W-:Y:S04]  /*adf0*/  STL [R1+0x2c], R29 ;  /* 0x00002c1d01007387 */ /* 0x0041e80000100800 */
[----:B0-----:R-:W2:Y:S04]  /*ae00*/  LDL.LU R29, [R1+0xf98] ;  /* 0x000f9800011d7983 */ /* 0x001ea80000300800 */
[----:B------:R-:W2:Y:S04]  /*ae10*/  LDL R15, [R1+0x498] ;  /* 0x00049800010f7983 */ /* 0x000ea80000100800 */
[----:B------:R-:W2:Y:S04]  /*ae20*/  LDL.LU R2, [R1+0x524] ;  /* 0x0005240001027983 */ /* 0x000ea80000300800 */
[----:B---3--:R0:W-:Y:S04]  /*ae30*/  STL [R1+0x28], R5 ;  /* 0x0000280501007387 */ /* 0x0081e80000100800 */
[----:B0-----:R-:W3:Y:S04]  /*ae40*/  LDL.LU R5, [R1+0xf94] ;  /* 0x000f940001057983 */ /* 0x001ee80000300800 */
[----:B------:R-:W2:Y:S01]  /*ae50*/  LDL R7, [R1+0x544] ;  /* 0x0005440001077983 */ /* 0x000ea20000100800 */
[----:B----4-:R-:W-:-:S02]  /*ae60*/  IADD3 R6, P1, R3, R25, RZ ;  /* 0x0000001903067210 */ /* 0x010fc40007f3e0ff */
[----:B------:R-:W-:-:S03]  /*ae70*/  PRMT R4, RZ, 0x7610, R4 ;  /* 0x00007610ff047816 */ /* 0x000fc60000000004 */
[----:B--2---:R-:W-:-:S05]  /*ae80*/  IMAD.X R7, R7, 0x1, R24, P1 ;  /* 0x0000000107077824 */ /* 0x004fca00008e0618 */
[----:B------:R-:W2:Y:S04]  /*ae90*/  @!P0 LDG.E.U16 R4, [R6.64] ;  /* 0x0000000406048981 */ /* 0x000ea8000c1e1500 */
[----:B------:R-:W-:Y:S04]  /*aea0*/  STS.U16 [R0+0x2b00], R29 ;  /* 0x002b001d00007388 */ /* 0x000fe80000000400 */
[----:B---3--:R0:W-:Y:S04]  /*aeb0*/  STS.U16 [R0+0x3300], R5 ;  /* 0x0033000500007388 */ /* 0x0081e80000000400 */
[----:B0-----:R-:W3:Y:S04]  /*aec0*/  LDL R5, [R1+0x538] ;  /* 0x0005380001057983 */ /* 0x001ee80000100800 */
[----:B------:R-:W4:Y:S04]  /*aed0*/  LDL.LU R3, [R1+0x48c] ;  /* 0x00048c0001037983 */ /* 0x000f280000300800 */
[----:B--2---:R0:W-:Y:S04]  /*aee0*/  STL [R1+0x14], R4 ;  /* 0x0000140401007387 */ /* 0x0041e80000100800 */
[----:B0-----:R-:W2:Y:S04]  /*aef0*/  LDL.LU R4, [R1+0xf90] ;  /* 0x000f900001047983 */ /* 0x001ea80000300800 */
[----:B--2---:R0:W-:Y:S04]  /*af00*/  STS.U16 [R0+0x3b00], R4 ;  /* 0x003b000400007388 */ /* 0x0041e80000000400 */
[----:B0-----:R-:W2:Y:S01]  /*af10*/  LDL.LU R0, [R1+0xf8c] ;  /* 0x000f8c0001007983 */ /* 0x001ea20000300800 */
[----:B---3--:R-:W-:-:S03]  /*af20*/  IADD3 R4, P1, R5, R25, RZ ;  /* 0x0000001905047210 */ /* 0x008fc60007f3e0ff */
[----:B------:R-:W3:Y:S01]  /*af30*/  LDL R5, [R1+0x4a4] ;  /* 0x0004a40001057983 */ /* 0x000ee20000100800 */
[----:B--2---:R-:W-:Y:S01]  /*af40*/  PRMT R0, RZ, 0x7610, R0 ;  /* 0x00007610ff007816 */ /* 0x004fe20000000000 */
[----:B---3--:R-:W-:-:S05]  /*af50*/  IMAD.X R5, R5, 0x1, R24, P1 ;  /* 0x0000000105057824 */ /* 0x008fca00008e0618 */
[----:B------:R0:W2:Y:S04]  /*af60*/  @!P0 LDG.E.U16 R0, [R4.64] ;  /* 0x0000000404008981 */ /* 0x0000a8000c1e1500 */
[----:B0-----:R-:W3:Y:S01]  /*af70*/  LDL.LU R5, [R1+0x110] ;  /* 0x0001100001057983 */ /* 0x001ee20000300800 */
[----:B------:R-:W-:-:S03]  /*af80*/  LOP3.LUT R28, R28, 0x40, RZ, 0x3c, !PT ;  /* 0x000000401c1c7812 */ /* 0x000fc600078e3cff */
[----:B--2---:R0:W-:Y:S04]  /*af90*/  STL [R1+0x10], R0 ;  /* 0x0000100001007387 */ /* 0x0041e80000100800 */
[----:B0-----:R-:W2:Y:S04]  /*afa0*/  LDL.LU R0, [R1+0xa0] ;  /* 0x0000a00001007983 */ /* 0x001ea80000300800 */
[----:B---3--:R0:W-:Y:S04]  /*afb0*/  STS.U16 [R28+0x400], R5 ;  /* 0x000400051c007388 */ /* 0x0081e80000000400 */
[----:B0-----:R-:W3:Y:S01]  /*afc0*/  LDL R5, [R1+0x3fc] ;  /* 0x0003fc0001057983 */ /* 0x001ee20000100800 */
[----:B------:R-:W-:-:S02]  /*afd0*/  IADD3 R4, P1, R15, R25, RZ ;  /* 0x000000190f047210 */ /* 0x000fc40007f3e0ff */
[----:B------:R-:W-:Y:S02]  /*afe0*/  PRMT R12, RZ, 0x7610, R12 ;  /* 0x00007610ff0c7816 */ /* 0x000fe4000000000c */
[----:B------:R-:W-:Y:S01]  /*aff0*/  PRMT R16, RZ, 0x7610, R16 ;  /* 0x00007610ff107816 */ /* 0x000fe20000000010 */
[----:B------:R0:W-:Y:S04]  /*b000*/  STS.U16 [R28+0xc00], R14 ;  /* 0x000c000e1c007388 */ /* 0x0001e80000000400 */
[----:B------:R-:W2:Y:S04]  /*b010*/  LDL R15, [R1+0x3ec] ;  /* 0x0003ec00010f7983 */ /* 0x000ea80000100800 */
[----:B0-----:R-:W2:Y:S01]  /*b020*/  LDL R14, [R1+0x474] ;  /* 0x00047400010e7983 */ /* 0x001ea20000100800 */
[----:B---3--:R-:W-:-:S05]  /*b030*/  IMAD.X R5, R5, 0x1, R24, P1 ;  /* 0x0000000105057824 */ /* 0x008fca00008e0618 */
[----:B------:R0:W3:Y:S02]  /*b040*/  @!P0 LDG.E.U16 R12, [R4.64] ;  /* 0x00000004040c8981 */ /* 0x0000e4000c1e1500 */
[----:B0-----:R-:W-:-:S05]  /*b050*/  IADD3 R4, P1, R2, R25, RZ ;  /* 0x0000001902047210 */ /* 0x001fca0007f3e0ff */
[----:B----4-:R-:W-:-:S05]  /*b060*/  IMAD.X R5, R3, 0x1, R24, P1 ;  /* 0x0000000103057824 */ /* 0x010fca00008e0618 */
[----:B------:R-:W4:Y:S04]  /*b070*/  @!P0 LDG.E.U16 R16, [R4.64] ;  /* 0x0000000404108981 */ /* 0x000f28000c1e1500 */
[----:B---3--:R0:W-:Y:S04]  /*b080*/  STL [R1+0xc], R12 ;  /* 0x00000c0c01007387 */ /* 0x0081e80000100800 */
[----:B0-----:R-:W3:Y:S04]  /*b090*/  LDL R12, [R1+0x3e4] ;  /* 0x0003e400010c7983 */ /* 0x001ee80000100800 */
[----:B------:R0:W-:Y:S04]  /*b0a0*/  STL [R1+0x6f0], R2 ;  /* 0x0006f00201007387 */ /* 0x0001e80000100800 */
[----:B0-----:R-:W2:Y:S04]  /*b0b0*/  LDL.LU R2, [R1+0x584] ;  /* 0x0005840001027983 */ /* 0x001ea80000300800 */
[----:B------:R0:W-:Y:S04]  /*b0c0*/  STL [R1+0x6f4], R3 ;  /* 0x0006f40301007387 */ /* 0x0001e80000100800 */
[----:B0-----:R-:W2:Y:S04]  /*b0d0*/  LDL.LU R3, [R1+0x50c] ;  /* 0x00050c0001037983 */ /* 0x001ea80000300800 */
[----:B----4-:R0:W-:Y:S04]  /*b0e0*/  STL [R1+0x8], R16 ;  /* 0x0000081001007387 */ /* 0x0101e80000100800 */
[----:B0-----:R-:W4:Y:S04]  /*b0f0*/  LDL.LU R16, [R1+0xf88] ;  /* 0x000f880001107983 */ /* 0x001f280000300800 */
[----:B------:R-:W2:Y:S04]  /*b100*/  LDL.LU R4, [R1+0xe8] ;  /* 0x0000e80001047983 */ /* 0x000ea80000300800 */
[----:B------:R-:W3:Y:S04]  /*b110*/  LDL R5, [R1+0x480] ;  /* 0x0004800001057983 */ /* 0x000ee80000100800 */
[----:B--2---:R3:W-:Y:S01]  /*b120*/  STS.U16 [R28+0x1400], R4 ;  /* 0x001400041c007388 */ /* 0x0047e20000000400 */
[----:B----4-:R-:W-:-:S02]  /*b130*/  PRMT R16, RZ, 0x7610, R16 ;  /* 0x00007610ff107816 */ /* 0x010fc40000000010 */
[----:B---3--:R-:W-:Y:S01]  /*b140*/  IADD3 R4, P1, R5, R25, RZ ;  /* 0x0000001905047210 */ /* 0x008fe20007f3e0ff */
[----:B------:R-:W2:Y:S04]  /*b150*/  LDL.LU R28, [R1+0xf84] ;  /* 0x000f8400011c7983 */ /* 0x000ea80000300800 */
[----:B------:R-:W-:Y:S02]  /*b160*/  IMAD.X R5, R15, 0x1, R24, P1 ;  /* 0x000000010f057824 */ /* 0x000fe400008e0618 */
[----:B------:R-:W3:Y:S04]  /*b170*/  LDL.LU R15, [R1] ;  /* 0x00000000010f7983 */ /* 0x000ee80000300800 */
[----:B------:R0:W4:Y:S04]  /*b180*/  @!P0 LDG.E.U16 R16, [R4.64] ;  /* 0x0000000404108981 */ /* 0x000128000c1e1500 */
[----:B0-----:R-:W0:Y:S02]  /*b190*/  S2R R5, SR_TID.X ;  /* 0x0000000000057919 */ /* 0x001e240000002100 */
[----:B0-----:R-:W-:-:S05]  /*b1a0*/  LOP3.LUT R5, R5, 0x7f, RZ, 0xc0, !PT ;  /* 0x0000007f05057812 */ /* 0x001fca00078ec0ff */
[----:B------:R-:W-:-:S05]  /*b1b0*/  IMAD.SHL.U32 R5, R5, 0x2, RZ ;  /* 0x0000000205057824 */ /* 0x000fca00078e00ff */
[----:B------:R-:W-:Y:S02]  /*b1c0*/  LOP3.LUT R4, R5, 0x40, RZ, 0x3c, !PT ;  /* 0x0000004005047812 */ /* 0x000fe400078e3cff */
[----:B------:R-:W2:Y:S01]  /*b1d0*/  LDL.LU R5, [R1+0xd4] ;  /* 0x0000d40001057983 */ /* 0x000ea20000300800 */
[----:B------:R-:W-:-:S03]  /*b1e0*/  PRMT R11, RZ, 0x7610, R11 ;  /* 0x00007610ff0b7816 */ /* 0x000fc6000000000b */
[----:B--2---:R0:W-:Y:S02]  /*b1f0*/  STS.U16 [R4+0x1c00], R5 ;  /* 0x001c000504007388 */ /* 0x0041e40000000400 */
[----:B0-----:R-:W-:-:S05]  /*b200*/  IADD3 R4, P1, R14, R25, RZ ;  /* 0x000000190e047210 */ /* 0x001fca0007f3e0ff */
[----:B------:R-:W-:-:S05]  /*b210*/  IMAD.X R5, R12, 0x1, R24, P1 ;  /* 0x000000010c057824 */ /* 0x000fca00008e0618 */
[----:B------:R0:W2:Y:S01]  /*b220*/  @!P0 LDG.E.U16 R11, [R4.64] ;  /* 0x00000004040b8981 */ /* 0x0000a2000c1e1500 */
[----:B------:R-:W-:-:S03]  /*b230*/  PRMT R10, RZ, 0x7610, R10 ;  /* 0x00007610ff0a7816 */ /* 0x000fc6000000000a */
[----:B----4-:R1:W-:Y:S04]  /*b240*/  STL [R1+0xf3c], R16 ;  /* 0x000f3c1001007387 */ /* 0x0103e80000100800 */
[----:B------:R-:W4:Y:S01]  /*b250*/  LDL R14, [R1+0x3d8] ;  /* 0x0003d800010e7983 */ /* 0x000f220000100800 */
[----:B0-----:R-:W-:-:S03]  /*b260*/  IADD3 R4, P1, R2, R25, RZ ;  /* 0x0000001902047210 */ /* 0x001fc60007f3e0ff */
[----:B-1----:R-:W3:Y:S02]  /*b270*/  LDL R16, [R1+0x458] ;  /* 0x0004580001107983 */ /* 0x002ee40000100800 */
[----:B------:R-:W-:-:S05]  /*b280*/  IMAD.X R5, R3, 0x1, R24, P1 ;  /* 0x0000000103057824 */ /* 0x000fca00008e0618 */
[----:B------:R3:W3:Y:S04]  /*b290*/  @!P0 LDG.E.U16 R10, [R4.64] ;  /* 0x00000004040a8981 */ /* 0x0006e8000c1e1500 */
[----:B--2---:R0:W-:Y:S04]  /*b2a0*/  STL [R1+0xf40], R11 ;  /* 0x000f400b01007387 */ /* 0x0041e80000100800 */
[----:B------:R-:W2:Y:S01]  /*b2b0*/  LDL R12, [R1+0x3cc] ;  /* 0x0003cc00010c7983 */ /* 0x000ea20000100800 */
[----:B0-----:R-:W-:-:S03]  /*b2c0*/  LOP3.LUT R11, R13, 0x40, RZ, 0x3c, !PT ;  /* 0x000000400d0b7812 */ /* 0x001fc600078e3cff */
[----:B------:R-:W2:Y:S04]  /*b2d0*/  LDL R13, [R1+0x44c] ;  /* 0x00044c00010d7983 */ /* 0x000ea80000100800 */
[----:B------:R0:W-:Y:S04]  /*b2e0*/  STS.U16 [R11+0x2400], R0 ;  /* 0x002400000b007388 */ /* 0x0001e80000000400 */
[----:B0-----:R-:W2:Y:S04]  /*b2f0*/  LDL.LU R0, [R1+0x138] ;  /* 0x0001380001007983 */ /* 0x001ea80000300800 */
[----:B------:R-:W-:Y:S04]  /*b300*/  STL [R1+0x778], R2 ;  /* 0x0007780201007387 */ /* 0x000fe80000100800 */
[----:B------:R0:W-:Y:S04]  /*b310*/  STL [R1+0x77c], R3 ;  /* 0x00077c0301007387 */ /* 0x0001e80000100800 */
[----:B0-----:R-:W2:Y:S01]  /*b320*/  LDL.LU R3, [R1+0x80] ;  /* 0x0000800001037983 */ /* 0x001ea20000300800 */
[----:B---3--:R-:W-:-:S03]  /*b330*/  IADD3 R4, P1, R16, R25, RZ ;  /* 0x0000001910047210 */ /* 0x008fc60007f3e0ff */
[----:B------:R0:W-:Y:S01]  /*b340*/  STL [R1+0xf44], R10 ;  /* 0x000f440a01007387 */ /* 0x0001e20000100800 */
[----:B------:R-:W-:Y:S01]  /*b350*/  PRMT R9, RZ, 0x7610, R9 ;  /* 0x00007610ff097816 */ /* 0x000fe20000000009 */
[----:B----4-:R-:W-:-:S05]  /*b360*/  IMAD.X R5, R14, 0x1, R24, P1 ;  /* 0x000000010e057824 */ /* 0x010fca00008e0618 */
[----:B------:R1:W3:Y:S04]  /*b370*/  @!P0 LDG.E.U16 R9, [R4.64] ;  /* 0x0000000404098981 */ /* 0x0002e8000c1e1500 */
[----:B0-----:R-:W4:Y:S04]  /*b380*/  LDL R10, [R1+0x4f4] ;  /* 0x0004f400010a7983 */ /* 0x001f280000100800 */
[----:B--2---:R0:W-:Y:S04]  /*b390*/  STS.U16 [R11+0x2c00], R3 ;  /* 0x002c00030b007388 */ /* 0x0041e80000000400 */
[----:B0-----:R-:W2:Y:S01]  /*b3a0*/  LDL R3, [R1+0x440] ;  /* 0x0004400001037983 */ /* 0x001ea20000100800 */
[----:B-1----:R-:W-:-:S02]  /*b3b0*/  IADD3 R4, P1, R13, R25, RZ ;  /* 0x000000190d047210 */ /* 0x002fc40007f3e0ff */
[----:B------:R-:W-:Y:S01]  /*b3c0*/  PRMT R8, RZ, 0x7610, R8 ;  /* 0x00007610ff087816 */ /* 0x000fe20000000008 */
[----:B------:R-:W2:Y:S02]  /*b3d0*/  LDL.LU R14, [R1+0x118] ;  /* 0x00011800010e7983 */ /* 0x000ea40000300800 */
[----:B------:R-:W-:-:S05]  /*b3e0*/  IMAD.X R5, R12, 0x1, R24, P1 ;  /* 0x000000010c057824 */ /* 0x000fca00008e0618 */
[----:B------:R4:W2:Y:S01]  /*b3f0*/  @!P0 LDG.E.U16 R8, [R4.64] ;  /* 0x0000000404088981 */ /* 0x0008a2000c1e1500 */
[----:B------:R-:W-:Y:S02]  /*b400*/  PRMT R7, RZ, 0x7610, R7 ;  /* 0x00007610ff077816 */ /* 0x000fe40000000007 */
[----:B----4-:R-:W-:Y:S01]  /*b410*/  IADD3 R4, P1, R10, R25, RZ ;  /* 0x000000190a047210 */ /* 0x010fe20007f3e0ff */
[----:B---3--:R-:W-:Y:S04]  /*b420*/  STL [R1+0xf48], R9 ;  /* 0x000f480901007387 */ /* 0x008fe80000100800 */
[----:B------:R0:W-:Y:S04]  /*b430*/  STS.U16 [R11+0x3400], R15 ;  /* 0x0034000f0b007388 */ /* 0x0001e80000000400 */
[----:B0-----:R-:W3:Y:S04]  /*b440*/  LDL.LU R15, [R1+0xfc] ;  /* 0x0000fc00010f7983 */ /* 0x001ee80000300800 */
[----:B------:R-:W4:Y:S04]  /*b450*/  LDL R13, [R1+0x4e8] ;  /* 0x0004e800010d7983 */ /* 0x000f280000100800 */
[----:B------:R-:W3:Y:S01]  /*b460*/  LDL R12, [R1+0x434] ;  /* 0x00043400010c7983 */ /* 0x000ee20000100800 */
[----:B--2---:R-:W-:-:S05]  /*b470*/  IMAD.X R5, R3, 0x1, R24, P1 ;  /* 0x0000000103057824 */ /* 0x004fca00008e0618 */
[----:B------:R4:W2:Y:S04]  /*b480*/  @!P0 LDG.E.U16 R7, [R4.64] ;  /* 0x0000000404078981 */ /* 0x0008a8000c1e1500 */
[----:B------:R0:W-:Y:S04]  /*b490*/  STS.U16 [R11+0x3c00], R28 ;  /* 0x003c001c0b007388 */ /* 0x0001e80000000400 */
[----:B------:R1:W-:Y:S04]  /*b4a0*/  STL [R1+0xf4c], R8 ;  /* 0x000f4c0801007387 */ /* 0x0003e80000100800 */
[----:B0-----:R-:W2:Y:S04]  /*b4b0*/  LDL.LU R11, [R1+0xec] ;  /* 0x0000ec00010b7983 */ /* 0x001ea80000300800 */
[----:B------:R-:W2:Y:S04]  /*b4c0*/  LDL R10, [R1+0x424] ;  /* 0x00042400010a7983 */ /* 0x000ea80000100800 */
[----:B------:R-:W2:Y:S01]  /*b4d0*/  LDL R3, [R1+0x3b8] ;  /* 0x0003b80001037983 */ /* 0x000ea20000100800 */
[----:B------:R-:W-:-:S02]  /*b4e0*/  PRMT R6, RZ, 0x7610, R6 ;  /* 0x00007610ff067816 */ /* 0x000fc40000000006 */
[----:B----4-:R-:W-:-:S05]  /*b4f0*/  IADD3 R4, P1, R13, R25, RZ ;  /* 0x000000190d047210 */ /* 0x010fca0007f3e0ff */
[----:B---3--:R-:W-:-:S05]  /*b500*/  IMAD.X R5, R12, 0x1, R24, P1 ;  /* 0x000000010c057824 */ /* 0x008fca00008e0618 */
[----:B------:R0:W3:Y:S04]  /*b510*/  @!P0 LDG.E.U16 R6, [R4.64] ;  /* 0x0000000404068981 */ /* 0x0000e8000c1e1500 */
[----:B--2---:R2:W-:Y:S04]  /*b520*/  STL [R1+0xf50], R7 ;  /* 0x000f500701007387 */ /* 0x0045e80000100800 */
[----:B-1----:R-:W4:Y:S04]  /*b530*/  LDL R8, [R1+0x570] ;  /* 0x0005700001087983 */ /* 0x002f280000100800 */
[----:B--2---:R-:W2:Y:S04]  /*b540*/  LDL R7, [R1+0x4dc] ;  /* 0x0004dc0001077983 */ /* 0x004ea80000100800 */
[----:B------:R-:W1:Y:S01]  /*b550*/  S2R R16, SR_TID.X ;  /* 0x0000000000107919 */ /* 0x000e620000002100 */
[----:B------:R-:W-:-:S02]  /*b560*/  IADD3 R12, P1, R10, R25, RZ ;  /* 0x000000190a0c7210 */ /* 0x000fc40007f3e0ff */
[----:B0-----:R-:W-:-:S03]  /*b570*/  PRMT R5, RZ, 0x7610, R5 ;  /* 0x00007610ff057816 */ /* 0x001fc60000000005 */
[----:B------:R-:W-:-:S05]  /*b580*/  IMAD.X R13, R3, 0x1, R24, P1 ;  /* 0x00000001030d7824 */ /* 0x000fca00008e0618 */
[----:B------:R4:W2:Y:S01]  /*b590*/  @!P0 LDG.E.U16 R5, [R12.64] ;  /* 0x000000040c058981 */ /* 0x0008a2000c1e1500 */
[----:B-1----:R-:W-:-:S05]  /*b5a0*/  LOP3.LUT R16, R16, 0x7f, RZ, 0xc0, !PT ;  /* 0x0000007f10107812 */ /* 0x002fca00078ec0ff */
[----:B------:R-:W-:-:S05]  /*b5b0*/  IMAD.SHL.U32 R16, R16, 0x2, RZ ;  /* 0x0000000210107824 */ /* 0x000fca00078e00ff */
[----:B------:R-:W-:Y:S02]  /*b5c0*/  LOP3.LUT R9, R16, 0x50, RZ, 0x3c, !PT ;  /* 0x0000005010097812 */ /* 0x000fe400078e3cff */
[----:B------:R-:W-:-:S03]  /*b5d0*/  PRMT R4, RZ, 0x7610, R4 ;  /* 0x00007610ff047816 */ /* 0x000fc60000000004 */
[----:B------:R0:W-:Y:S04]  /*b5e0*/  STS.U16 [R9+0x500], R0 ;  /* 0x0005000009007388 */ /* 0x0001e80000000400 */
[----:B0-----:R-:W2:Y:S04]  /*b5f0*/  LDL.LU R0, [R1+0x560] ;  /* 0x0005600001007983 */ /* 0x001ea80000300800 */
[----:B------:R-:W2:Y:S04]  /*b600*/  LDL.LU R16, [R1+0xe0] ;  /* 0x0000e00001107983 */ /* 0x000ea80000300800 */
[----:B---3--:R-:W-:Y:S04]  /*b610*/  STL [R1+0xf54], R6 ;  /* 0x000f540601007387 */ /* 0x008fe80000100800 */
[----:B------:R-:W3:Y:S01]  /*b620*/  LDL R3, [R1+0x4cc] ;  /* 0x0004cc0001037983 */ /* 0x000ee20000100800 */
[----:B----4-:R-:W-:-:S05]  /*b630*/  IADD3 R12, P1, R8, R25, RZ ;  /* 0x00000019080c7210 */ /* 0x010fca0007f3e0ff */
[----:B--2---:R-:W-:-:S05]  /*b640*/  IMAD.X R13, R7, 0x1, R24, P1 ;  /* 0x00000001070d7824 */ /* 0x004fca00008e0618 */
[----:B------:R0:W2:Y:S04]  /*b650*/  @!P0 LDG.E.U16 R4, [R12.64] ;  /* 0x000000040c048981 */ /* 0x0000a8000c1e1500 */
[----:B------:R1:W-:Y:S01]  /*b660*/  STS.U16 [R9+0xd00], R14 ;  /* 0x000d000e09007388 */ /* 0x0003e20000000400 */
[----:B------:R-:W-:-:S03]  /*b670*/  PRMT R2, RZ, 0x7610, R2 ;  /* 0x00007610ff027816 */ /* 0x000fc60000000002 */
[----:B------:R4:W-:Y:S04]  /*b680*/  STS.U16 [R9+0x1500], R15 ;  /* 0x0015000f09007388 */ /* 0x0009e80000000400 */
[----:B-1----:R-:W2:Y:S04]  /*b690*/  LDL.LU R14, [R1+0xc0] ;  /* 0x0000c000010e7983 */ /* 0x002ea80000300800 */
[----:B------:R-:W-:Y:S04]  /*b6a0*/  STL [R1+0xf58], R5 ;  /* 0x000f580501007387 */ /* 0x000fe80000100800 */
[----:B------:R-:W2:Y:S04]  /*b6b0*/  LDL R7, [R1+0x410] ;  /* 0x0004100001077983 */ /* 0x000ea80000100800 */
[----:B----4-:R-:W4:Y:S01]  /*b6c0*/  LDL.LU R15, [R1+0x94] ;  /* 0x00009400010f7983 */ /* 0x010f220000300800 */
[----:B0-----:R-:W-:-:S05]  /*b6d0*/  IADD3 R12, P1, R0, R25, RZ ;  /* 0x00000019000c7210 */ /* 0x001fca0007f3e0ff */
[----:B---3--:R-:W-:-:S05]  /*b6e0*/  IMAD.X R13, R3, 0x1, R24, P1 ;  /* 0x00000001030d7824 */ /* 0x008fca00008e0618 */
[----:B------:R-:W3:Y:S04]  /*b6f0*/  @!P0 LDG.E.U16 R2, [R12.64] ;  /* 0x000000040c028981 */ /* 0x000ee8000c1e1500 */
[----:B--2---:R-:W-:Y:S04]  /*b700*/  STL [R1+0xf5c], R4 ;  /* 0x000f5c0401007387 */ /* 0x004fe80000100800 */
[----:B------:R-:W2:Y:S04]  /*b710*/  LDL R6, [R1+0x5a0] ;  /* 0x0005a00001067983 */ /* 0x000ea80000100800 */
[----:B------:R0:W-:Y:S04]  /*b720*/  STL [R1+0x640], R0 ;  /* 0x0006400001007387 */ /* 0x0001e80000100800 */
[----:B0-----:R-:W2:Y:S04]  /*b730*/  LDL.LU R0, [R1+0x4c0] ;  /* 0x0004c00001007983 */ /* 0x001ea80000300800 */
[----:B------:R-:W4:Y:S04]  /*b740*/  LDL R3, [R1+0x54c] ;  /* 0x00054c0001037983 */ /* 0x000f280000100800 */
[----:B------:R-:W4:Y:S04]  /*b750*/  LDL R5, [R1+0x540] ;  /* 0x0005400001057983 */ /* 0x000f280000100800 */
[----:B------:R-:W4:Y:S04]  /*b760*/  LDL R4, [R1+0x4ac] ;  /* 0x0004ac0001047983 */ /* 0x000f280000100800 */
[----:B------:R-:W4:Y:S04]  /*b770*/  LDL.LU R10, [R1+0x7c] ;  /* 0x00007c00010a7983 */ /* 0x000f280000300800 */
[----:B---3--:R-:W-:Y:S01]  /*b780*/  STL [R1+0xf60], R2 ;  /* 0x000f600201007387 */ /* 0x008fe20000100800 */
[----:B------:R-:W-:-:S02]  /*b790*/  PRMT R28, RZ, 0x7610, R28 ;  /* 0x00007610ff1c7816 */ /* 0x000fc4000000001c */
[----:B--2---:R-:W-:Y:S01]  /*b7a0*/  IADD3 R12, P1, R0, R25, RZ ;  /* 0x00000019000c7210 */ /* 0x004fe20007f3e0ff */
[----:B------:R0:W-:Y:S04]  /*b7b0*/  STL [R1+0x668], R0 ;  /* 0x0006680001007387 */ /* 0x0001e80000100800 */
[----:B------:R-:W-:Y:S01]  /*b7c0*/  IMAD.X R13, R7, 0x1, R24, P1 ;  /* 0x00000001070d7824 */ /* 0x000fe200008e0618 */
[----:B0-----:R-:W-:-:S06]  /*b7d0*/  PRMT R0, RZ, 0x7610, R0 ;  /* 0x00007610ff007816 */ /* 0x001fcc0000000000 */
[----:B------:R0:W2:Y:S02]  /*b7e0*/  @!P0 LDG.E.U16 R0, [R12.64] ;  /* 0x000000040c008981 */ /* 0x0000a4000c1e1500 */
[----:B0-----:R-:W-:-:S05]  /*b7f0*/  IADD3 R12, P1, R6, R25, RZ ;  /* 0x00000019060c7210 */ /* 0x001fca0007f3e0ff */
[----:B----4-:R-:W-:-:S05]  /*b800*/  IMAD.X R13, R3, 0x1, R24, P1 ;  /* 0x00000001030d7824 */ /* 0x010fca00008e0618 */
[----:B------:R0:W3:Y:S04]  /*b810*/  @!P0 LDG.E.U16 R28, [R12.64] ;  /* 0x000000040c1c8981 */ /* 0x0000e8000c1e1500 */
[----:B------:R-:W-:Y:S04]  /*b820*/  STS.U16 [R9+0x1d00], R11 ;  /* 0x001d000b09007388 */ /* 0x000fe80000000400 */
[----:B------:R1:W-:Y:S04]  /*b830*/  STS.U16 [R9+0x2500], R16 ;  /* 0x0025001009007388 */ /* 0x0003e80000000400 */
[----:B------:R4:W-:Y:S04]  /*b840*/  STS.U16 [R9+0x2d00], R14 ;  /* 0x002d000e09007388 */ /* 0x0009e80000000400 */
[----:B-1----:R-:W3:Y:S01]  /*b850*/  LDL.LU R16, [R1+0x184] ;  /* 0x0001840001107983 */ /* 0x002ee20000300800 */
[----:B0-----:R-:W-:-:S02]  /*b860*/  IADD3 R12, P1, R5, R25, RZ ;  /* 0x00000019050c7210 */ /* 0x001fc40007f3e0ff */
[----:B------:R-:W-:-:S03]  /*b870*/  PRMT R26, RZ, 0x7610, R26 ;  /* 0x00007610ff1a7816 */ /* 0x000fc6000000001a */
[----:B------:R-:W-:-:S05]  /*b880*/  IMAD.X R13, R4, 0x1, R24, P1 ;  /* 0x00000001040d7824 */ /* 0x000fca00008e0618 */
[----:B------:R-:W3:Y:S04]  /*b890*/  @!P0 LDG.E.U16 R26, [R12.64] ;  /* 0x000000040c1a8981 */ /* 0x000ee8000c1e1500 */
[----:B--2---:R0:W-:Y:S04]  /*b8a0*/  STL [R1+0xf64], R0 ;  /* 0x000f640001007387 */ /* 0x0041e80000100800 */
[----:B----4-:R-:W2:Y:S04]  /*b8b0*/  LDL.LU R14, [R1+0x13c] ;  /* 0x00013c00010e7983 */ /* 0x010ea80000300800 */
[----:B------:R-:W4:Y:S04]  /*b8c0*/  LDL R3, [R1+0x4a0] ;  /* 0x0004a00001037983 */ /* 0x000f280000100800 */
[----:B0-----:R-:W2:Y:S04]  /*b8d0*/  LDL R0, [R1+0x400] ;  /* 0x0004000001007983 */ /* 0x001ea80000100800 */
[----:B---3--:R-:W-:Y:S04]  /*b8e0*/  STL [R1+0xf68], R28 ;  /* 0x000f681c01007387 */ /* 0x008fe80000100800 */
[----:B------:R-:W3:Y:S04]  /*b8f0*/  LDL R2, [R1+0x590] ;  /* 0x0005900001027983 */ /* 0x000ee80000100800 */
[----:B------:R-:W3:Y:S01]  /*b900*/  LDL R6, [R1+0x52c] ;  /* 0x00052c0001067983 */ /* 0x000ee20000100800 */
[----:B------:R-:W-:-:S02]  /*b910*/  PRMT R22, RZ, 0x7610, R22 ;  /* 0x00007610ff167816 */ /* 0x000fc40000000016 */
[----:B------:R-:W-:Y:S01]  /*b920*/  PRMT R20, RZ, 0x7610, R20 ;  /* 0x00007610ff147816 */ /* 0x000fe20000000014 */
[----:B------:R0:W-:Y:S04]  /*b930*/  STS.U16 [R9+0x3500], R15 ;  /* 0x0035000f09007388 */ /* 0x0001e80000000400 */
[----:B0-----:R-:W3:Y:S04]  /*b940*/  LDL.LU R15, [R1+0x134] ;  /* 0x00013400010f7983 */ /* 0x001ee80000300800 */
[----:B------:R-:W-:Y:S04]  /*b950*/  STL [R1+0xf6c], R26 ;  /* 0x000f6c1a01007387 */ /* 0x000fe80000100800 */
[----:B------:R-:W3:Y:S04]  /*b960*/  LDL R5, [R1+0x488] ;  /* 0x0004880001057983 */ /* 0x000ee80000100800 */
[----:B------:R-:W3:Y:S01]  /*b970*/  LDL R4, [R1+0x3f4] ;  /* 0x0003f40001047983 */ /* 0x000ee20000100800 */
[----:B----4-:R-:W-:-:S03]  /*b980*/  IADD3 R12, P1, R3, R25, RZ ;  /* 0x00000019030c7210 */ /* 0x010fc60007f3e0ff */
[----:B------:R-:W4:Y:S02]  /*b990*/  LDL R3, [R1+0x47c] ;  /* 0x00047c0001037983 */ /* 0x000f240000100800 */
[----:B--2---:R-:W-:-:S05]  /*b9a0*/  IMAD.X R13, R0, 0x1, R24, P1 ;  /* 0x00000001000d7824 */ /* 0x004fca00008e0618 */
[----:B------:R3:W2:Y:S02]  /*b9b0*/  @!P0 LDG.E.U16 R22, [R12.64] ;  /* 0x000000040c168981 */ /* 0x0006a4000c1e1500 */
[----:B---3--:R-:W-:-:S05]  /*b9c0*/  IADD3 R12, P1, R2, R25, RZ ;  /* 0x00000019020c7210 */ /* 0x008fca0007f3e0ff */
[----:B------:R-:W-:-:S05]  /*b9d0*/  IMAD.X R13, R6, 0x1, R24, P1 ;  /* 0x00000001060d7824 */ /* 0x000fca00008e0618 */
[----:B------:R0:W3:Y:S04]  /*b9e0*/  @!P0 LDG.E.U16 R20, [R12.64] ;  /* 0x000000040c148981 */ /* 0x0000e8000c1e1500 */
[----:B------:R1:W-:Y:S04]  /*b9f0*/  STS.U16 [R9+0x3d00], R10 ;  /* 0x003d000a09007388 */ /* 0x0003e80000000400 */
[----:B------:R-:W0:Y:S04]  /*ba00*/  S2R R11, SR_TID.X ;  /* 0x00000000000b7919 */ /* 0x000e280000002100 */
[----:B-1----:R-:W4:Y:S01]  /*ba10*/  LDL.LU R9, [R1+0x11c] ;  /* 0x00011c0001097983 */ /* 0x002f220000300800 */
[----:B0-----:R-:W-:-:S02]  /*ba20*/  IADD3 R12, P1, R5, R25, RZ ;  /* 0x00000019050c7210 */ /* 0x001fc40007f3e0ff */
[----:B------:R-:W-:Y:S02]  /*ba30*/  PRMT R18, RZ, 0x7610, R18 ;  /* 0x00007610ff127816 */ /* 0x000fe40000000012 */
[----:B------:R-:W-:-:S05]  /*ba40*/  LOP3.LUT R11, R11, 0x7f, RZ, 0xc0, !PT ;  /* 0x0000007f0b0b7812 */ /* 0x000fca00078ec0ff */
[----:B------:R-:W-:-:S05]  /*ba50*/  IMAD.SHL.U32 R11, R11, 0x2, RZ ;  /* 0x000000020b0b7824 */ /* 0x000fca00078e00ff */
[----:B------:R-:W-:Y:S01]  /*ba60*/  LOP3.LUT R0, R11, 0x60, RZ, 0x3c, !PT ;  /* 0x000000600b007812 */ /* 0x000fe200078e3cff */
[----:B------:R-:W-:-:S04]  /*ba70*/  IMAD.X R13, R4, 0x1, R24, P1 ;  /* 0x00000001040d7824 */ /* 0x000fc800008e0618 */
[----:B------:R0:W-:Y:S04]  /*ba80*/  STS.U16 [R0+0x600], R16 ;  /* 0x0006001000007388 */ /* 0x0001e80000000400 */
[----:B------:R1:W4:Y:S04]  /*ba90*/  @!P0 LDG.E.U16 R18, [R12.64] ;  /* 0x000000040c128981 */ /* 0x000328000c1e1500 */
[----:B--2---:R-:W-:Y:S04]  /*baa0*/  STL [R1+0xf70], R22 ;  /* 0x000f701601007387 */ /* 0x004fe80000100800 */
[----:B------:R-:W2:Y:S04]  /*bab0*/  LDL R2, [R1+0x3e8] ;  /* 0x0003e80001027983 */ /* 0x000ea80000100800 */
[----:B------:R-:W2:Y:S04]  /*bac0*/  LDL.LU R8, [R1+0xf8] ;  /* 0x0000f80001087983 */ /* 0x000ea80000300800 */
[----:B---3--:R-:W-:Y:S04]  /*bad0*/  STL [R1+0xf74], R20 ;  /* 0x000f741401007387 */ /* 0x008fe80000100800 */
[----:B------:R-:W3:Y:S04]  /*bae0*/  LDL R7, [R1+0x514] ;  /* 0x0005140001077983 */ /* 0x000ee80000100800 */
[----:B------:R-:W3:Y:S04]  /*baf0*/  LDL.LU R10, [R1+0xe4] ;  /* 0x0000e400010a7983 */ /* 0x000ee80000300800 */
[----:B0-----:R-:W3:Y:S04]  /*bb00*/  LDL R16, [R1+0x470] ;  /* 0x0004700001107983 */ /* 0x001ee80000100800 */
[----:B------:R4:W-:Y:S01]  /*bb10*/  STS.U16 [R0+0xe00], R14 ;  /* 0x000e000e00007388 */ /* 0x0009e20000000400 */
[----:B-1----:R-:W-:-:S03]  /*bb20*/  PRMT R12, RZ, 0x7610, R12 ;  /* 0x00007610ff0c7816 */ /* 0x002fc6000000000c */
[----:B------:R2:W-:Y:S01]  /*bb30*/  STS.U16 [R0+0x1600], R15 ;  /* 0x0016000f00007388 */ /* 0x0005e20000000400 */
[----:B------:R-:W-:-:S03]  /*bb40*/  PRMT R13, RZ, 0x7610, R13 ;  /* 0x00007610ff0d7816 */ /* 0x000fc6000000000d */
[----:B------:R-:W3:Y:S01]  /*bb50*/  LDL.LU R11, [R1+0xd8] ;  /* 0x0000d800010b7983 */ /* 0x000ee20000300800 */
[----:B----4-:R-:W-:-:S03]  /*bb60*/  IADD3 R14, P1, R3, R25, RZ ;  /* 0x00000019030e7210 */ /* 0x010fc60007f3e0ff */
[----:B------:R-:W-:Y:S04]  /*bb70*/  STL [R1+0xf78], R18 ;  /* 0x000f781201007387 */ /* 0x000fe80000100800 */
[----:B------:R-:W4:Y:S04]  /*bb80*/  LDL R4, [R1+0x508] ;  /* 0x0005080001047983 */ /* 0x000f280000100800 */
[----:B------:R-:W4:Y:S01]  /*bb90*/  LDL R6, [R1+0x464] ;  /* 0x0004640001067983 */ /* 0x000f220000100800 */
[----:B--2---:R-:W-:-:S03]  /*bba0*/  IMAD.X R15, R2, 0x1, R24, P1 ;  /* 0x00000001020f7824 */ /* 0x004fc600008e0618 */
[----:B------:R-:W2:Y:S04]  /*bbb0*/  LDL R2, [R1+0x454] ;  /* 0x0004540001027983 */ /* 0x000ea80000100800 */
[----:B------:R3:W2:Y:S04]  /*bbc0*/  @!P0 LDG.E.U16 R12, [R14.64] ;  /* 0x000000040e0c8981 */ /* 0x0006a8000c1e1500 */
[----:B------:R-:W2:Y:S01]  /*bbd0*/  LDL.LU R3, [R1+0xac] ;  /* 0x0000ac0001037983 */ /* 0x000ea20000300800 */
[----:B---3--:R-:W-:-:S05]  /*bbe0*/  IADD3 R14, P1, R7, R25, RZ ;  /* 0x00000019070e7210 */ /* 0x008fca0007f3e0ff */
[----:B------:R-:W-:-:S05]  /*bbf0*/  IMAD.X R15, R16, 0x1, R24, P1 ;  /* 0x00000001100f7824 */ /* 0x000fca00008e0618 */
[----:B------:R4:W3:Y:S04]  /*bc00*/  @!P0 LDG.E.U16 R13, [R14.64] ;  /* 0x000000040e0d8981 */ /* 0x0008e8000c1e1500 */
[----:B------:R0:W-:Y:S01]  /*bc10*/  STS.U16 [R0+0x1e00], R9 ;  /* 0x001e000900007388 */ /* 0x0001e20000000400 */
[----:B------:R-:W-:-:S03]  /*bc20*/  PRMT R17, RZ, 0x7610, R17 ;  /* 0x00007610ff117816 */ /* 0x000fc60000000011 */
[----:B------:R1:W-:Y:S01]  /*bc30*/  STS.U16 [R0+0x2600], R8 ;  /* 0x0026000800007388 */ /* 0x0003e20000000400 */
[----:B----4-:R-:W-:-:S05]  /*bc40*/  IADD3 R14, P1, R4, R25, RZ ;  /* 0x00000019040e7210 */ /* 0x010fca0007f3e0ff */
[----:B------:R-:W-:-:S05]  /*bc50*/  IMAD.X R15, R6, 0x1, R24, P1 ;  /* 0x00000001060f7824 */ /* 0x000fca00008e0618 */
[----:B------:R4:W4:Y:S04]  /*bc60*/  @!P0 LDG.E.U16 R17, [R14.64] ;  /* 0x000000040e118981 */ /* 0x000928000c1e1500 */
[----:B--2---:R-:W-:Y:S04]  /*bc70*/  STL [R1+0xf7c], R12 ;  /* 0x000f7c0c01007387 */ /* 0x004fe80000100800 */
[----:B------:R-:W2:Y:S04]  /*bc80*/  LDL R5, [R1+0x3d4] ;  /* 0x0003d40001057983 */ /* 0x000ea80000100800 */
[----:B0-----:R-:W2:Y:S04]  /*bc90*/  LDL R9, [R1+0x57c] ;  /* 0x00057c0001097983 */ /* 0x001ea80000100800 */
[----:B------:R-:W2:Y:S04]  /*bca0*/  LDL R7, [R1+0x4fc] ;  /* 0x0004fc0001077983 */ /* 0x000ea80000100800 */
[----:B------:R-:W2:Y:S04]  /*bcb0*/  LDL.LU R16, [R1+0x18c] ;  /* 0x00018c0001107983 */ /* 0x000ea80000300800 */
[----:B---3--:R-:W-:Y:S04]  /*bcc0*/  STL [R1+0xf80], R13 ;  /* 0x000f800d01007387 */ /* 0x008fe80000100800 */
[----:B------:R-:W3:Y:S04]  /*bcd0*/  LDL R4, [R1+0x4f0] ;  /* 0x0004f00001047983 */ /* 0x000ee80000100800 */
[----:B-1----:R-:W3:Y:S04]  /*bce0*/  LDL.LU R8, [R1+0x188] ;  /* 0x0001880001087983 */ /* 0x002ee80000300800 */
[----:B------:R-:W3:Y:S01]  /*bcf0*/  LDL R6, [R1+0x43c] ;  /* 0x00043c0001067983 */ /* 0x000ee20000100800 */
[----:B----4-:R-:W-:-:S03]  /*bd00*/  IADD3 R14, P1, R2, R25, RZ ;  /* 0x00000019020e7210 */ /* 0x010fc60007f3e0ff */
[----:B------:R-:W4:Y:S04]  /*bd10*/  LDL R2, [R1+0x430] ;  /* 0x0004300001027983 */ /* 0x000f280000100800 */
[----:B------:R-:W-:Y:S04]  /*bd20*/  STS.U16 [R0+0x2e00], R10 ;  /* 0x002e000a00007388 */ /* 0x000fe80000000400 */
[----:B------:R0:W-:Y:S04]  /*bd30*/  STS.U16 [R0+0x3600], R11 ;  /* 0x0036000b00007388 */ /* 0x0001e80000000400 */
[----:B------:R1:W-:Y:S04]  /*bd40*/  STS.U16 [R0+0x3e00], R3 ;  /* 0x003e000300007388 */ /* 0x0003e80000000400 */
[----:B0-----:R-:W0:Y:S04]  /*bd50*/  S2R R11, SR_TID.X ;  /* 0x00000000000b7919 */ /* 0x001e280000002100 */
[----:B-1----:R-:W4:Y:S01]  /*bd60*/  LDL R0, [R1+0x574] ;  /* 0x0005740001007983 */ /* 0x002f220000100800 */
[----:B------:R-:W-:-:S02]  /*bd70*/  PRMT R19, RZ, 0x7610, R19 ;  /* 0x00007610ff137816 */ /* 0x000fc40000000013 */
[----:B------:R-:W-:Y:S02]  /*bd80*/  PRMT R21, RZ, 0x7610, R21 ;  /* 0x00007610ff157816 */ /* 0x000fe40000000015 */
[----:B------:R-:W-:Y:S02]  /*bd90*/  PRMT R23, RZ, 0x7610, R23 ;  /* 0x00007610ff177816 */ /* 0x000fe40000000017 */
[----:B0-----:R-:W-:Y:S01]  /*bda0*/  LOP3.LUT R11, R11, 0x7f, RZ, 0xc0, !PT ;  /* 0x0000007f0b0b7812 */ /* 0x001fe200078ec0ff */
[----:B--2---:R-:W-:Y:S02]  /*bdb0*/  IMAD.X R15, R5, 0x1, R24, P1 ;  /* 0x00000001050f7824 */ /* 0x004fe400008e0618 */
[----:B------:R-:W2:Y:S04]  /*bdc0*/  LDL R5, [R1+0x3c0] ;  /* 0x0003c00001057983 */ /* 0x000ea80000100800 */
[----:B------:R-:W2:Y:S04]  /*bdd0*/  LDL.LU R3, [R1+0x180] ;  /* 0x0001800001037983 */ /* 0x000ea80000300800 */
[----:B------:R0:W2:Y:S02]  /*bde0*/  @!P0 LDG.E.U16 R19, [R14.64] ;  /* 0x000000040e138981 */ /* 0x0000a4000c1e1500 */
[----:B0-----:R-:W-:-:S02]  /*bdf0*/  IADD3 R14, P1, R9, R25, RZ ;  /* 0x00000019090e7210 */ /* 0x001fc40007f3e0ff */
[----:B------:R-:W2:Y:S03]  /*be00*/  LDL.LU R9, [R1+0x130] ;  /* 0x0001300001097983 */ /* 0x000ea60000300800 */
[----:B------:R-:W-:Y:S01]  /*be10*/  IMAD.X R15, R7, 0x1, R24, P1 ;  /* 0x00000001070f7824 */ /* 0x000fe200008e0618 */
[----:B------:R-:W2:Y:S01]  /*be20*/  LDL.LU R10, [R1+0x114] ;  /* 0x00011400010a7983 */ /* 0x000ea20000300800 */
[----:B------:R-:W-:-:S03]  /*be30*/  IMAD.SHL.U32 R7, R11, 0x2, RZ ;  /* 0x000000020b077824 */ /* 0x000fc600078e00ff */
[----:B------:R-:W2:Y:S04]  /*be40*/  LDL.LU R11, [R1+0xf0] ;  /* 0x0000f000010b7983 */ /* 0x000ea80000300800 */
[----:B------:R3:W2:Y:S02]  /*be50*/  @!P0 LDG.E.U16 R21, [R14.64] ;  /* 0x000000040e158981 */ /* 0x0006a4000c1e1500 */
[----:B---3--:R-:W-:Y:S02]  /*be60*/  IADD3 R14, P1, R4, R25, RZ ;  /* 0x00000019040e7210 */ /* 0x008fe40007f3e0ff */
[----:B------:R-:W-:-:S03]  /*be70*/  LOP3.LUT R4, R7, 0x70, RZ, 0x3c, !PT ;  /* 0x0000007007047812 */ /* 0x000fc600078e3cff */
[----:B------:R-:W-:Y:S02]  /*be80*/  IMAD.X R15, R6, 0x1, R24, P1 ;  /* 0x00000001060f7824 */ /* 0x000fe400008e0618 */
[----:B------:R0:W-:Y:S04]  /*be90*/  STS.U16 [R4+0x700], R16 ;  /* 0x0007001004007388 */ /* 0x0001e80000000400 */
[----:B------:R4:W3:Y:S02]  /*bea0*/  @!P0 LDG.E.U16 R23, [R14.64] ;  /* 0x000000040e178981 */ /* 0x0008e4000c1e1500 */
[----:B----4-:R-:W-:Y:S02]  /*beb0*/  IADD3 R14, P1, R2, R25, RZ ;  /* 0x00000019020e7210 */ /* 0x010fe40007f3e0ff */
[----:B------:R-:W4:Y:S04]  /*bec0*/  LDL R2, [R1+0x4e0] ;  /* 0x0004e00001027983 */ /* 0x000f280000100800 */
[----:B0-----:R-:W3:Y:S04]  /*bed0*/  LDL.LU R16, [R1+0xdc] ;  /* 0x0000dc0001107983 */ /* 0x001ee80000300800 */
[----:B------:R0:W-:Y:S01]  /*bee0*/  STS.U16 [R4+0xf00], R8 ;  /* 0x000f000804007388 */ /* 0x0001e20000000400 */
[----:B------:R-:W-:-:S03]  /*bef0*/  PRMT R27, RZ, 0x7610, R27 ;  /* 0x00007610ff1b7816 */ /* 0x000fc6000000001b */
[----:B------:R-:W3:Y:S04]  /*bf00*/  LDL.LU R13, [R1+0xd0] ;  /* 0x0000d000010d7983 */ /* 0x000ee80000300800 */
[----:B------:R-:W3:Y:S04]  /*bf10*/  LDL.LU R12, [R1+0xc8] ;  /* 0x0000c800010c7983 */ /* 0x000ee80000300800 */
[----:B0-----:R-:W0:Y:S04]  /*bf20*/  S2R R8, SR_TID.X ;  /* 0x0000000000087919 */ /* 0x001e280000002100 */
[----:B------:R-:W3:Y:S04]  /*bf30*/  LDL.LU R18, [R1+0xc4] ;  /* 0x0000c40001127983 */ /* 0x000ee80000300800 */
[----:B------:R-:W3:Y:S04]  /*bf40*/  LDL.LU R20, [R1+0xa8] ;  /* 0x0000a80001147983 */ /* 0x000ee80000300800 */
[----:B------:R-:W3:Y:S04]  /*bf50*/  LDL.LU R22, [R1+0xa4] ;  /* 0x0000a40001167983 */ /* 0x000ee80000300800 */
[----:B------:R-:W3:Y:S04]  /*bf60*/  LDL.LU R26, [R1+0x9c] ;  /* 0x00009c00011a7983 */ /* 0x000ee80000300800 */
[----:B------:R-:W3:Y:S01]  /*bf70*/  LDL.LU R28, [R1+0x98] ;  /* 0x00009800011c7983 */ /* 0x000ee20000300800 */
[----:B0-----:R-:W-:-:S05]  /*bf80*/  LOP3.LUT R8, R8, 0x7f, RZ, 0xc0, !PT ;  /* 0x0000007f08087812 */ /* 0x001fca00078ec0ff */
[----:B------:R-:W-:Y:S02]  /*bf90*/  IMAD.SHL.U32 R8, R8, 0x2, RZ ;  /* 0x0000000208087824 */ /* 0x000fe400078e00ff */
[----:B--2---:R-:W-:-:S05]  /*bfa0*/  IMAD.X R15, R5, 0x1, R24, P1 ;  /* 0x00000001050f7824 */ /* 0x004fca00008e0618 */
[----:B------:R0:W2:Y:S02]  /*bfb0*/  @!P0 LDG.E.U16 R27, [R14.64] ;  /* 0x000000040e1b8981 */ /* 0x0000a4000c1e1500 */
[----:B0-----:R-:W-:Y:S02]  /*bfc0*/  IADD3 R14, P1, R0, R25, RZ ;  /* 0x00000019000e7210 */ /* 0x001fe40007f3e0ff */
[----:B------:R-:W2:Y:S04]  /*bfd0*/  LDL.LU R0, [R1+0x90] ;  /* 0x0000900001007983 */ /* 0x000ea80000300800 */
[----:B------:R-:W2:Y:S04]  /*bfe0*/  LDL.LU R5, [R1+0x8c] ;  /* 0x00008c0001057983 */ /* 0x000ea80000300800 */
[----:B------:R0:W-:Y:S02]  /*bff0*/  STL [R1+0x898], R25 ;  /* 0x0008981901007387 */ /* 0x0001e40000100800 */
[----:B0-----:R-:W-:-:S05]  /*c000*/  LOP3.LUT R25, R8, 0x70, RZ, 0x3c, !PT ;  /* 0x0000007008197812 */ /* 0x001fca00078e3cff */
[----:B------:R0:W-:Y:S04]  /*c010*/  STS.U16 [R25+0x1700], R3 ;  /* 0x0017000319007388 */ /* 0x0001e80000000400 */
[----:B0-----:R-:W0:Y:S04]  /*c020*/  S2R R3, SR_TID.X ;  /* 0x0000000000037919 */ /* 0x001e280000002100 */
[----:B------:R-:W-:Y:S04]  /*c030*/  STS.U16 [R25+0x1f00], R9 ;  /* 0x001f000919007388 */ /* 0x000fe80000000400 */
[----:B------:R-:W-:Y:S04]  /*c040*/  STS.U16 [R25+0x2700], R10 ;  /* 0x0027000a19007388 */ /* 0x000fe80000000400 */
[----:B------:R0:W-:Y:S04]  /*c050*/  STS.U16 [R25+0x2f00], R11 ;  /* 0x002f000b19007388 */ /* 0x0001e80000000400 */
[----:B------:R-:W-:Y:S01]  /*c060*/  STL [R1+0x89c], R24 ;  /* 0x00089c1801007387 */ /* 0x000fe20000100800 */
[----:B0-----:R-:W-:-:S02]  /*c070*/  LOP3.LUT R11, R3, 0x3f, RZ, 0xc0, !PT ;  /* 0x0000003f030b7812 */ /* 0x001fc400078ec0ff */
[----:B------:R-:W-:Y:S02]  /*c080*/  SHF.R.S32.HI R4, RZ, 0x6, R3 ;  /* 0x00000006ff047819 */ /* 0x000fe40000011403 */
[----:B------:R-:W2:Y:S01]  /*c090*/  LDL.LU R3, [R1+0x88] ;  /* 0x0000880001037983 */ /* 0x000ea20000300800 */
[----:B----4-:R-:W-:-:S03]  /*c0a0*/  IMAD.X R15, R2, 0x1, R24, P1 ;  /* 0x00000001020f7824 */ /* 0x010fc600008e0618 */
[----:B------:R-:W4:Y:S01]  /*c0b0*/  LDL.LU R6, [R1+0x84] ;  /* 0x0000840001067983 */ /* 0x000f220000300800 */
[----:B------:R-:W-:-:S03]  /*c0c0*/  IMAD.SHL.U32 R2, R11, 0x2, RZ ;  /* 0x000000020b027824 */ /* 0x000fc600078e00ff */
[----:B------:R-:W4:Y:S04]  /*c0d0*/  LDL.LU R7, [R1+0x78] ;  /* 0x0000780001077983 */ /* 0x000f280000300800 */
[----:B------:R-:W4:Y:S04]  /*c0e0*/  LDL.LU R8, [R1+0x74] ;  /* 0x0000740001087983 */ /* 0x000f280000300800 */
[----:B------:R-:W4:Y:S04]  /*c0f0*/  LDL.LU R9, [R1+0x70] ;  /* 0x0000700001097983 */ /* 0x000f280000300800 */
[----:B------:R-:W4:Y:S04]  /*c100*/  LDL.LU R10, [R1+0x6c] ;  /* 0x00006c00010a7983 */ /* 0x000f280000300800 */
[----:B---3--:R0:W-:Y:S04]  /*c110*/  STS.U16 [R25+0x3700], R16 ;  /* 0x0037001019007388 */ /* 0x0081e80000000400 */
[----:B------:R-:W3:Y:S04]  /*c120*/  LDL.LU R11, [R1+0x68] ;  /* 0x00006800010b7983 */ /* 0x000ee80000300800 */
[----:B0-----:R-:W3:Y:S01]  /*c130*/  LDL.LU R16, [R1+0x64] ;  /* 0x0000640001107983 */ /* 0x001ee20000300800 */
[----:B------:R-:W-:-:S04]  /*c140*/  SGXT R4, R4, 0x1 ;  /* 0x000000010404781a */ /* 0x000fc80000000200 */
[----:B------:R-:W-:Y:S01]  /*c150*/  LOP3.LUT R2, R2, 0x90, R4, 0x78, !PT ;  /* 0x0000009002027812 */ /* 0x000fe200078e7804 */
[----:B------:R0:W-:Y:S01]  /*c160*/  STS.U16 [R25+0x3f00], R13 ;  /* 0x003f000d19007388 */ /* 0x0001e20000000400 */
[----:B------:R-:W-:-:S03]  /*c170*/  PRMT R29, RZ, 0x7610, R29 ;  /* 0x00007610ff1d7816 */ /* 0x000fc6000000001d */
[----:B------:R1:W-:Y:S04]  /*c180*/  STS.U16 [R2+0x4000], R12 ;  /* 0x0040000c02007388 */ /* 0x0003e80000000400 */
[----:B------:R1:W-:Y:S04]  /*c190*/  STS.U16 [R2+0x4400], R18 ;  /* 0x0044001202007388 */ /* 0x0003e80000000400 */
[----:B0-----:R-:W3:Y:S04]  /*c1a0*/  LDL.LU R13, [R1+0x60] ;  /* 0x00006000010d7983 */ /* 0x001ee80000300800 */
[----:B-1----:R-:W3:Y:S04]  /*c1b0*/  LDL.LU R12, [R1+0x5c] ;  /* 0x00005c00010c7983 */ /* 0x002ee80000300800 */
[----:B------:R0:W-:Y:S04]  /*c1c0*/  STS.U16 [R2+0x4800], R20 ;  /* 0x0048001402007388 */ /* 0x0001e80000000400 */
[----:B------:R-:W3:Y:S04]  /*c1d0*/  LDL.LU R18, [R1+0x58] ;  /* 0x0000580001127983 */ /* 0x000ee80000300800 */
[----:B------:R1:W-:Y:S04]  /*c1e0*/  STS.U16 [R2+0x4c00], R22 ;  /* 0x004c001602007388 */ /* 0x0003e80000000400 */
[----:B0-----:R-:W3:Y:S04]  /*c1f0*/  LDL.LU R20, [R1+0x54] ;  /* 0x0000540001147983 */ /* 0x001ee80000300800 */
[----:B------:R0:W-:Y:S04]  /*c200*/  STS.U16 [R2+0x5000], R26 ;  /* 0x0050001a02007388 */ /* 0x0001e80000000400 */
[----:B-1----:R-:W3:Y:S04]  /*c210*/  LDL.LU R22, [R1+0x50] ;  /* 0x0000500001167983 */ /* 0x002ee80000300800 */
[----:B------:R1:W-:Y:S04]  /*c220*/  STS.U16 [R2+0x5400], R28 ;  /* 0x0054001c02007388 */ /* 0x0003e80000000400 */
[----:B0-----:R-:W3:Y:S04]  /*c230*/  LDL.LU R26, [R1+0x4c] ;  /* 0x00004c00011a7983 */ /* 0x001ee80000300800 */
[----:B------:R-:W3:Y:S04]  /*c240*/  LDL.LU R25, [R1+0x48] ;  /* 0x0000480001197983 */ /* 0x000ee80000300800 */
[----:B------:R0:W3:Y:S04]  /*c250*/  @!P0 LDG.E.U16 R29, [R14.64] ;  /* 0x000000040e1d8981 */ /* 0x0000e8000c1e1500 */
[----:B-1----:R-:W3:Y:S04]  /*c260*/  LDL.LU R28, [R1+0x44] ;  /* 0x00004400011c7983 */ /* 0x002ee80000300800 */
[----:B0-----:R-:W3:Y:S04]  /*c270*/  LDL.LU R14, [R1+0x40] ;  /* 0x00004000010e7983 */ /* 0x001ee80000300800 */
[----:B--2---:R-:W-:Y:S04]  /*c280*/  STS.U16 [R2+0x5800], R0 ;  /* 0x0058000002007388 */ /* 0x004fe80000000400 */
[----:B------:R0:W-:Y:S04]  /*c290*/  STS.U16 [R2+0x5c00], R5 ;  /* 0x005c000502007388 */ /* 0x0001e80000000400 */
[----:B0-----:R-:W2:Y:S04]  /*c2a0*/  LDL R5, [R1+0x5b8] ;  /* 0x0005b80001057983 */ /* 0x001ea80000100800 */
[----:B------:R-:W2:Y:S04]  /*c2b0*/  LDL.LU R0, [R1+0x3c] ;  /* 0x00003c0001007983 */ /* 0x000ea80000300800 */
[----:B------:R-:W2:Y:S04]  /*c2c0*/  LDL.LU R15, [R1+0x38] ;  /* 0x00003800010f7983 */ /* 0x000ea80000300800 */
[----:B------:R0:W-:Y:S04]  /*c2d0*/  STS.U16 [R2+0x6000], R3 ;  /* 0x0060000302007388 */ /* 0x0001e80000000400 */
[----:B0-----:R-:W2:Y:S04]  /*c2e0*/  LDL.LU R3, [R1+0x34] ;  /* 0x0000340001037983 */ /* 0x001ea80000300800 */
[----:B------:R-:W2:Y:S04]  /*c2f0*/  LDL.LU R24, [R1+0x24] ;  /* 0x0000240001187983 */ /* 0x000ea80000300800 */
[----:B----4-:R-:W-:Y:S04]  /*c300*/  STS.U16 [R2+0x6400], R6 ;  /* 0x0064000602007388 */ /* 0x010fe80000000400 */
[----:B------:R-:W-:Y:S04]  /*c310*/  STS.U16 [R2+0x6800], R7 ;  /* 0x0068000702007388 */ /* 0x000fe80000000400 */
[----:B------:R-:W-:Y:S04]  /*c320*/  STS.U16 [R2+0x6c00], R8 ;  /* 0x006c000802007388 */ /* 0x000fe80000000400 */
[----:B------:R-:W-:Y:S04]  /*c330*/  STS.U16 [R2+0x7000], R9 ;  /* 0x0070000902007388 */ /* 0x000fe80000000400 */
[----:B------:R-:W-:Y:S04]  /*c340*/  STS.U16 [R2+0x7400], R10 ;  /* 0x0074000a02007388 */ /* 0x000fe80000000400 */
[----:B---3--:R-:W-:Y:S04]  /*c350*/  STS.U16 [R2+0x7800], R11 ;  /* 0x0078000b02007388 */ /* 0x008fe80000000400 */
[----:B------:R0:W-:Y:S04]  /*c360*/  STS.U16 [R2+0x7c00], R16 ;  /* 0x007c001002007388 */ /* 0x0001e80000000400 */
[----:B0-----:R-:W3:Y:S04]  /*c370*/  LDL.LU R2, [R1+0x20] ;  /* 0x0000200001027983 */ /* 0x001ee80000300800 */
[----:B------:R-:W4:Y:S04]  /*c380*/  LDL.LU R4, [R1+0x1c] ;  /* 0x00001c0001047983 */ /* 0x000f280000300800 */
[----:B------:R-:W4:Y:S04]  /*c390*/  LDL.LU R6, [R1+0x18] ;  /* 0x0000180001067983 */ /* 0x000f280000300800 */
[----:B------:R-:W4:Y:S04]  /*c3a0*/  LDL.LU R7, [R1+0x30] ;  /* 0x0000300001077983 */ /* 0x000f280000300800 */
[----:B------:R-:W4:Y:S04]  /*c3b0*/  LDL.LU R8, [R1+0x2c] ;  /* 0x00002c0001087983 */ /* 0x000f280000300800 */
[----:B------:R-:W4:Y:S04]  /*c3c0*/  LDL.LU R9, [R1+0x28] ;  /* 0x0000280001097983 */ /* 0x000f280000300800 */
[----:B------:R-:W4:Y:S04]  /*c3d0*/  LDL.LU R10, [R1+0x14] ;  /* 0x00001400010a7983 */ /* 0x000f280000300800 */
[----:B------:R-:W4:Y:S04]  /*c3e0*/  LDL.LU R11, [R1+0x10] ;  /* 0x00001000010b7983 */ /* 0x000f280000300800 */
[----:B------:R-:W4:Y:S04]  /*c3f0*/  LDL.LU R16, [R1+0xc] ;  /* 0x00000c0001107983 */ /* 0x000f280000300800 */
[----:B--2---:R0:W-:Y:S04]  /*c400*/  STS.U16 [R5+0x4100], R13 ;  /* 0x0041000d05007388 */ /* 0x0041e80000000400 */
[----:B------:R-:W-:Y:S04]  /*c410*/  STS.U16 [R5+0x4500], R12 ;  /* 0x0045000c05007388 */ /* 0x000fe80000000400 */
[----:B------:R-:W-:Y:S04]  /*c420*/  STS.U16 [R5+0x4900], R18 ;  /* 0x0049001205007388 */ /* 0x000fe80000000400 */
[----:B------:R-:W-:Y:S04]  /*c430*/  STS.U16 [R5+0x4d00], R20 ;  /* 0x004d001405007388 */ /* 0x000fe80000000400 */
[----:B------:R-:W-:Y:S04]  /*c440*/  STS.U16 [R5+0x5100], R22 ;  /* 0x0051001605007388 */ /* 0x000fe80000000400 */
[----:B------:R-:W-:Y:S04]  /*c450*/  STS.U16 [R5+0x5500], R26 ;  /* 0x0055001a05007388 */ /* 0x000fe80000000400 */
[----:B------:R-:W-:Y:S04]  /*c460*/  STS.U16 [R5+0x5900], R25 ;  /* 0x0059001905007388 */ /* 0x000fe80000000400 */
[----:B------:R-:W-:Y:S04]  /*c470*/  STS.U16 [R5+0x5d00], R28 ;  /* 0x005d001c05007388 */ /* 0x000fe80000000400 */
[----:B------:R1:W-:Y:S04]  /*c480*/  STS.U16 [R5+0x6100], R14 ;  /* 0x0061000e05007388 */ /* 0x0003e80000000400 */
[----:B0-----:R-:W2:Y:S04]  /*c490*/  LDL.LU R13, [R1+0xf80] ;  /* 0x000f8000010d7983 */ /* 0x001ea80000300800 */
[----:B-1----:R-:W0:Y:S04]  /*c4a0*/  S2R R14, SR_TID.X ;  /* 0x00000000000e7919 */ /* 0x002e280000002100 */
[----:B------:R-:W-:Y:S04]  /*c4b0*/  STS.U16 [R5+0x6500], R0 ;  /* 0x0065000005007388 */ /* 0x000fe80000000400 */
[----:B------:R-:W-:Y:S04]  /*c4c0*/  STS.U16 [R5+0x6900], R15 ;  /* 0x0069000f05007388 */ /* 0x000fe80000000400 */
[----:B------:R-:W2:Y:S04]  /*c4d0*/  LDL.LU R12, [R1+0xf7c] ;  /* 0x000f7c00010c7983 */ /* 0x000ea80000300800 */
[----:B------:R0:W-:Y:S04]  /*c4e0*/  STS.U16 [R5+0x6d00], R3 ;  /* 0x006d000305007388 */ /* 0x0001e80000000400 */
[----:B------:R1:W-:Y:S04]  /*c4f0*/  STS.U16 [R5+0x7100], R24 ;  /* 0x0071001805007388 */ /* 0x0003e80000000400 */
[----:B------:R-:W2:Y:S01]  /*c500*/  LDL.LU R18, [R1+0xf78] ;  /* 0x000f780001127983 */ /* 0x000ea20000300800 */
[----:B0-----:R-:W-:-:S03]  /*c510*/  LOP3.LUT R3, R14, 0x3f, RZ, 0xc0, !PT ;  /* 0x0000003f0e037812 */ /* 0x001fc600078ec0ff */
[----:B------:R-:W2:Y:S01]  /*c520*/  LDL.LU R20, [R1+0xf74] ;  /* 0x000f740001147983 */ /* 0x000ea20000300800 */
[----:B-1----:R-:W-:Y:S01]  /*c530*/  SHF.R.S32.HI R24, RZ, 0x6, R14 ;  /* 0x00000006ff187819 */ /* 0x002fe2000001140e */
[----:B------:R-:W-:Y:S02]  /*c540*/  IMAD.SHL.U32 R15, R3, 0x2, RZ ;  /* 0x00000002030f7824 */ /* 0x000fe400078e00ff */
[----:B------:R-:W2:Y:S01]  /*c550*/  LDL.LU R22, [R1+0xf70] ;  /* 0x000f700001167983 */ /* 0x000ea20000300800 */
[----:B------:R-:W-:-:S03]  /*c560*/  SGXT R24, R24, 0x1 ;  /* 0x000000011818781a */ /* 0x000fc60000000200 */
[----:B------:R-:W2:Y:S01]  /*c570*/  LDL.LU R26, [R1+0xf6c] ;  /* 0x000f6c00011a7983 */ /* 0x000ea20000300800 */
[----:B------:R-:W-:-:S03]  /*c580*/  LOP3.LUT R15, R15, 0x90, R24, 0x78, !PT ;  /* 0x000000900f0f7812 */ /* 0x000fc600078e7818 */
[----:B------:R-:W2:Y:S01]  /*c590*/  LDL.LU R25, [R1+0xcc] ;  /* 0x0000cc0001197983 */ /* 0x000ea20000300800 */
[----:B------:R-:W-:-:S03]  /*c5a0*/  LOP3.LUT R15, R15, 0x40, RZ, 0x3c, !PT ;  /* 0x000000400f0f7812 */ /* 0x000fc600078e3cff */
[----:B------:R-:W2:Y:S04]  /*c5b0*/  LDL.LU R28, [R1+0xf68] ;  /* 0x000f6800011c7983 */ /* 0x000ea80000300800 */
[----:B------:R-:W2:Y:S04]  /*c5c0*/  LDL.LU R0, [R1+0xf64] ;  /* 0x000f640001007983 */ /* 0x000ea80000300800 */
[----:B------:R-:W2:Y:S04]  /*c5d0*/  LDL.LU R24, [R1+0x8] ;  /* 0x0000080001187983 */ /* 0x000ea80000300800 */
[----:B---3--:R0:W-:Y:S04]  /*c5e0*/  STS.U16 [R5+0x7500], R2 ;  /* 0x0075000205007388 */ /* 0x0081e80000000400 */
[----:B----4-:R1:W-:Y:S04]  /*c5f0*/  STS.U16 [R5+0x7900], R4 ;  /* 0x0079000405007388 */ /* 0x0103e80000000400 */
[----:B------:R3:W-:Y:S04]  /*c600*/  STS.U16 [R5+0x7d00], R6 ;  /* 0x007d000605007388 */ /* 0x0007e80000000400 */
[----:B0-----:R-:W4:Y:S04]  /*c610*/  LDL.LU R2, [R1+0xf60] ;  /* 0x000f600001027983 */ /* 0x001f280000300800 */
[----:B-1----:R-:W4:Y:S04]  /*c620*/  LDL.LU R4, [R1+0xf5c] ;  /* 0x000f5c0001047983 */ /* 0x002f280000300800 */
[----:B---3--:R-:W3:Y:S04]  /*c630*/  LDL.LU R5, [R1+0xf58] ;  /* 0x000f580001057983 */ /* 0x008ee80000300800 */
[----:B------:R-:W3:Y:S04]  /*c640*/  LDL.LU R6, [R1+0xf54] ;  /* 0x000f540001067983 */ /* 0x000ee80000300800 */
[----:B------:R0:W-:Y:S04]  /*c650*/  STS.U16 [R15+0x4200], R7 ;  /* 0x004200070f007388 */ /* 0x0001e80000000400 */
[----:B------:R1:W-:Y:S04]  /*c660*/  STS.U16 [R15+0x4600], R8 ;  /* 0x004600080f007388 */ /* 0x0003e80000000400 */
[----:B------:R1:W-:Y:S04]  /*c670*/  STS.U16 [R15+0x4a00], R9 ;  /* 0x004a00090f007388 */ /* 0x0003e80000000400 */
[----:B0-----:R-:W3:Y:S04]  /*c680*/  LDL.LU R7, [R1+0xf50] ;  /* 0x000f500001077983 */ /* 0x001ee80000300800 */
[----:B-1----:R-:W3:Y:S04]  /*c690*/  LDL.LU R8, [R1+0xf4c] ;  /* 0x000f4c0001087983 */ /* 0x002ee80000300800 */
[----:B------:R-:W3:Y:S04]  /*c6a0*/  LDL.LU R9, [R1+0xf48] ;  /* 0x000f480001097983 */ /* 0x000ee80000300800 */
[----:B------:R0:W-:Y:S04]  /*c6b0*/  STS.U16 [R15+0x4e00], R10 ;  /* 0x004e000a0f007388 */ /* 0x0001e80000000400 */
[----:B------:R1:W-:Y:S04]  /*c6c0*/  STS.U16 [R15+0x5200], R11 ;  /* 0x0052000b0f007388 */ /* 0x0003e80000000400 */
[----:B------:R1:W-:Y:S04]  /*c6d0*/  STS.U16 [R15+0x5600], R16 ;  /* 0x005600100f007388 */ /* 0x0003e80000000400 */
[----:B0-----:R-:W3:Y:S04]  /*c6e0*/  LDL.LU R10, [R1+0xf44] ;  /* 0x000f4400010a7983 */ /* 0x001ee80000300800 */
[----:B-1----:R-:W3:Y:S04]  /*c6f0*/  LDL.LU R11, [R1+0xf40] ;  /* 0x000f4000010b7983 */ /* 0x002ee80000300800 */
[----:B------:R-:W3:Y:S01]  /*c700*/  LDL.LU R16, [R1+0xf3c] ;  /* 0x000f3c0001107983 */ /* 0x000ee20000300800 */
[----:B------:R-:W-:Y:S01]  /*c710*/  SHF.R.S32.HI R14, RZ, 0x6, R14 ;  /* 0x00000006ff0e7819 */ /* 0x000fe2000001140e */
[----:B------:R-:W-:-:S03]  /*c720*/  IMAD.SHL.U32 R3, R3, 0x2, RZ ;  /* 0x0000000203037824 */ /* 0x000fc600078e00ff */
[----:B------:R-:W-:-:S04]  /*c730*/  SGXT R14, R14, 0x1 ;  /* 0x000000010e0e781a */ /* 0x000fc80000000200 */
[----:B------:R-:W-:-:S04]  /*c740*/  LOP3.LUT R3, R3, 0x90, R14, 0x78, !PT ;  /* 0x0000009003037812 */ /* 0x000fc800078e780e */
[----:B------:R-:W-:Y:S01]  /*c750*/  LOP3.LUT R3, R3, 0x60, RZ, 0x3c, !PT ;  /* 0x0000006003037812 */ /* 0x000fe200078e3cff */
[----:B--2---:R-:W-:Y:S04]  /*c760*/  STS.U16 [R15+0x5a00], R24 ;  /* 0x005a00180f007388 */ /* 0x004fe80000000400 */
[----:B---3--:R-:W-:Y:S04]  /*c770*/  STS.U16 [R15+0x5e00], R16 ;  /* 0x005e00100f007388 */ /* 0x008fe80000000400 */
[----:B------:R-:W-:Y:S04]  /*c780*/  STS.U16 [R15+0x6200], R11 ;  /* 0x0062000b0f007388 */ /* 0x000fe80000000400 */
[----:B------:R-:W-:Y:S04]  /*c790*/  STS.U16 [R15+0x6600], R10 ;  /* 0x0066000a0f007388 */ /* 0x000fe80000000400 */
[----:B------:R-:W-:Y:S04]  /*c7a0*/  STS.U16 [R15+0x6a00], R9 ;  /* 0x006a00090f007388 */ /* 0x000fe80000000400 */
[----:B------:R-:W-:Y:S04]  /*c7b0*/  STS.U16 [R15+0x6e00], R8 ;  /* 0x006e00080f007388 */ /* 0x000fe80000000400 */
[----:B------:R-:W-:Y:S04]  /*c7c0*/  STS.U16 [R15+0x7200], R7 ;  /* 0x007200070f007388 */ /* 0x000fe80000000400 */
[----:B------:R-:W-:Y:S04]  /*c7d0*/  STS.U16 [R15+0x7600], R6 ;  /* 0x007600060f007388 */ /* 0x000fe80000000400 */
[----:B------:R-:W-:Y:S04]  /*c7e0*/  STS.U16 [R15+0x7a00], R5 ;  /* 0x007a00050f007388 */ /* 0x000fe80000000400 */
[----:B----4-:R-:W-:Y:S04]  /*c7f0*/  STS.U16 [R15+0x7e00], R4 ;  /* 0x007e00040f007388 */ /* 0x010fe80000000400 */
[----:B------:R-:W-:Y:S04]  /*c800*/  STS.U16 [R3+0x7f00], R25 ;  /* 0x007f001903007388 */ /* 0x000fe80000000400 */
[----:B------:R0:W-:Y:S04]  /*c810*/  STS.U16 [R3+0x4300], R2 ;  /* 0x0043000203007388 */ /* 0x0001e80000000400 */
[----:B0-----:R-:W2:Y:S04]  /*c820*/  LDL R2, [R1+0x35c] ;  /* 0x00035c0001027983 */ /* 0x001ea80000100800 */
[----:B------:R0:W-:Y:S04]  /*c830*/  STS.U16 [R3+0x4700], R0 ;  /* 0x0047000003007388 */ /* 0x0001e80000000400 */
[----:B------:R-:W-:Y:S04]  /*c840*/  STS.U16 [R3+0x4b00], R28 ;  /* 0x004b001c03007388 */ /* 0x000fe80000000400 */
[----:B------:R-:W-:Y:S04]  /*c850*/  STS.U16 [R3+0x4f00], R26 ;  /* 0x004f001a03007388 */ /* 0x000fe80000000400 */
[----:B------:R1:W-:Y:S04]  /*c860*/  STS.U16 [R3+0x5300], R22 ;  /* 0x0053001603007388 */ /* 0x0003e80000000400 */
[----:B------:R-:W-:Y:S04]  /*c870*/  STS.U16 [R3+0x5700], R20 ;  /* 0x0057001403007388 */ /* 0x000fe80000000400 */
        /* <DEDUP_REMOVED lines=9> */
[----:B------:R-:W-:Y:S06]  /*c910*/  BAR.SYNC.DEFER_BLOCKING 0x0 ;  /* 0x0000000000007b1d */ /* 0x000fec0000010000 */
[----:B0-----:R-:W3:Y:S04]  /*c920*/  LDL R0, [R1+0x354] ;  /* 0x0003540001007983 */ /* 0x001ee80000100800 */
[----:B-1----:R-:W4:Y:S04]  /*c930*/  LDL R22, [R1+0x5bc] ;  /* 0x0005bc0001167983 */ /* 0x002f280000100800 */
[----:B--2---:R-:W0:Y:S04]  /*c940*/  LDSM.16.M88.4 R16, [R2+0x4000] ;  /* 0x004000000210783b */ /* 0x004e280000000200 */
[----:B------:R-:W1:Y:S04]  /*c950*/  LDSM.16.M88.4 R12, [R2+0x4800] ;  /* 0x00480000020c783b */ /* 0x000e680000000200 */
[----:B------:R-:W-:Y:S04]  /*c960*/  LDSM.16.M88.4 R4, [R2+0x5000] ;  /* 0x005000000204783b */ /* 0x000fe80000000200 */
[----:B0-----:R-:W-:Y:S04]  /*c970*/  STL.64 [R1+0x10], R16 ;  /* 0x0000101001007387 */ /* 0x001fe80000100a00 */
[----:B------:R-:W-:Y:S04]  /*c980*/  STL.64 [R1+0x18], R18 ;  /* 0x0000181201007387 */ /* 0x000fe80000100a00 */
[----:B------:R-:W0:Y:S04]  /*c990*/  LDSM.16.M88.4 R16, [R2+0x5800] ;  /* 0x005800000210783b */ /* 0x000e280000000200 */
[----:B-1----:R-:W-:Y:S04]  /*c9a0*/  STL.64 [R1], R12 ;  /* 0x0000000c01007387 */ /* 0x002fe80000100a00 */
[----:B------:R-:W-:Y:S04]  /*c9b0*/  STL.64 [R1+0x8], R14 ;  /* 0x0000080e01007387 */ /* 0x000fe80000100a00 */
[----:B------:R-:W1:Y:S04]  /*c9c0*/  LDSM.16.M88.4 R12, [R2+0x6000] ;  /* 0x00600000020c783b */ /* 0x000e680000000200 */
[----:B---3--:R-:W-:Y:S04]  /*c9d0*/  LDSM.16.MT88.4 R8, [R0] ;  /* 0x000000000008783b */ /* 0x008fe80000004200 */
[----:B0-----:R-:W-:Y:S04]  /*c9e0*/  STL.64 [R1+0x50], R16 ;  /* 0x0000501001007387 */ /* 0x001fe80000100a00 */
[----:B------:R-:W-:Y:S04]  /*c9f0*/  STL.64 [R1+0x58], R18 ;  /* 0x0000581201007387 */ /* 0x000fe80000100a00 */
[----:B------:R-:W-:Y:S04]  /*ca00*/  LDSM.16.M88.4 R16, [R2+0x7800] ;  /* 0x007800000210783b */ /* 0x000fe80000000200 */
[----:B-1----:R-:W-:Y:S04]  /*ca10*/  STL.64 [R1+0x60], R12 ;  /* 0x0000600c01007387 */ /* 0x002fe80000100a00 */
[----:B------:R-:W-:Y:S04]  /*ca20*/  STL.64 [R1+0x68], R14 ;  /* 0x0000680e01007387 */ /* 0x000fe80000100a00 */
[----:B------:R-:W-:Y:S04]  /*ca30*/  STL.64 [R1+0x20], R4 ;  /* 0x0000200401007387 */ /* 0x000fe80000100a00 */
[----:B------:R-:W-:Y:S04]  /*ca40*/  STL.64 [R1+0x28], R6 ;  /* 0x0000280601007387 */ /* 0x000fe80000100a00 */
[----:B------:R0:W-:Y:S04]  /*ca50*/  STL.64 [R1+0xf20], R4 ;  /* 0x000f200401007387 */ /* 0x0001e80000100a00 */
[----:B0-----:R-:W2:Y:S01]  /*ca60*/  LDL.64 R4, [R1] ;  /* 0x0000000001047983 */ /* 0x001ea20000100a00 */
[----:B------:R-:W-:-:S02]  /*ca70*/  IMAD.MOV.U32 R28, RZ, RZ, R12 ;  /* 0x000000ffff1c7224 */ /* 0x000fc400078e000c */
[----:B------:R-:W-:Y:S02]  /*ca80*/  IMAD.MOV.U32 R27, RZ, RZ, R13 ;  /* 0x000000ffff1b7224 */ /* 0x000fe400078e000d */
[----:B------:R-:W-:Y:S04]  /*ca90*/  LDSM.16.M88.4 R12, [R2+0x6800] ;  /* 0x00680000020c783b */ /* 0x000fe80000000200 */
[----:B--2---:R-:W-:Y:S04]  /*caa0*/  STL.64 [R1+0xf28], R4 ;  /* 0x000f280401007387 */ /* 0x004fe80000100a00 */
[----:B------:R-:W0:Y:S04]  /*cab0*/  LDSM.16.M88.4 R4, [R2+0x7000] ;  /* 0x007000000204783b */ /* 0x000e280000000200 */
[----:B0-----:R0:W-:Y:S01]  /*cac0*/  STL.64 [R1+0x80], R4 ;  /* 0x0000800401007387 */ /* 0x0011e20000100a00 */
[----:B------:R-:W-:-:S03]  /*cad0*/  IMAD.MOV.U32 R26, RZ, RZ, R7 ;  /* 0x000000ffff1a7224 */ /* 0x000fc600078e0007 */
[----:B------:R-:W-:Y:S04]  /*cae0*/  STL.64 [R1+0x90], R12 ;  /* 0x0000900c01007387 */ /* 0x000fe80000100a00 */
[----:B------:R-:W-:Y:S04]  /*caf0*/  STL.64 [R1+0x98], R14 ;  /* 0x0000980e01007387 */ /* 0x000fe80000100a00 */
[----:B------:R1:W-:Y:S04]  /*cb00*/  STL.64 [R1+0x88], R6 ;  /* 0x0000880601007387 */ /* 0x0003e80000100a00 */
[----:B0-----:R-:W2:Y:S04]  /*cb10*/  LDL.LU.64 R4, [R1+0x390] ;  /* 0x0003900001047983 */ /* 0x001ea80000300a00 */
[----:B----4-:R-:W0:Y:S04]  /*cb20*/  LDSM.16.MT88.4 R12, [R22] ;  /* 0x00000000160c783b */ /* 0x010e280000004200 */
[----:B-1----:R-:W2:Y:S04]  /*cb30*/  LDL.LU.64 R6, [R1+0x398] ;  /* 0x0003980001067983 */ /* 0x002ea80000300a00 */
[----:B------:R-:W-:Y:S04]  /*cb40*/  STL [R1+0xd48], R26 ;  /* 0x000d481a01007387 */ /* 0x000fe80000100800 */
[----:B------:R-:W3:Y:S04]  /*cb50*/  LDL.64 R24, [R1+0x50] ;  /* 0x0000500001187983 */ /* 0x000ee80000100a00 */
[----:B------:R-:W-:Y:S04]  /*cb60*/  STL [R1+0xf38], R27 ;  /* 0x000f381b01007387 */ /* 0x000fe80000100800 */
[----:B---3--:R1:W-:Y:S04]  /*cb70*/  STL.64 [R1+0xf30], R24 ;  /* 0x000f301801007387 */ /* 0x0083e80000100a00 */
[----:B-1----:R-:W2:Y:S04]  /*cb80*/  LDL.64 R24, [R1+0x10] ;  /* 0x0000100001187983 */ /* 0x002ea80000100a00 */
[----:B0-----:R-:W-:Y:S04]  /*cb90*/  STL.64 [R1+0xee8], R14 ;  /* 0x000ee80e01007387 */ /* 0x001fe80000100a00 */
[----:B------:R-:W-:Y:S04]  /*cba0*/  STL.64 [R1+0x70], R16 ;  /* 0x0000701001007387 */ /* 0x000fe80000100a00 */
[----:B------:R-:W-:Y:S04]  /*cbb0*/  STL.64 [R1+0x78], R18 ;  /* 0x0000781201007387 */ /* 0x000fe80000100a00 */
[----:B------:R0:W-:Y:S04]  /*cbc0*/  STL.64 [R1+0xee0], R12 ;  /* 0x000ee00c01007387 */ /* 0x0001e80000100a00 */
[----:B------:R-:W1:Y:S04]  /*cbd0*/  LDSM.16.MT88.4 R16, [R0+0x80] ;  /* 0x000080000010783b */ /* 0x000e680000004200 */
[----:B0-----:R-:W3:Y:S01]  /*cbe0*/  LDL.64 R12, [R1+0x90] ;  /* 0x00009000010c7983 */ /* 0x001ee20000100a00 */
[----:B--2---:R-:W-:Y:S01]  /*cbf0*/  HMMA.16816.F32.BF16 R4, R8, R24, R4 ;  /* 0x000000180804723c */ /* 0x004fe20000041804 */
[----:B------:R-:W-:-:S02]  /*cc00*/  IMAD.MOV.U32 R3, RZ, RZ, R24 ;  /* 0x000000ffff037224 */ /* 0x000fc400078e0018 */
[----:B------:R-:W-:Y:S01]  /*cc10*/  IMAD.MOV.U32 R2, RZ, RZ, R25 ;  /* 0x000000ffff027224 */ /* 0x000fe200078e0019 */
[----:B---3--:R0:W-:Y:S11]  /*cc20*/  STL.64 [R1+0xf10], R12 ;  /* 0x000f100c01007387 */ /* 0x0081f60000100a00 */
[----:B------:R-:W-:Y:S09]  /*cc30*/  @!UPT UIADD3 URZ, URZ, URZ, URZ ;  /* 0x0000003f3f3ff290 */ /* 0x000ff2000fffe03f */
[----:B------:R-:W-:Y:S01]  /*cc40*/  IMAD.MOV.U32 R23, RZ, RZ, R5 ;  /* 0x000000ffff177224 */ /* 0x000fe200078e0005 */
[----:B0-----:R-:W2:Y:S04]  /*cc50*/  LDL.LU.64 R12, [R1+0x1f0] ;  /* 0x0001f000010c7983 */ /* 0x001ea80000300a00 */
[----:B------:R-:W2:Y:S04]  /*cc60*/  LDL.LU.64 R14, [R1+0x1f8] ;  /* 0x0001f800010e7983 */ /* 0x000ea80000300a00 */
[----:B-1----:R-:W-:Y:S04]  /*cc70*/  STL.64 [R1+0xe90], R18 ;  /* 0x000e901201007387 */ /* 0x002fe80000100a00 */
[----:B------:R0:W-:Y:S04]  /*cc80*/  STL.64 [R1+0xe88], R16 ;  /* 0x000e881001007387 */ /* 0x0001e80000100a00 */
[----:B0-----:R-:W3:Y:S04]  /*cc90*/  LDL.LU.64 R16, [R1+0x380] ;  /* 0x0003800001107983 */ /* 0x001ee80000300a00 */
[----:B------:R-:W3:Y:S04]  /*cca0*/  LDL.LU.64 R18, [R1+0x388] ;  /* 0x0003880001127983 */ /* 0x000ee80000300a00 */
[----:B------:R-:W4:Y:S04]  /*ccb0*/  LDL.LU R27, [R1+0xf38] ;  /* 0x000f3800011b7983 */ /* 0x000f280000300800 */
[----:B------:R-:W2:Y:S04]  /*ccc0*/  LDL.LU.64 R24, [R1+0xf30] ;  /* 0x000f300001187983 */ /* 0x000ea80000300a00 */
[----:B------:R0:W-:Y:S04]  /*ccd0*/  STL [R1+0x210], R4 ;  /* 0x0002100401007387 */ /* 0x0001e80000100800 */
[----:B0-----:R-:W3:Y:S01]  /*cce0*/  LDL.LU.64 R4, [R1+0xf28] ;  /* 0x000f280001047983 */ /* 0x001ee20000300a00 */
[----:B------:R-:W-:-:S05]  /*ccf0*/  IMAD.MOV.U32 R21, RZ, RZ, R6 ;  /* 0x000000ffff157224 */ /* 0x000fca00078e0006 */
[----:B------:R-:W-:Y:S01]  /*cd00*/  STL [R1+0xdec], R21 ;  /* 0x000dec1501007387 */ /* 0x000fe20000100800 */
[----:B---3--:R-:W-:Y:S11]  /*cd10*/  HMMA.16816.F32.BF16 R16, R8, R4, R16 ;  /* 0x000000040810723c */ /* 0x008ff60000041810 */
[----:B------:R-:W-:Y:S11]  /*cd20*/  @!UPT UIADD3 URZ, URZ, URZ, URZ ;  /* 0x0000003f3f3ff290 */ /* 0x000ff6000fffe03f */
[----:B------:R-:W-:Y:S01]  /*cd30*/  @!UPT UIADD3 URZ, URZ, URZ, URZ ;  /* 0x0000003f3f3ff290 */ /* 0x000fe2000fffe03f */
[----:B------:R-:W-:Y:S04]  /*cd40*/  STL.64 [R1+0x200], R16 ;  /* 0x0002001001007387 */ /* 0x000fe80000100a00 */
[----:B------:R0:W-:Y:S02]  /*cd50*/  STL.64 [R1+0x208], R18 ;  /* 0x0002081201007387 */ /* 0x0001e40000100a00 */
[----:B0-----:R-:W-:Y:S02]  /*cd60*/  IMAD.MOV.U32 R19, RZ, RZ, R4 ;  /* 0x000000ffff137224 */ /* 0x001fe400078e0004 */
[----:B------:R-:W-:Y:S02]  /*cd70*/  IMAD.MOV.U32 R18, RZ, RZ, R5 ;  /* 0x000000ffff127224 */ /* 0x000fe400078e0005 */
[----:B------:R-:W2:Y:S01]  /*cd80*/  LDL.LU.64 R4, [R1+0xf20] ;  /* 0x000f200001047983 */ /* 0x000ea20000300a00 */
[----:B------:R-:W-:-:S02]  /*cd90*/  IMAD.MOV.U32 R20, RZ, RZ, R7 ;  /* 0x000000ffff147224 */ /* 0x000fc400078e0007 */
[----:B----4-:R-:W-:Y:S01]  /*cda0*/  IMAD.MOV.U32 R21, RZ, RZ, R27 ;  /* 0x000000ffff157224 */ /* 0x010fe200078e001b */
[----:B--2---:R-:W-:Y:S01]  /*cdb0*/  HMMA.16816.F32.BF16 R12, R8, R4, R12 ;  /* 0x00000004080c723c */ /* 0x004fe2000004180c */
[----:B------:R-:W-:Y:S02]  /*cdc0*/  IMAD.MOV.U32 R26, RZ, RZ, R4 ;  /* 0x000000ffff1a7224 */ /* 0x000fe400078e0004 */
[----:B------:R-:W-:Y:S02]  /*cdd0*/  IMAD.MOV.U32 R0, RZ, RZ, R5 ;  /* 0x000000ffff007224 */ /* 0x000fe400078e0005 */
[----:B------:R-:W0:Y:S11]  /*cde0*/  LDSM.16.MT88.4 R4, [R22+0x80] ;  /* 0x000080001604783b */ /* 0x000e360000004200 */
[----:B------:R-:W-:Y:S07]  /*cdf0*/  @!UPT UIADD3 URZ, URZ, URZ, URZ ;  /* 0x0000003f3f3ff290 */ /* 0x000fee000fffe03f */
[----:B------:R-:W-:Y:S04]  /*ce00*/  STL.64 [R1+0x1f0], R12 ;  /* 0x0001f00c01007387 */ /* 0x000fe80000100a00 */
[----:B------:R-:W-:Y:S04]  /*ce10*/  STL.64 [R1+0x1f8], R14 ;  /* 0x0001f80e01007387 */ /* 0x000fe80000100a00 */
[----:B------:R-:W-:Y:S04]  /*ce20*/  STL.64 [R1+0xe50], R22 ;  /* 0x000e501601007387 */ /* 0x000fe80000100a00 */
[----:B------:R1:W-:Y:S02]  /*ce30*/  STL [R1+0xe48], R20 ;  /* 0x000e481401007387 */ /* 0x0003e40000100800 */
[----:B-1----:R-:W-:-:S05]  /*ce40*/  IMAD.MOV.U32 R20, RZ, RZ, R28 ;  /* 0x000000ffff147224 */ /* 0x002fca00078e001c */
[----:B------:R1:W-:Y:S04]  /*ce50*/  STL.64 [R1+0xf18], R20 ;  /* 0x000f181401007387 */ /* 0x0003e80000100a00 */
[----:B-1----:R-:W2:Y:S04]  /*ce60*/  LDL.LU.64 R20, [R1+0x370] ;  /* 0x0003700001147983 */ /* 0x002ea80000300a00 */
[----:B------:R-:W2:Y:S04]  /*ce70*/  LDL.LU.64 R22, [R1+0x378] ;  /* 0x0003780001167983 */ /* 0x000ea80000300a00 */
[----:B------:R-:W3:Y:S04]  /*ce80*/  LDL.LU.64 R12, [R1+0x360] ;  /* 0x00036000010c7983 */ /* 0x000ee80000300a00 */
[----:B------:R-:W3:Y:S04]  /*ce90*/  LDL.LU.64 R14, [R1+0x368] ;  /* 0x00036800010e7983 */ /* 0x000ee80000300a00 */
[----:B------:R-:W4:Y:S04]  /*cea0*/  LDL.64 R16, [R1+0x70] ;  /* 0x0000700001107983 */ /* 0x000f280000100a00 */
[----:B------:R-:W-:Y:S04]  /*ceb0*/  STL.64 [R1+0xef8], R18 ;  /* 0x000ef81201007387 */ /* 0x000fe80000100a00 */
[----:B----4-:R1:W-:Y:S04]  /*cec0*/  STL.64 [R1+0xef0], R16 ;  /* 0x000ef01001007387 */ /* 0x0103e80000100a00 */
[----:B-1----:R-:W4:Y:S04]  /*ced0*/  LDL.LU.64 R16, [R1+0x320] ;  /* 0x0003200001107983 */ /* 0x002f280000300a00 */
[----:B------:R-:W3:Y:S01]  /*cee0*/  LDL.LU.64 R18, [R1+0x328] ;  /* 0x0003280001127983 */ /* 0x000ee20000300a00 */
[C---:B--2---:R-:W-:Y:S03]  /*cef0*/  HMMA.16816.F32.BF16 R20, R8.reuse, R24, R20 ;  /* 0x000000180814723c */ /* 0x044fe60000041814 */
[----:B---3--:R-:W-:Y:S04]  /*cf00*/  STL.64 [R1+0xf08], R18 ;  /* 0x000f081201007387 */ /* 0x008fe80000100a00 */
[----:B----4-:R1:W-:Y:S04]  /*cf10*/  STL.64 [R1+0xf00], R16 ;  /* 0x000f001001007387 */ /* 0x0103e80000100a00 */
[----:B-1----:R-:W2:Y:S04]  /*cf20*/  LDL.LU.64 R16, [R1+0x340] ;  /* 0x0003400001107983 */ /* 0x002ea80000300a00 */
[----:B------:R-:W2:Y:S04]  /*cf30*/  LDL.LU.64 R18, [R1+0x348] ;  /* 0x0003480001127983 */ /* 0x000ea80000300a00 */
[----:B0-----:R-:W-:Y:S04]  /*cf40*/  STL.64 [R1+0xe20], R6 ;  /* 0x000e200601007387 */ /* 0x001fe80000100a00 */
[----:B------:R-:W-:Y:S04]  /*cf50*/  STL.64 [R1+0xe18], R4 ;  /* 0x000e180401007387 */ /* 0x000fe80000100a00 */
[----:B------:R0:W-:Y:S04]  /*cf60*/  STL.64 [R1+0x1e0], R20 ;  /* 0x0001e01401007387 */ /* 0x0001e80000100a00 */
[----:B------:R-:W-:Y:S04]  /*cf70*/  STL.64 [R1+0x1e8], R22 ;  /* 0x0001e81601007387 */ /* 0x000fe80000100a00 */
[----:B0-----:R-:W3:Y:S04]  /*cf80*/  LDL.LU.64 R20, [R1+0xf18] ;  /* 0x000f180001147983 */ /* 0x001ee80000300a00 */
[----:B------:R0:W-:Y:S04]  /*cf90*/  STL.64 [R1+0xeb0], R24 ;  /* 0x000eb01801007387 */ /* 0x0001e80000100a00 */
[----:B0-----:R-:W4:Y:S01]  /*cfa0*/  LDL.64 R24, [R1+0x80] ;  /* 0x0000800001187983 */ /* 0x001f220000100a00 */
[----:B---3--:R-:W-:Y:S11]  /*cfb0*/  HMMA.16816.F32.BF16 R12, R8, R20, R12 ;  /* 0x00000014080c723c */ /* 0x008ff6000004180c */
[----:B------:R-:W-:Y:S11]  /*cfc0*/  @!UPT UIADD3 URZ, URZ, URZ, URZ ;  /* 0x0000003f3f3ff290 */ /* 0x000ff6000fffe03f */
[----:B------:R-:W-:Y:S01]  /*cfd0*/  @!UPT UIADD3 URZ, URZ, URZ, URZ ;  /* 0x0000003f3f3ff290 */ /* 0x000fe2000fffe03f */
[----:B------:R0:W-:Y:S01]  /*cfe0*/  STL [R1+0x1d0], R12 ;  /* 0x0001d00c01007387 */ /* 0x0001e20000100800 */
[----:B------:R-:W-:-:S03]  /*cff0*/  IMAD.MOV.U32 R29, RZ, RZ, R13 ;  /* 0x000000ffff1d7224 */ /* 0x000fc600078e000d */
[----:B0-----:R-:W2:Y:S01]  /*d000*/  LDL.LU.64 R12, [R1+0xf10] ;  /* 0x000f1000010c7983 */ /* 0x001ea20000300a00 */
[----:B------:R-:W-:Y:S02]  /*d010*/  IMAD.MOV.U32 R5, RZ, RZ, R0 ;  /* 0x000000ffff057224 */ /* 0x000fe400078e0000 */
[----:B------:R-:W-:Y:S02]  /*d020*/  IMAD.MOV.U32 R0, RZ, RZ, R15 ;  /* 0x000000ffff007224 */ /* 0x000fe400078e000f */
[----:B------:R-:W-:-:S03]  /*d030*/  IMAD.MOV.U32 R28, RZ, RZ, R14 ;  /* 0x000000ffff1c7224 */ /* 0x000fc600078e000e */
[----:B------:R-:W-:Y:S04]  /*d040*/  STL [R1+0xde8], R0 ;  /* 0x000de80001007387 */ /* 0x000fe80000100800 */
[----:B------:R-:W-:Y:S04]  /*d050*/  STL [R1+0xdcc], R28 ;  /* 0x000dcc1c01007387 */ /* 0x000fe80000100800 */
[----:B------:R-:W-:Y:S01]  /*d060*/  STL [R1+0xdc8], R29 ;  /* 0x000dc81d01007387 */ /* 0x000fe20000100800 */
[----:B--2---:R-:W-:Y:S11]  /*d070*/  HMMA.16816.F32.BF16 R16, R8, R12, R16 ;  /* 0x0000000c0810723c */ /* 0x004ff60000041810 */
[----:B------:R-:W-:Y:S11]  /*d080*/  @!UPT UIADD3 URZ, URZ, URZ, URZ ;  /* 0x0000003f3f3ff290 */ /* 0x000ff6000fffe03f */
[----:B------:R-:W-:Y:S01]  /*d090*/  @!UPT UIADD3 URZ, URZ, URZ, URZ ;  /* 0x0000003f3f3ff290 */ /* 0x000fe2000fffe03f */
[----:B------:R-:W-:Y:S04]  /*d0a0*/  STL.64 [R1+0x1c0], R16 ;  /* 0x0001c01001007387 */ /* 0x000fe80000100a00 */
[----:B------:R0:W-:Y:S04]  /*d0b0*/  STL.64 [R1+0x1c8], R18 ;  /* 0x0001c81201007387 */ /* 0x0001e80000100a00 */
[----:B0-----:R-:W4:Y:S04]  /*d0c0*/  LDL.LU.64 R18, [R1+0xf08] ;  /* 0x000f080001127983 */ /* 0x001f280000300a00 */
[----:B------:R-:W4:Y:S01]  /*d0d0*/  LDL.LU.64 R16, [R1+0xf00] ;  /* 0x000f000001107983 */ /* 0x000f220000300a00 */
[----:B------:R-:W-:-:S02]  /*d0e0*/  IMAD.MOV.U32 R28, RZ, RZ, R12 ;  /* 0x000000ffff1c7224 */ /* 0x000fc400078e000c */
[----:B------:R-:W-:Y:S02]  /*d0f0*/  IMAD.MOV.U32 R7, RZ, RZ, R13 ;  /* 0x000000ffff077224 */ /* 0x000fe400078e000d */
[----:B------:R-:W2:Y:S04]  /*d100*/  LDL.LU.64 R12, [R1+0x300] ;  /* 0x00030000010c7983 */ /* 0x000ea80000300a00 */
[----:B------:R-:W2:Y:S01]  /*d110*/  LDL.LU.64 R14, [R1+0x308] ;  /* 0x00030800010e7983 */ /* 0x000ea20000300a00 */
[----:B----4-:R-:W-:Y:S11]  /*d120*/  HMMA.16816.F32.BF16 R16, R8, R24, R16 ;  /* 0x000000180810723c */ /* 0x010ff60000041810 */
[----:B------:R-:W-:Y:S11]  /*d130*/  @!UPT UIADD3 URZ, URZ, URZ, URZ ;  /* 0x0000003f3f3ff290 */ /* 0x000ff6000fffe03f */
[----:B------:R-:W-:Y:S01]  /*d140*/  @!UPT UIADD3 URZ, URZ, URZ, URZ ;  /* 0x0000003f3f3ff290 */ /* 0x000fe2000fffe03f */
[----:B------:R-:W-:Y:S04]  /*d150*/  STL.64 [R1+0x1b0], R16 ;  /* 0x0001b01001007387 */ /* 0x000fe80000100a00 */
[----:B------:R0:W-:Y:S04]  /*d160*/  STL.64 [R1+0x1b8], R18 ;  /* 0x0001b81201007387 */ /* 0x0001e80000100a00 */
[----:B0-----:R-:W3:Y:S01]  /*d170*/  LDL.LU.64 R18, [R1+0xef8] ;  /* 0x000ef80001127983 */ /* 0x001ee20000300a00 */
[----:B------:R-:W-:Y:S02]  /*d180*/  IMAD.MOV.U32 R23, RZ, RZ, R24 ;  /* 0x000000ffff177224 */ /* 0x000fe400078e0018 */
[----:B------:R-:W-:Y:S01]  /*d190*/  IMAD.MOV.U32 R22, RZ, RZ, R25 ;  /* 0x000000ffff167224 */ /* 0x000fe200078e0019 */
[----:B------:R-:W2:Y:S04]  /*d1a0*/  LDL.LU.64 R16, [R1+0xef0] ;  /* 0x000ef00001107983 */ /* 0x000ea80000300a00 */
[----:B------:R-:W-:Y:S04]  /*d1b0*/  STL.64 [R1+0xec0], R22 ;  /* 0x000ec01601007387 */ /* 0x000fe80000100a00 */
[----:B------:R3:W-:Y:S01]  /*d1c0*/  STL.64 [R1+0xeb8], R20 ;  /* 0x000eb81401007387 */ /* 0x0007e20000100a00 */
[----:B------:R-:W-:-:S02]  /*d1d0*/  IMAD.MOV.U32 R4, RZ, RZ, R26 ;  /* 0x000000ffff047224 */ /* 0x000fc400078e001a */
[----:B---3--:R-:W-:Y:S02]  /*d1e0*/  IMAD.MOV.U32 R20, RZ, RZ, R19 ;  /* 0x000000ffff147224 */ /* 0x008fe400078e0013 */
[----:B------:R-:W-:-:S05]  /*d1f0*/  IMAD.MOV.U32 R21, RZ, RZ, R18 ;  /* 0x000000ffff157224 */ /* 0x000fca00078e0012 */
[----:B------:R0:W-:Y:S04]  /*d200*/  STL.64 [R1+0xed8], R20 ;  /* 0x000ed81401007387 */ /* 0x0001e80000100a00 */
[----:B0-----:R-:W3:Y:S04]  /*d210*/  LDL.LU.64 R20, [R1+0x190] ;  /* 0x0001900001147983 */ /* 0x001ee80000300a00 */
[----:B------:R-:W3:Y:S04]  /*d220*/  LDL.LU.64 R22, [R1+0x198] ;  /* 0x0001980001167983 */ /* 0x000ee80000300a00 */
[----:B------:R-:W4:Y:S04]  /*d230*/  LDL.LU.64 R24, [R1+0x160] ;  /* 0x0001600001187983 */ /* 0x000f280000300a00 */
[----:B------:R-:W3:Y:S01]  /*d240*/  LDL.LU.64 R26, [R1+0x168] ;  /* 0x00016800011a7983 */ /* 0x000ee20000300a00 */
[----:B--2---:R-:W-:Y:S01]  /*d250*/  HMMA.16816.F32.BF16 R8, R8, R16, R12 ;  /* 0x000000100808723c */ /* 0x004fe2000004180c */
[----:B------:R-:W-:-:S02]  /*d260*/  IMAD.MOV.U32 R6, RZ, RZ, R16 ;  /* 0x000000ffff067224 */ /* 0x000fc400078e0010 */
[----:B------:R-:W-:Y:S01]  /*d270*/  IMAD.MOV.U32 R0, RZ, RZ, R17 ;  /* 0x000000ffff007224 */ /* 0x000fe200078e0011 */
[----:B---3--:R-:W-:Y:S04]  /*d280*/  STL.64 [R1+0xed0], R26 ;  /* 0x000ed01a01007387 */ /* 0x008fe80000100a00 */
[----:B----4-:R0:W-:Y:S04]  /*d290*/  STL.64 [R1+0xec8], R24 ;  /* 0x000ec81801007387 */ /* 0x0101e80000100a00 */
[----:B0-----:R-:W2:Y:S04]  /*d2a0*/  LDL.LU.64 R24, [R1+0x170] ;  /* 0x0001700001187983 */ /* 0x001ea80000300a00 */
[----:B------:R-:W2:Y:S04]  /*d2b0*/  LDL.LU.64 R26, [R1+0x178] ;  /* 0x00017800011a7983 */ /* 0x000ea80000300a00 */
[----:B------:R-:W3:Y:S04]  /*d2c0*/  LDL.LU.64 R14, [R1+0xee8] ;  /* 0x000ee800010e7983 */ /* 0x000ee80000300a00 */
[----:B------:R-:W3:Y:S04]  /*d2d0*/  LDL.LU.64 R12, [R1+0xee0] ;  /* 0x000ee000010c7983 */ /* 0x000ee80000300a00 */
[----:B------:R0:W-:Y:S04]  /*d2e0*/  STL.64 [R1+0x1a0], R8 ;  /* 0x0001a00801007387 */ /* 0x0001e80000100a00 */
[----:B------:R-:W-:Y:S04]  /*d2f0*/  STL.64 [R1+0x1a8], R10 ;  /* 0x0001a80a01007387 */ /* 0x000fe80000100a00 */
[----:B------:R-:W4:Y:S01]  /*d300*/  LDL.LU.64 R16, [R1+0x150] ;  /* 0x0001500001107983 */ /* 0x000f220000300a00 */
[----:B0-----:R-:W-:-:S03]  /*d310*/  IMAD.MOV.U32 R8, RZ, RZ, R28 ;  /* 0x000000ffff087224 */ /* 0x001fc600078e001c */
[----:B------:R-:W4:Y:S01]  /*d320*/  LDL.LU.64 R18, [R1+0x158] ;  /* 0x0001580001127983 */ /* 0x000f220000300a00 */
[----:B------:R-:W-:-:S05]  /*d330*/  IMAD.MOV.U32 R9, RZ, RZ, R7 ;  /* 0x000000ffff097224 */ /* 0x000fca00078e0007 */
[----:B------:R0:W-:Y:S02]  /*d340*/  STL.64 [R1+0xea8], R8 ;  /* 0x000ea80801007387 */ /* 0x0001e40000100a00 */
[----:B0-----:R-:W-:Y:S02]  /*d350*/  IMAD.MOV.U32 R8, RZ, RZ, R3 ;  /* 0x000000ffff087224 */ /* 0x001fe400078e0003 */
[----:B------:R-:W-:-:S07]  /*d360*/  IMAD.MOV.U32 R9, RZ, RZ, R2 ;  /* 0x000000ffff097224 */ /* 0x000fce00078e0002 */
[----:B---3--:R-:W-:Y:S01]  /*d370*/  HMMA.16816.F32.BF16 R8, R12, R8, R20 ;  /* 0x000000080c08723c */ /* 0x008fe20000041814 */
[----:B------:R-:W2:Y:S11]  /*d380*/  LDL.LU.64 R20, [R1+0xed8] ;  /* 0x000ed80001147983 */ /* 0x000eb60000300a00 */
[----:B------:R-:W-:Y:S11]  /*d390*/  @!UPT UIADD3 URZ, URZ, URZ, URZ ;  /* 0x0000003f3f3ff290 */ /* 0x000ff6000fffe03f */
[----:B------:R-:W-:Y:S01]  /*d3a0*/  @!UPT UIADD3 URZ, URZ, URZ, URZ ;  /* 0x0000003f3f3ff290 */ /* 0x000fe2000fffe03f */
[----:B------:R-:W-:Y:S01]  /*d3b0*/  IMAD.MOV.U32 R2, RZ, RZ, R11 ;  /* 0x000000ffff027224 */ /* 0x000fe200078e000b */
[----:B------:R0:W-:Y:S01]  /*d3c0*/  STL.64 [R1+0x190], R8 ;  /* 0x0001900801007387 */ /* 0x0001e20000100a00 */
[----:B------:R-:W-:-:S03]  /*d3d0*/  IMAD.MOV.U32 R3, RZ, RZ, R10 ;  /* 0x000000ffff037224 */ /* 0x000fc600078e000a */
[----:B0-----:R-:W3:Y:S04]  /*d3e0*/  LDL.LU.64 R8, [R1+0x140] ;  /* 0x0001400001087983 */ /* 0x001ee80000300a00 */
[----:B------:R-:W3:Y:S04]  /*d3f0*/  LDL.LU.64 R10, [R1+0x148] ;  /* 0x00014800010a7983 */ /* 0x000ee80000300a00 */
[----:B------:R-:W-:Y:S04]  /*d400*/  STL [R1+0xd04], R2 ;  /* 0x000d040201007387 */ /* 0x000fe80000100800 */
[----:B------:R-:W-:Y:S01]  /*d410*/  STL [R1+0xd00], R3 ;  /* 0x000d000301007387 */ /* 0x000fe20000100800 */
[C---:B--2---:R-:W-:Y:S03]  /*d420*/  HMMA.16816.F32.BF16 R20, R12.reuse, R20, R24 ;  /* 0x000000140c14723c */ /* 0x044fe60000041818 */
[----:B------:R-:W2:Y:S04]  /*d430*/  LDL.LU.64 R26, [R1+0xed0] ;  /* 0x000ed000011a7983 */ /* 0x000ea80000300a00 */
[----:B------:R-:W2:Y:S11]  /*d440*/  LDL.LU.64 R24, [R1+0xec8] ;  /* 0x000ec80001187983 */ /* 0x000eb60000300a00 */
[----:B------:R-:W-:Y:S05]  /*d450*/  @!UPT UIADD3 URZ, URZ, URZ, URZ ;  /* 0x0000003f3f3ff290 */ /* 0x000fea000fffe03f */
[----:B------:R-:W-:Y:S04]  /*d460*/  STL.64 [R1+0x180], R20 ;  /* 0x0001801401007387 */ /* 0x000fe80000100a00 */
[----:B------:R0:W-:Y:S04]  /*d470*/  STL.64 [R1+0x188], R22 ;  /* 0x0001881601007387 */ /* 0x0001e80000100a00 */
[----:B0-----:R-:W3:Y:S04]  /*d480*/  LDL.LU.64 R22, [R1+0xec0] ;  /* 0x000ec00001167983 */ /* 0x001ee80000300a00 */
[----:B------:R-:W3:Y:S01]  /*d490*/  LDL.LU.64 R20, [R1+0xeb8] ;  /* 0x000eb80001147983 */ /* 0x000ee20000300a00 */
[C---:B--2---:R-:W-:Y:S11]  /*d4a0*/  HMMA.16816.F32.BF16 R24, R12.reuse, R4, R24 ;  /* 0x000000040c18723c */ /* 0x044ff60000041818 */
[----:B------:R-:W-:Y:S11]  /*d4b0*/  @!UPT UIADD3 URZ, URZ, URZ, URZ ;  /* 0x0000003f3f3ff290 */ /* 0x000ff6000fffe03f */
[----:B------:R-:W-:Y:S01]  /*d4c0*/  @!UPT UIADD3 URZ, URZ, URZ, URZ ;  /* 0x0000003f3f3ff290 */ /* 0x000fe2000fffe03f */
[----:B------:R0:W-:Y:S04]  /*d4d0*/  STL.64 [R1+0x170], R24 ;  /* 0x0001701801007387 */ /* 0x0001e80000100a00 */
[----:B------:R-:W-:Y:S04]  /*d4e0*/  STL.64 [R1+0x178], R26 ;  /* 0x0001781a01007387 */ /* 0x000fe80000100a00 */
[----:B0-----:R-:W4:Y:S01]  /*d4f0*/  LDL.LU.64 R24, [R1+0xeb0] ;  /* 0x000eb00001187983 */ /* 0x001f220000300a00 */
[C---:B---3--:R-:W-:Y:S03]  /*d500*/  HMMA.16816.F32.BF16 R8, R12.reuse, R20, R8 ;  /* 0x000000140c08723c */ /* 0x048fe60000041808 */
[----:B------:R-:W-:Y:S04]  /*d510*/  STL [R1+0xea0], R6 ;  /* 0x000ea00601007387 */ /* 0x000fe80000100800 */
[----:B------:R0:W-:Y:S04]  /*d520*/  STL.64 [R1+0xe98], R4 ;  /* 0x000e980401007387 */ /* 0x0001e80000100a00 */
[----:B0-----:R-:W2:Y:S04]  /*d530*/  LDL.LU.64 R4, [R1+0x100] ;  /* 0x0001000001047983 */ /* 0x001ea80000300a00 */
[----:B------:R-:W2:Y:S01]  /*d540*/  LDL.LU.64 R6, [R1+0x108] ;  /* 0x0001080001067983 */ /* 0x000ea20000300a00 */
[----:B----4-:R-:W-:Y:S01]  /*d550*/  HMMA.16816.F32.BF16 R16, R12, R24, R16 ;  /* 0x000000180c10723c */ /* 0x010fe20000041810 */
[----:B------:R-:W-:-:S02]  /*d560*/  IMAD.MOV.U32 R3, RZ, RZ, R24 ;  /* 0x000000ffff037224 */ /* 0x000fc400078e0018 */
[----:B------:R-:W-:-:S04]  /*d570*/  IMAD.MOV.U32 R2, RZ, RZ, R25 ;  /* 0x000000ffff027224 */ /* 0x000fc800078e0019 */
[----:B------:R-:W-:Y:S02]  /*d580*/  IMAD.MOV.U32 R24, RZ, RZ, R23 ;  /* 0x000000ffff187224 */ /* 0x000fe400078e0017 */
[----:B------:R-:W-:Y:S11]  /*d590*/  IMAD.MOV.U32 R25, RZ, RZ, R22 ;  /* 0x000000ffff197224 */ /* 0x000ff600078e0016 */
[----:B------:R-:W-:Y:S03]  /*d5a0*/  @!UPT UIADD3 URZ, URZ, URZ, URZ ;  /* 0x0000003f3f3ff290 */ /* 0x000fe6000fffe03f */
[----:B------:R0:W-:Y:S01]  /*d5b0*/  STL.64 [R1+0x160], R16 ;  /* 0x0001601001007387 */ /* 0x0001e20000100a00 */
[----:B------:R-:W-:-:S03]  /*d5c0*/  IMAD.MOV.U32 R27, RZ, RZ, R19 ;  /* 0x000000ffff1b7224 */ /* 0x000fc600078e0013 */
[----:B------:R1:W-:Y:S04]  /*d5d0*/  STL [R1+0x168], R18 ;  /* 0x0001681201007387 */ /* 0x0003e80000100800 */
[----:B0-----:R-:W3:Y:S04]  /*d5e0*/  LDL.LU.64 R16, [R1+0xb0] ;  /* 0x0000b00001107983 */ /* 0x001ee80000300a00 */
[----:B-1----:R-:W3:Y:S04]  /*d5f0*/  LDL.LU.64 R18, [R1+0xb8] ;  /* 0x0000b80001127983 */ /* 0x002ee80000300a00 */
[----:B------:R-:W-:Y:S04]  /*d600*/  STL [R1+0xc40], R27 ;  /* 0x000c401b01007387 */ /* 0x000fe80000100800 */
[----:B------:R0:W-:Y:S04]  /*d610*/  STL.64 [R1+0x150], R8 ;  /* 0x0001500801007387 */ /* 0x0001e80000100a00 */
[----:B------:R-:W-:Y:S04]  /*d620*/  STL.64 [R1+0x158], R10 ;  /* 0x0001580a01007387 */ /* 0x000fe80000100a00 */
[----:B0-----:R-:W4:Y:S04]  /*d630*/  LDL.LU.64 R8, [R1+0xea8] ;  /* 0x000ea80001087983 */ /* 0x001f280000300a00 */
[----:B------:R0:W-:Y:S04]  /*d640*/  STL.64 [R1+0xe68], R20 ;  /* 0x000e681401007387 */ /* 0x0001e80000100a00 */
[----:B0-----:R-:W4:Y:S04]  /*d650*/  LDL.LU.64 R20, [R1+0x120] ;  /* 0x0001200001147983 */ /* 0x001f280000300a00 */
[----:B------:R-:W4:Y:S01]  /*d660*/  LDL.LU.64 R22, [R1+0x128] ;  /* 0x0001280001167983 */ /* 0x000f220000300a00 */
[C---:B--2---:R-:W-:Y:S08]  /*d670*/  HMMA.16816.F32.BF16 R24, R12.reuse, R24, R4 ;  /* 0x000000180c18723c */ /* 0x044ff00000041804 */
[----:B----4-:R-:W-:Y:S01]  /*d680*/  HMMA.16816.F32.BF16 R20, R12, R8, R20 ;  /* 0x000000080c14723c */ /* 0x010fe20000041814 */
[----:B------:R-:W2:Y:S04]  /*d690*/  LDL.LU.64 R8, [R1+0x330] ;  /* 0x0003300001087983 */ /* 0x000ea80000300a00 */
[----:B------:R-:W2:Y:S11]  /*d6a0*/  LDL.LU.64 R10, [R1+0x338] ;  /* 0x00033800010a7983 */ /* 0x000eb60000300a00 */
[----:B------:R-:W-:Y:S07]  /*d6b0*/  @!UPT UIADD3 URZ, URZ, URZ, URZ ;  /* 0x0000003f3f3ff290 */ /* 0x000fee000fffe03f */
[----:B------:R0:W-:Y:S04]  /*d6c0*/  STL.64 [R1+0x140], R20 ;  /* 0x0001401401007387 */ /* 0x0001e80000100a00 */
[----:B------:R-:W-:Y:S01]  /*d6d0*/  STL.64 [R1+0x148], R22 ;  /* 0x0001481601007387 */ /* 0x000fe20000100a00 */
[----:B0-----:R-:W-:Y:S02]  /*d6e0*/  IMAD.MOV.U32 R20, RZ, RZ, R3 ;  /* 0x000000ffff147224 */ /* 0x001fe400078e0003 */
[----:B------:R-:W-:-:S05]  /*d6f0*/  IMAD.MOV.U32 R21, RZ, RZ, R2 ;  /* 0x000000ffff157224 */ /* 0x000fca00078e0002 */
[----:B------:R0:W-:Y:S04]  /*d700*/  STL.64 [R1+0xe80], R20 ;  /* 0x000e801401007387 */ /* 0x0001e80000100a00 */
[----:B0-----:R-:W4:Y:S04]  /*d710*/  LDL.LU.64 R20, [R1] ;  /* 0x0000000001147983 */ /* 0x001f280000300a00 */
[----:B------:R-:W2:Y:S04]  /*d720*/  LDL.LU R6, [R1+0xea0] ;  /* 0x000ea00001067983 */ /* 0x000ea80000300800 */
[----:B------:R-:W3:Y:S04]  /*d730*/  LDL.LU.64 R4, [R1+0xe98] ;  /* 0x000e980001047983 */ /* 0x000ee80000300a00 */
[----:B------:R0:W-:Y:S02]  /*d740*/  STL.64 [R1+0x130], R24 ;  /* 0x0001301801007387 */ /* 0x0001e40000100a00 */
[----:B0-----:R-:W-:-:S02]  /*d750*/  IMAD.MOV.U32 R25, RZ, RZ, R0 ;  /* 0x000000ffff197224 */ /* 0x001fc400078e0000 */
[----:B------:R-:W-:Y:S04]  /*d760*/  STL [R1+0x138], R26 ;  /* 0x0001381a01007387 */ /* 0x000fe80000100800 */
[----:B------:R-:W-:Y:S01]  /*d770*/  STL [R1+0xd40], R27 ;  /* 0x000d401b01007387 */ /* 0x000fe20000100800 */
[----:B--2---:R-:W-:-:S07]  /*d780*/  IMAD.MOV.U32 R24, RZ, RZ, R6 ;  /* 0x000000ffff187224 */ /* 0x004fce00078e0006 */
[----:B---3--:R-:W-:Y:S01]  /*d790*/  HMMA.16816.F32.BF16 R12, R12, R24, R16 ;  /* 0x000000180c0c723c */ /* 0x008fe20000041810 */
[----:B------:R-:W4:Y:S04]  /*d7a0*/  LDL.LU.64 R18, [R1+0xe90] ;  /* 0x000e900001127983 */ /* 0x000f280000300a00 */
[----:B------:R-:W4:Y:S11]  /*d7b0*/  LDL.LU.64 R16, [R1+0xe88] ;  /* 0x000e880001107983 */ /* 0x000f360000300a00 */
[----:B------:R-:W-:Y:S07]  /*d7c0*/  @!UPT UIADD3 URZ, URZ, URZ, URZ ;  /* 0x0000003f3f3ff290 */ /* 0x000fee000fffe03f */
[----:B------:R0:W-:Y:S04]  /*d7d0*/  STL.64 [R1+0x120], R12 ;  /* 0x0001200c01007387 */ /* 0x0001e80000100a00 */
[----:B------:R1:W-:Y:S04]  /*d7e0*/  STL.64 [R1+0x128], R14 ;  /* 0x0001280e01007387 */ /* 0x0003e80000100a00 */
[----:B0-----:R-:W4:Y:S04]  /*d7f0*/  LDL.LU.64 R12, [R1+0x310] ;  /* 0x00031000010c7983 */ /* 0x001f280000300a00 */
[----:B-1----:R-:W4:Y:S04]  /*d800*/  LDL.LU.64 R14, [R1+0x318] ;  /* 0x00031800010e7983 */ /* 0x002f280000300a00 */
[----:B------:R0:W-:Y:S04]  /*d810*/  STL.64 [R1+0xe28], R24 ;  /* 0x000e281801007387 */ /* 0x0001e80000100a00 */
[----:B0-----:R-:W2:Y:S04]  /*d820*/  LDL.LU.64 R24, [R1+0x80] ;  /* 0x0000800001187983 */ /* 0x001ea80000300a00 */
[----:B--2---:R0:W-:Y:S04]  /*d830*/  STL.64 [R1+0xe30], R24 ;  /* 0x000e301801007387 */ /* 0x0041e80000100a00 */
[----:B0-----:R-:W2:Y:S01]  /*d840*/  LDL.LU.64 R24, [R1+0x10] ;  /* 0x0000100001187983 */ /* 0x001ea20000300a00 */
[C---:B----4-:R-:W-:Y:S08]  /*d850*/  HMMA.16816.F32.BF16 R12, R16.reuse, R20, R12 ;  /* 0x00000014100c723c */ /* 0x050ff0000004180c */
[----:B--2---:R-:W-:Y:S11]  /*d860*/  HMMA.16816.F32.BF16 R8, R16, R24, R8 ;  /* 0x000000181008723c */ /* 0x004ff60000041808 */
[----:B------:R-:W-:Y:S11]  /*d870*/  @!UPT UIADD3 URZ, URZ, URZ, URZ ;  /* 0x0000003f3f3ff290 */ /* 0x000ff6000fffe03f */
[----:B------:R-:W-:Y:S01]  /*d880*/  @!UPT UIADD3 URZ, URZ, URZ, URZ ;  /* 0x0000003f3f3ff290 */ /* 0x000fe2000fffe03f */
[----:B------:R0:W-:Y:S04]  /*d890*/  STL.64 [R1+0x110], R8 ;  /* 0x0001100801007387 */ /* 0x0001e80000100a00 */
[----:B------:R1:W-:Y:S04]  /*d8a0*/  STL.64 [R1+0x118], R10 ;  /* 0x0001180a01007387 */ /* 0x0003e80000100a00 */
[----:B------:R-:W-:Y:S04]  /*d8b0*/  STL.64 [R1+0x100], R12 ;  /* 0x0001000c01007387 */ /* 0x000fe80000100a00 */
[----:B------:R-:W-:Y:S01]  /*d8c0*/  STL.64 [R1+0x108], R14 ;  /* 0x0001080e01007387 */ /* 0x000fe20000100a00 */
[----:B0-----:R-:W-:-:S02]  /*d8d0*/  IMAD.MOV.U32 R9, RZ, RZ, R24 ;  /* 0x000000ffff097224 */ /* 0x001fc400078e0018 */
[----:B-1----:R-:W-:Y:S02]  /*d8e0*/  IMAD.MOV.U32 R11, RZ, RZ, R20 ;  /* 0x000000ffff0b7224 */ /* 0x002fe400078e0014 */
[----:B------:R-:W-:Y:S02]  /*d8f0*/  IMAD.MOV.U32 R10, RZ, RZ, R21 ;  /* 0x000000ffff0a7224 */ /* 0x000fe400078e0015 */
[----:B------:R-:W2:Y:S01]  /*d900*/  LDL.LU.64 R20, [R1+0x2f0] ;  /* 0x0002f00001147983 */ /* 0x000ea20000300a00 */
[----:B------:R-:W-:-:S03]  /*d910*/  IMAD.MOV.U32 R8, RZ, RZ, R25 ;  /* 0x000000ffff087224 */ /* 0x000fc600078e0019 */
[----:B------:R-:W2:Y:S04]  /*d920*/  LDL.LU.64 R22, [R1+0x2f8] ;  /* 0x0002f80001167983 */ /* 0x000ea80000300a00 */
[----:B------:R-:W3:Y:S04]  /*d930*/  LDL.LU.64 R24, [R1+0x2c0] ;  /* 0x0002c00001187983 */ /* 0x000ee80000300a00 */
[----:B------:R-:W4:Y:S04]  /*d940*/  LDL.LU.64 R26, [R1+0x2c8] ;  /* 0x0002c800011a7983 */ /* 0x000f280000300a00 */
[----:B----4-:R-:W-:Y:S04]  /*d950*/  STL.64 [R1+0xe60], R26 ;  /* 0x000e601a01007387 */ /* 0x010fe80000100a00 */
[----:B---3--:R0:W-:Y:S04]  /*d960*/  STL.64 [R1+0xe58], R24 ;  /* 0x000e581801007387 */ /* 0x0081e80000100a00 */
[----:B0-----:R-:W3:Y:S04]  /*d970*/  LDL.LU.64 R24, [R1+0x2d0] ;  /* 0x0002d00001187983 */ /* 0x001ee80000300a00 */
[----:B------:R-:W4:Y:S01]  /*d980*/  LDL.LU.64 R26, [R1+0x2d8] ;  /* 0x0002d800011a7983 */ /* 0x000f220000300a00 */
[----:B--2---:R-:W-:Y:S03]  /*d990*/  HMMA.16816.F32.BF16 R4, R16, R4, R20 ;  /* 0x000000041004723c */ /* 0x004fe60000041814 */
[----:B----4-:R-:W-:Y:S04]  /*d9a0*/  STL.64 [R1+0xe78], R26 ;  /* 0x000e781a01007387 */ /* 0x010fe80000100a00 */
[----:B---3--:R0:W-:Y:S04]  /*d9b0*/  STL.64 [R1+0xe70], R24 ;  /* 0x000e701801007387 */ /* 0x0081e80000100a00 */
[----:B0-----:R-:W2:Y:S04]  /*d9c0*/  LDL.LU.64 R24, [R1+0x2e0] ;  /* 0x0002e00001187983 */ /* 0x001ea80000300a00 */
[----:B------:R-:W2:Y:S04]  /*d9d0*/  LDL.LU.64 R26, [R1+0x2e8] ;  /* 0x0002e800011a7983 */ /* 0x000ea80000300a00 */
[----:B------:R-:W-:Y:S04]  /*d9e0*/  STL.64 [R1+0xe40], R10 ;  /* 0x000e400a01007387 */ /* 0x000fe80000100a00 */
[----:B------:R0:W-:Y:S04]  /*d9f0*/  STL.64 [R1+0xe38], R8 ;  /* 0x000e380801007387 */ /* 0x0001e80000100a00 */
[----:B0-----:R-:W3:Y:S04]  /*da00*/  LDL.LU.64 R8, [R1+0x90] ;  /* 0x0000900001087983 */ /* 0x001ee80000300a00 */
[----:B------:R-:W4:Y:S04]  /*da10*/  LDL R15, [R1+0x354] ;  /* 0x00035400010f7983 */ /* 0x000f280000100800 */
[----:B------:R-:W2:Y:S01]  /*da20*/  LDL.LU.64 R20, [R1+0xe80] ;  /* 0x000e800001147983 */ /* 0x000ea20000300a00 */
[----:B------:R-:W-:-:S03]  /*da30*/  IMAD.MOV.U32 R3, RZ, RZ, R4 ;  /* 0x000000ffff037224 */ /* 0x000fc600078e0004 */
[----:B------:R0:W-:Y:S04]  /*da40*/  STL [R1+0xf4], R5 ;  /* 0x0000f40501007387 */ /* 0x0001e80000100800 */
[----:B------:R1:W-:Y:S04]  /*da50*/  STL.64 [R1+0xf8], R6 ;  /* 0x0000f80601007387 */ /* 0x0003e80000100a00 */
[----:B0-----:R-:W3:Y:S04]  /*da60*/  LDL.LU.64 R4, [R1+0x2b0] ;  /* 0x0002b00001047983 */ /* 0x001ee80000300a00 */
[----:B-1----:R-:W3:Y:S04]  /*da70*/  LDL.LU.64 R6, [R1+0x2b8] ;  /* 0x0002b80001067983 */ /* 0x002ee80000300a00 */
[----:B------:R-:W-:Y:S01]  /*da80*/  STL [R1+0xd08], R3 ;  /* 0x000d080301007387 */ /* 0x000fe20000100800 */
[----:B--2---:R-:W-:Y:S03]  /*da90*/  HMMA.16816.F32.BF16 R20, R16, R20, R24 ;  /* 0x000000141014723c */ /* 0x004fe60000041818 */
[----:B------:R-:W2:Y:S04]  /*daa0*/  LDL.LU.64 R26, [R1+0xe78] ;  /* 0x000e7800011a7983 */ /* 0x000ea80000300a00 */
[----:B------:R-:W2:Y:S11]  /*dab0*/  LDL.LU.64 R24, [R1+0xe70] ;  /* 0x000e700001187983 */ /* 0x000eb60000300a00 */
[----:B------:R-:W-:Y:S05]  /*dac0*/  @!UPT UIADD3 URZ, URZ, URZ, URZ ;  /* 0x0000003f3f3ff290 */ /* 0x000fea000fffe03f */
[----:B------:R0:W-:Y:S04]  /*dad0*/  STL.64 [R1+0xe0], R20 ;  /* 0x0000e01401007387 */ /* 0x0001e80000100a00 */
[----:B------:R2:W-:Y:S04]  /*dae0*/  STL [R1+0xe8], R22 ;  /* 0x0000e81601007387 */ /* 0x0005e80000100800 */
[----:B0-----:R-:W2:Y:S01]  /*daf0*/  LDL.LU.64 R20, [R1+0xe68] ;  /* 0x000e680001147983 */ /* 0x001ea20000300a00 */
[----:B------:R-:W-:-:S05]  /*db00*/  IMAD.MOV.U32 R2, RZ, RZ, R23 ;  /* 0x000000ffff027224 */ /* 0x000fca00078e0017 */
[----:B------:R-:W-:Y:S01]  /*db10*/  STL [R1+0xd0c], R2 ;  /* 0x000d0c0201007387 */ /* 0x000fe20000100800 */
[----:B--2---:R-:W-:Y:S03]  /*db20*/  HMMA.16816.F32.BF16 R20, R16, R20, R24 ;  /* 0x000000141014723c */ /* 0x004fe60000041818 */
[----:B------:R-:W2:Y:S04]  /*db30*/  LDL.LU.64 R26, [R1+0xe60] ;  /* 0x000e6000011a7983 */ /* 0x000ea80000300a00 */
[----:B------:R-:W2:Y:S01]  /*db40*/  LDL.LU.64 R24, [R1+0xe58] ;  /* 0x000e580001187983 */ /* 0x000ea20000300a00 */
[----:B---3--:R-:W-:Y:S11]  /*db50*/  IMAD.MOV.U32 R0, RZ, RZ, R9 ;  /* 0x000000ffff007224 */ /* 0x008ff600078e0009 */
[----:B------:R-:W-:Y:S04]  /*db60*/  @!UPT UIADD3 URZ, URZ, URZ, URZ ;  /* 0x0000003f3f3ff290 */ /* 0x000fe8000fffe03f */
[----:B------:R-:W-:Y:S01]  /*db70*/  STL.64 [R1+0xd0], R20 ;  /* 0x0000d01401007387 */ /* 0x000fe20000100a00 */
[----:B------:R-:W-:-:S03]  /*db80*/  IMAD.MOV.U32 R3, RZ, RZ, R23 ;  /* 0x000000ffff037224 */ /* 0x000fc600078e0017 */
[----:B------:R0:W-:Y:S04]  /*db90*/  STL [R1+0xd8], R22 ;  /* 0x0000d81601007387 */ /* 0x0001e80000100800 */
[----:B0-----:R-:W3:Y:S01]  /*dba0*/  LDL.LU.64 R22, [R1+0xe50] ;  /* 0x000e500001167983 */ /* 0x001ee20000300a00 */
[----:B------:R-:W-:-:S03]  /*dbb0*/  IMAD.MOV.U32 R21, RZ, RZ, R8 ;  /* 0x000000ffff157224 */ /* 0x000fc600078e0008 */
[----:B------:R-:W3:Y:S04]  /*dbc0*/  LDL.LU R20, [R1+0xe48] ;  /* 0x000e480001147983 */ /* 0x000ee80000300800 */
[----:B------:R-:W-:Y:S04]  /*dbd0*/  STL [R1+0xd10], R3 ;  /* 0x000d100301007387 */ /* 0x000fe80000100800 */
[----:B------:R-:W4:Y:S01]  /*dbe0*/  LDL.LU.64 R10, [R1+0xe40] ;  /* 0x000e4000010a7983 */ /* 0x000f220000300a00 */
[----:B--2---:R-:W-:Y:S03]  /*dbf0*/  HMMA.16816.F32.BF16 R24, R16, R8, R24 ;  /* 0x000000081018723c */ /* 0x004fe60000041818 */
[----:B------:R-:W2:Y:S11]  /*dc00*/  LDL.LU.64 R8, [R1+0xe38] ;  /* 0x000e380001087983 */ /* 0x000eb60000300a00 */
[----:B------:R-:W-:Y:S09]  /*dc10*/  @!UPT UIADD3 URZ, URZ, URZ, URZ ;  /* 0x0000003f3f3ff290 */ /* 0x000ff2000fffe03f */
[----:B------:R0:W-:Y:S04]  /*dc20*/  STL.64 [R1+0xc0], R24 ;  /* 0x0000c01801007387 */ /* 0x0001e80000100a00 */
[----:B------:R-:W-:Y:S04]  /*dc30*/  STL [R1+0xc8], R26 ;  /* 0x0000c81a01007387 */ /* 0x000fe80000100800 */
[----:B0-----:R-:W2:Y:S01]  /*dc40*/  LDL.LU.64 R24, [R1+0xe30] ;  /* 0x000e300001187983 */ /* 0x001ea20000300a00 */
[----:B------:R-:W-:-:S03]  /*dc50*/  IMAD.MOV.U32 R2, RZ, RZ, R27 ;  /* 0x000000ffff027224 */ /* 0x000fc600078e001b */
[----:B---3--:R-:W-:Y:S04]  /*dc60*/  STL.64 [R1+0xdf8], R22 ;  /* 0x000df81601007387 */ /* 0x008fe80000100a00 */
[----:B------:R0:W-:Y:S04]  /*dc70*/  STL.64 [R1+0xdf0], R20 ;  /* 0x000df01401007387 */ /* 0x0001e80000100a00 */
[----:B0-----:R-:W3:Y:S04]  /*dc80*/  LDL.LU.64 R20, [R1+0x2a0] ;  /* 0x0002a00001147983 */ /* 0x001ee80000300a00 */
[----:B------:R-:W3:Y:S04]  /*dc90*/  LDL.LU.64 R22, [R1+0x2a8] ;  /* 0x0002a80001167983 */ /* 0x000ee80000300a00 */
[----:B------:R-:W-:Y:S01]  /*dca0*/  STL [R1+0xd44], R2 ;  /* 0x000d440201007387 */ /* 0x000fe20000100800 */
[----:B--2---:R-:W-:Y:S01]  /*dcb0*/  HMMA.16816.F32.BF16 R4, R16, R24, R4 ;  /* 0x000000181004723c */ /* 0x004fe20000041804 */
[----:B------:R-:W-:-:S02]  /*dcc0*/  IMAD.MOV.U32 R28, RZ, RZ, R24 ;  /* 0x000000ffff1c7224 */ /* 0x000fc400078e0018 */
[----:B------:R-:W-:Y:S02]  /*dcd0*/  IMAD.MOV.U32 R29, RZ, RZ, R25 ;  /* 0x000000ffff1d7224 */ /* 0x000fe400078e0019 */
[----:B------:R-:W3:Y:S11]  /*dce0*/  LDL.LU.64 R24, [R1+0xe28] ;  /* 0x000e280001187983 */ /* 0x000ef60000300a00 */
[----:B------:R-:W-:Y:S07]  /*dcf0*/  @!UPT UIADD3 URZ, URZ, URZ, URZ ;  /* 0x0000003f3f3ff290 */ /* 0x000fee000fffe03f */
[----:B------:R-:W-:Y:S01]  /*dd00*/  STL.64 [R1+0xb0], R4 ;  /* 0x0000b00401007387 */ /* 0x000fe20000100a00 */
[----:B------:R-:W-:-:S03]  /*dd10*/  IMAD.MOV.U32 R3, RZ, RZ, R7 ;  /* 0x000000ffff037224 */ /* 0x000fc600078e0007 */
[----:B------:R0:W-:Y:S04]  /*dd20*/  STL [R1+0xb8], R6 ;  /* 0x0000b80601007387 */ /* 0x0001e80000100800 */
[----:B0-----:R-:W2:Y:S04]  /*dd30*/  LDL.LU.64 R6, [R1+0xe20] ;  /* 0x000e200001067983 */ /* 0x001ea80000300a00 */
[----:B------:R-:W2:Y:S01]  /*dd40*/  LDL.LU.64 R4, [R1+0xe18] ;  /* 0x000e180001047983 */ /* 0x000ea20000300a00 */
[----:B---3--:R-:W-:Y:S11]  /*dd50*/  HMMA.16816.F32.BF16 R16, R16, R24, R20 ;  /* 0x000000181010723c */ /* 0x008ff60000041814 */
[----:B------:R-:W-:Y:S11]  /*dd60*/  @!UPT UIADD3 URZ, URZ, URZ, URZ ;  /* 0x0000003f3f3ff290 */ /* 0x000ff6000fffe03f */
[----:B------:R-:W-:Y:S01]  /*dd70*/  @!UPT UIADD3 URZ, URZ, URZ, URZ ;  /* 0x0000003f3f3ff290 */ /* 0x000fe2000fffe03f */
[----:B------:R0:W-:Y:S01]  /*dd80*/  STL [R1+0xa4], R17 ;  /* 0x0000a41101007387 */ /* 0x0001e20000100800 */
[----:B------:R-:W-:Y:S02]  /*dd90*/  IMAD.MOV.U32 R26, RZ, RZ, R16 ;  /* 0x000000ffff1a7224 */ /* 0x000fe400078e0010 */
[----:B----4-:R-:W-:Y:S02]  /*dda0*/  IMAD.MOV.U32 R16, RZ, RZ, R11 ;  /* 0x000000ffff107224 */ /* 0x010fe400078e000b */
[----:B0-----:R-:W-:-:S05]  /*ddb0*/  IMAD.MOV.U32 R17, RZ, RZ, R10 ;  /* 0x000000ffff117224 */ /* 0x001fca00078e000a */
[----:B------:R0:W-:Y:S04]  /*ddc0*/  STL.64 [R1+0xe00], R16 ;  /* 0x000e001001007387 */ /* 0x0001e80000100a00 */
[----:B------:R-:W3:Y:S04]  /*ddd0*/  LDL.LU.64 R20, [R1+0x280] ;  /* 0x0002800001147983 */ /* 0x000ee80000300a00 */
[----:B------:R-:W4:Y:S01]  /*dde0*/  LDL.LU.64 R22, [R1+0x288] ;  /* 0x0002880001167983 */ /* 0x000f220000300a00 */
[----:B0-----:R-:W-:Y:S02]  /*ddf0*/  IMAD.MOV.U32 R16, RZ, RZ, R9 ;  /* 0x000000ffff107224 */ /* 0x001fe400078e0009 */
[----:B------:R-:W-:-:S02]  /*de00*/  IMAD.MOV.U32 R17, RZ, RZ, R8 ;  /* 0x000000ffff117224 */ /* 0x000fc400078e0008 */
[----:B------:R-:W0:Y:S01]  /*de10*/  LDSM.16.MT88.4 R8, [R15+0x1000] ;  /* 0x001000000f08783b */ /* 0x000e220000004200 */
[----:B------:R-:W-:Y:S02]  /*de20*/  IMAD.MOV.U32 R2, RZ, RZ, R18 ;  /* 0x000000ffff027224 */ /* 0x000fe400078e0012 */
[----:B------:R-:W-:Y:S01]  /*de30*/  IMAD.MOV.U32 R27, RZ, RZ, R19 ;  /* 0x000000ffff1b7224 */ /* 0x000fe200078e0013 */
[----:B------:R-:W1:Y:S04]  /*de40*/  LDSM.16.MT88.4 R12, [R15+0x1080] ;  /* 0x001080000f0c783b */ /* 0x000e680000004200 */
[----:B----4-:R-:W-:Y:S04]  /*de50*/  STL.64 [R1+0xe10], R22 ;  /* 0x000e101601007387 */ /* 0x010fe80000100a00 */
[----:B---3--:R3:W-:Y:S04]  /*de60*/  STL.64 [R1+0xe08], R20 ;  /* 0x000e081401007387 */ /* 0x0087e80000100a00 */
[----:B---3--:R-:W2:Y:S04]  /*de70*/  LDL.LU.64 R20, [R1+0x290] ;  /* 0x0002900001147983 */ /* 0x008ea80000300a00 */
[----:B------:R-:W2:Y:S04]  /*de80*/  LDL.LU.64 R22, [R1+0x298] ;  /* 0x0002980001167983 */ /* 0x000ea80000300a00 */
[----:B------:R3:W-:Y:S04]  /*de90*/  STL.64 [R1+0xd68], R26 ;  /* 0x000d681a01007387 */ /* 0x0007e80000100a00 */
[----:B------:R-:W4:Y:S04]  /*dea0*/  LDL.LU.64 R24, [R1+0x50] ;  /* 0x0000500001187983 */ /* 0x000f280000300a00 */
[----:B---3--:R-:W3:Y:S04]  /*deb0*/  LDL.64 R26, [R1+0x58] ;  /* 0x00005800011a7983 */ /* 0x008ee80000100a00 */
[----:B0-----:R-:W-:Y:S04]  /*dec0*/  STL.64 [R1+0xd90], R10 ;  /* 0x000d900a01007387 */ /* 0x001fe80000100a00 */
[----:B------:R0:W-:Y:S04]  /*ded0*/  STL.64 [R1+0xd88], R8 ;  /* 0x000d880801007387 */ /* 0x0001e80000100a00 */
[----:B0-----:R-:W3:Y:S04]  /*dee0*/  LDL.LU.64 R8, [R1+0x220] ;  /* 0x0002200001087983 */ /* 0x001ee80000300a00 */
[----:B------:R-:W3:Y:S01]  /*def0*/  LDL.LU.64 R10, [R1+0x228] ;  /* 0x00022800010a7983 */ /* 0x000ee20000300a00 */
[C---:B--2---:R-:W-:Y:S03]  /*df00*/  HMMA.16816.F32.BF16 R16, R4.reuse, R16, R20 ;  /* 0x000000100410723c */ /* 0x044fe60000041814 */
[----:B------:R-:W2:Y:S04]  /*df10*/  LDL.LU.64 R22, [R1+0xe10] ;  /* 0x000e100001167983 */ /* 0x000ea80000300a00 */
[----:B------:R-:W2:Y:S11]  /*df20*/  LDL.LU.64 R20, [R1+0xe08] ;  /* 0x000e080001147983 */ /* 0x000eb60000300a00 */
[----:B------:R-:W-:Y:S05]  /*df30*/  @!UPT UIADD3 URZ, URZ, URZ, URZ ;  /* 0x0000003f3f3ff290 */ /* 0x000fea000fffe03f */
[----:B------:R0:W-:Y:S04]  /*df40*/  STL.64 [R1+0x40], R16 ;  /* 0x0000401001007387 */ /* 0x0001e80000100a00 */
[----:B------:R-:W-:Y:S04]  /*df50*/  STL.64 [R1+0x48], R18 ;  /* 0x0000481201007387 */ /* 0x000fe80000100a00 */
[----:B0-----:R-:W2:Y:S04]  /*df60*/  LDL.LU.64 R16, [R1+0xe00] ;  /* 0x000e000001107983 */ /* 0x001ea80000300a00 */
[----:B-1----:R-:W-:Y:S04]  /*df70*/  STL.64 [R1+0xd20], R14 ;  /* 0x000d200e01007387 */ /* 0x002fe80000100a00 */
[----:B------:R0:W-:Y:S04]  /*df80*/  STL.64 [R1+0xd18], R12 ;  /* 0x000d180c01007387 */ /* 0x0001e80000100a00 */
[----:B0-----:R-:W3:Y:S04]  /*df90*/  LDL.LU R12, [R1+0x20] ;  /* 0x00002000010c7983 */ /* 0x001ee80000300800 */
[----:B------:R-:W3:Y:S04]  /*dfa0*/  LDL.LU R13, [R1+0x24] ;  /* 0x00002400010d7983 */ /* 0x000ee80000300800 */
[----:B------:R-:W3:Y:S04]  /*dfb0*/  LDL R14, [R1+0x28] ;  /* 0x00002800010e7983 */ /* 0x000ee80000100800 */
[----:B------:R-:W3:Y:S01]  /*dfc0*/  LDL R15, [R1+0x2c] ;  /* 0x00002c00010f7983 */ /* 0x000ee20000100800 */
[C---:B--2---:R-:W-:Y:S03]  /*dfd0*/  HMMA.16816.F32.BF16 R16, R4.reuse, R16, R20 ;  /* 0x000000100410723c */ /* 0x044fe60000041814 */
[----:B------:R-:W2:Y:S04]  /*dfe0*/  LDL.LU.64 R22, [R1+0xdf8] ;  /* 0x000df80001167983 */ /* 0x000ea80000300a00 */
[----:B------:R-:W3:Y:S11]  /*dff0*/  LDL.LU.64 R20, [R1+0xdf0] ;  /* 0x000df00001147983 */ /* 0x000ef60000300a00 */
[----:B------:R-:W-:Y:S05]  /*e000*/  @!UPT UIADD3 URZ, URZ, URZ, URZ ;  /* 0x0000003f3f3ff290 */ /* 0x000fea000fffe03f */
[----:B------:R-:W-:Y:S04]  /*e010*/  STL.64 [R1+0x30], R16 ;  /* 0x0000301001007387 */ /* 0x000fe80000100a00 */
[----:B------:R-:W-:Y:S04]  /*e020*/  STL.64 [R1+0x38], R18 ;  /* 0x0000381201007387 */ /* 0x000fe80000100a00 */
[----:B--2---:R-:W0:Y:S04]  /*e030*/  LDSM.16.MT88.4 R16, [R22+0x1000] ;  /* 0x001000001610783b */ /* 0x004e280000004200 */
[----:B0-----:R-:W-:Y:S04]  /*e040*/  STL.64 [R1+0xc70], R18 ;  /* 0x000c701201007387 */ /* 0x001fe80000100a00 */
[----:B------:R0:W-:Y:S04]  /*e050*/  STL.64 [R1+0xc68], R16 ;  /* 0x000c681001007387 */ /* 0x0001e80000100a00 */
[----:B0-----:R-:W2:Y:S04]  /*e060*/  LDL.LU.64 R16, [R1+0x60] ;  /* 0x0000600001107983 */ /* 0x001ea80000300a00 */
[----:B------:R-:W2:Y:S01]  /*e070*/  LDL.64 R18, [R1+0x68] ;  /* 0x0000680001127983 */ /* 0x000ea20000100a00 */
[----:B---3--:R-:W-:Y:S03]  /*e080*/  HMMA.16816.F32.BF16 R8, R4, R12, R8 ;  /* 0x0000000c0408723c */ /* 0x008fe60000041808 */
[----:B--2---:R-:W-:Y:S04]  /*e090*/  STL.64 [R1+0xde0], R18 ;  /* 0x000de01201007387 */ /* 0x004fe80000100a00 */
[----:B------:R0:W-:Y:S04]  /*e0a0*/  STL.64 [R1+0xdd8], R16 ;  /* 0x000dd81001007387 */ /* 0x0001e80000100a00 */
[----:B0-----:R-:W4:Y:S04]  /*e0b0*/  LDL.LU.64 R16, [R1+0x230] ;  /* 0x0002300001107983 */ /* 0x001f280000300a00 */
[----:B------:R-:W4:Y:S08]  /*e0c0*/  LDL.LU.64 R18, [R1+0x238] ;  /* 0x0002380001127983 */ /* 0x000f300000300a00 */
[----:B------:R-:W-:Y:S04]  /*e0d0*/  STL.64 [R1+0x220], R8 ;  /* 0x0002200801007387 */ /* 0x000fe80000100a00 */
[----:B------:R-:W-:Y:S04]  /*e0e0*/  STL.64 [R1+0x228], R10 ;  /* 0x0002280a01007387 */ /* 0x000fe80000100a00 */
[----:B------:R0:W-:Y:S04]  /*e0f0*/  STL.64 [R1+0xd70], R14 ;  /* 0x000d700e01007387 */ /* 0x0001e80000100a00 */
[----:B------:R-:W2:Y:S04]  /*e100*/  LDL.LU R12, [R1+0x200] ;  /* 0x00020000010c7983 */ /* 0x000ea80000300800 */
[----:B------:R-:W2:Y:S04]  /*e110*/  LDL.LU R13, [R1+0x204] ;  /* 0x00020400010d7983 */ /* 0x000ea80000300800 */
[----:B0-----:R-:W3:Y:S04]  /*e120*/  LDL.LU R14, [R1+0x208] ;  /* 0x00020800010e7983 */ /* 0x001ee80000300800 */
[----:B------:R-:W3:Y:S04]  /*e130*/  LDL.LU R15, [R1+0x20c] ;  /* 0x00020c00010f7983 */ /* 0x000ee80000300800 */
[----:B------:R-:W2:Y:S04]  /*e140*/  LDL.LU.64 R8, [R1+0x260] ;  /* 0x0002600001087983 */ /* 0x000ea80000300a00 */
[----:B------:R-:W2:Y:S04]  /*e150*/  LDL.LU.64 R10, [R1+0x268] ;  /* 0x00026800010a7983 */ /* 0x000ea80000300a00 */
[----:B--2---:R-:W-:Y:S04]  /*e160*/  STL.64 [R1+0xda0], R10 ;  /* 0x000da00a01007387 */ /* 0x004fe80000100a00 */
[----:B------:R0:W-:Y:S04]  /*e170*/  STL.64 [R1+0xd98], R8 ;  /* 0x000d980801007387 */ /* 0x0001e80000100a00 */
[----:B0-----:R-:W2:Y:S04]  /*e180*/  LDL.LU.64 R8, [R1+0x270] ;  /* 0x0002700001087983 */ /* 0x001ea80000300a00 */
[----:B------:R-:W2:Y:S04]  /*e190*/  LDL.LU.64 R10, [R1+0x278] ;  /* 0x00027800010a7983 */ /* 0x000ea80000300a00 */
[----:B--2---:R-:W-:Y:S04]  /*e1a0*/  STL.64 [R1+0xdb0], R10 ;  /* 0x000db00a01007387 */ /* 0x004fe80000100a00 */
[----:B------:R0:W-:Y:S02]  /*e1b0*/  STL.64 [R1+0xda8], R8 ;  /* 0x000da80801007387 */ /* 0x0001e40000100a00 */
[----:B0-----:R-:W-:-:S02]  /*e1c0*/  IMAD.MOV.U32 R8, RZ, RZ, R21 ;  /* 0x000000ffff087224 */ /* 0x001fc400078e0015 */
[----:B------:R-:W2:Y:S01]  /*e1d0*/  LDL.LU R21, [R1+0xdec] ;  /* 0x000dec0001157983 */ /* 0x000ea20000300800 */
[----:B------:R-:W-:-:S03]  /*e1e0*/  IMAD.MOV.U32 R9, RZ, RZ, R0 ;  /* 0x000000ffff097224 */ /* 0x000fc600078e0000 */
[----:B------:R-:W2:Y:S04]  /*e1f0*/  LDL.LU R0, [R1+0xde8] ;  /* 0x000de80001007983 */ /* 0x000ea80000300800 */
[----:B------:R0:W-:Y:S04]  /*e200*/  STL.64 [R1+0xdd0], R8 ;  /* 0x000dd00801007387 */ /* 0x0001e80000100a00 */
[----:B0-----:R-:W2:Y:S04]  /*e210*/  LDL.LU.64 R8, [R1+0x240] ;  /* 0x0002400001087983 */ /* 0x001ea80000300a00 */
[----:B------:R-:W2:Y:S04]  /*e220*/  LDL.LU.64 R10, [R1+0x248] ;  /* 0x00024800010a7983 */ /* 0x000ea80000300a00 */
[----:B---3--:R-:W-:Y:S04]  /*e230*/  STL.64 [R1+0xd80], R14 ;  /* 0x000d800e01007387 */ /* 0x008fe80000100a00 */
[----:B------:R0:W-:Y:S04]  /*e240*/  STL.64 [R1+0xd78], R12 ;  /* 0x000d780c01007387 */ /* 0x0001e80000100a00 */
[----:B0-----:R-:W3:Y:S01]  /*e250*/  LDL.LU R12, [R1+0x210] ;  /* 0x00021000010c7983 */ /* 0x001ee20000300800 */
[----:B------:R-:W-:-:S02]  /*e260*/  IMAD.MOV.U32 R13, RZ, RZ, R23 ;  /* 0x000000ffff0d7224 */ /* 0x000fc400078e0017 */
[----:B------:R-:W-:Y:S01]  /*e270*/  IMAD.MOV.U32 R15, RZ, RZ, R20 ;  /* 0x000000ffff0f7224 */ /* 0x000fe200078e0014 */
[C---:B----4-:R-:W-:Y:S01]  /*e280*/  HMMA.16816.F32.BF16 R16, R4.reuse, R24, R16 ;  /* 0x000000180410723c */ /* 0x050fe20000041810 */
[----:B--2---:R-:W-:Y:S02]  /*e290*/  IMAD.MOV.U32 R14, RZ, RZ, R21 ;  /* 0x000000ffff0e7224 */ /* 0x004fe400078e0015 */
[----:B------:R-:W0:Y:S04]  /*e2a0*/  LDSM.16.MT88.4 R20, [R22+0x1080] ;  /* 0x001080001614783b */ /* 0x000e280000004200 */
[----:B------:R-:W-:Y:S04]  /*e2b0*/  STL.64 [R1+0xdc0], R14 ;  /* 0x000dc00e01007387 */ /* 0x000fe80000100a00 */
[----:B---3--:R1:W-:Y:S04]  /*e2c0*/  STL.64 [R1+0xdb8], R12 ;  /* 0x000db80c01007387 */ /* 0x0083e80000100a00 */
[----:B-1----:R-:W2:Y:S04]  /*e2d0*/  LDL.LU.64 R12, [R1+0x250] ;  /* 0x00025000010c7983 */ /* 0x002ea80000300a00 */
[----:B------:R-:W2:Y:S04]  /*e2e0*/  LDL.LU.64 R14, [R1+0x258] ;  /* 0x00025800010e7983 */ /* 0x000ea80000300a00 */
[----:B0-----:R-:W-:Y:S04]  /*e2f0*/  STL.64 [R1+0xbd0], R22 ;  /* 0x000bd01601007387 */ /* 0x001fe80000100a00 */
[----:B------:R0:W-:Y:S04]  /*e300*/  STL.64 [R1+0xbc8], R20 ;  /* 0x000bc81401007387 */ /* 0x0001e80000100a00 */
[----:B0-----:R-:W3:Y:S04]  /*e310*/  LDL.LU.64 R20, [R1+0x70] ;  /* 0x0000700001147983 */ /* 0x001ee80000300a00 */
[----:B------:R-:W4:Y:S04]  /*e320*/  LDL.LU.64 R22, [R1+0x78] ;  /* 0x0000780001167983 */ /* 0x000f280000300a00 */
[----:B------:R-:W-:Y:S04]  /*e330*/  STL.64 [R1+0x230], R16 ;  /* 0x0002301001007387 */ /* 0x000fe80000100a00 */
[----:B------:R0:W-:Y:S04]  /*e340*/  STL.64 [R1+0x238], R18 ;  /* 0x0002381201007387 */ /* 0x0001e80000100a00 */
[----:B0-----:R-:W2:Y:S04]  /*e350*/  LDL.LU.64 R18, [R1+0xde0] ;  /* 0x000de00001127983 */ /* 0x001ea80000300a00 */
[----:B------:R-:W2:Y:S02]  /*e360*/  LDL.LU.64 R16, [R1+0xdd8] ;  /* 0x000dd80001107983 */ /* 0x000ea40000300a00 */
[C---:B--2---:R-:W-:Y:S11]  /*e370*/  HMMA.16816.F32.BF16 R8, R4.reuse, R16, R8 ;  /* 0x000000100408723c */ /* 0x044ff60000041808 */
[----:B------:R-:W-:Y:S11]  /*e380*/  @!UPT UIADD3 URZ, URZ, URZ, URZ ;  /* 0x0000003f3f3ff290 */ /* 0x000ff6000fffe03f */
[----:B------:R-:W-:Y:S01]  /*e390*/  @!UPT UIADD3 URZ, URZ, URZ, URZ ;  /* 0x0000003f3f3ff290 */ /* 0x000fe2000fffe03f */
[----:B------:R0:W-:Y:S04]  /*e3a0*/  STL.64 [R1+0x240], R8 ;  /* 0x0002400801007387 */ /* 0x0001e80000100a00 */
[----:B------:R1:W-:Y:S04]  /*e3b0*/  STL.64 [R1+0x248], R10 ;  /* 0x0002480a01007387 */ /* 0x0003e80000100a00 */
[----:B0-----:R-:W1:Y:S01]  /*e3c0*/  LDL.LU.64 R8, [R1+0xdd0] ;  /* 0x000dd00001087983 */ /* 0x001e620000300a00 */
[----:B------:R-:W-:Y:S02]  /*e3d0*/  IMAD.MOV.U32 R16, RZ, RZ, R28 ;  /* 0x000000ffff107224 */ /* 0x000fe400078e001c */
[----:B------:R-:W-:Y:S01]  /*e3e0*/  IMAD.MOV.U32 R17, RZ, RZ, R29 ;  /* 0x000000ffff117224 */ /* 0x000fe200078e001d */
[----:B------:R-:W-:Y:S04]  /*e3f0*/  STL.64 [R1+0xd60], R18 ;  /* 0x000d601201007387 */ /* 0x000fe80000100a00 */
[----:B------:R-:W2:Y:S04]  /*e400*/  LDL.LU R28, [R1+0xdcc] ;  /* 0x000dcc00011c7983 */ /* 0x000ea80000300800 */
[----:B------:R-:W2:Y:S01]  /*e410*/  LDL.LU R29, [R1+0xdc8] ;  /* 0x000dc800011d7983 */ /* 0x000ea20000300800 */
[C---:B-1----:R-:W-:Y:S03]  /*e420*/  HMMA.16816.F32.BF16 R8, R4.reuse, R8, R12 ;  /* 0x000000080408723c */ /* 0x042fe6000004180c */
[----:B------:R-:W2:Y:S04]  /*e430*/  LDL.LU.64 R14, [R1+0xdc0] ;  /* 0x000dc000010e7983 */ /* 0x000ea80000300a00 */
[----:B------:R-:W2:Y:S11]  /*e440*/  LDL.LU.64 R12, [R1+0xdb8] ;  /* 0x000db800010c7983 */ /* 0x000eb60000300a00 */
[----:B------:R-:W-:Y:S05]  /*e450*/  @!UPT UIADD3 URZ, URZ, URZ, URZ ;  /* 0x0000003f3f3ff290 */ /* 0x000fea000fffe03f */
[----:B------:R-:W-:Y:S04]  /*e460*/  STL.64 [R1+0x250], R8 ;  /* 0x0002500801007387 */ /* 0x000fe80000100a00 */
[----:B------:R0:W-:Y:S04]  /*e470*/  STL.64 [R1+0x258], R10 ;  /* 0x0002580a01007387 */ /* 0x0001e80000100a00 */
[----:B0-----:R-:W2:Y:S04]  /*e480*/  LDL.LU.64 R10, [R1+0xdb0] ;  /* 0x000db000010a7983 */ /* 0x001ea80000300a00 */
[----:B------:R-:W2:Y:S02]  /*e490*/  LDL.LU.64 R8, [R1+0xda8] ;  /* 0x000da80001087983 */ /* 0x000ea40000300a00 */
[C---:B--2---:R-:W-:Y:S02]  /*e4a0*/  HMMA.16816.F32.BF16 R16, R4.reuse, R16, R8 ;  /* 0x000000100410723c */ /* 0x044fe40000041808 */
[----:B------:R-:W3:Y:S04]  /*e4b0*/  LDL.LU.64 R10, [R1+0xda0] ;  /* 0x000da000010a7983 */ /* 0x000ee80000300a00 */
[----:B------:R-:W3:Y:S11]  /*e4c0*/  LDL.LU.64 R8, [R1+0xd98] ;  /* 0x000d980001087983 */ /* 0x000ef60000300a00 */
[----:B------:R-:W-:Y:S06]  /*e4d0*/  @!UPT UIADD3 URZ, URZ, URZ, URZ ;  /* 0x0000003f3f3ff290 */ /* 0x000fec000fffe03f */
[----:B------:R0:W-:Y:S04]  /*e4e0*/  STL.64 [R1+0x2a0], R16 ;  /* 0x0002a01001007387 */ /* 0x0001e80000100a00 */
[----:B------:R1:W-:Y:S04]  /*e4f0*/  STL.64 [R1+0x2a8], R18 ;  /* 0x0002a81201007387 */ /* 0x0003e80000100a00 */
[----:B0-----:R-:W2:Y:S04]  /*e500*/  LDL.LU R16, [R1+0x1e0] ;  /* 0x0001e00001107983 */ /* 0x001ea80000300800 */
[----:B------:R-:W2:Y:S04]  /*e510*/  LDL.LU R17, [R1+0x1e4] ;  /* 0x0001e40001117983 */ /* 0x000ea80000300800 */
[----:B-1----:R-:W2:Y:S04]  /*e520*/  LDL.LU R18, [R1+0x1e8] ;  /* 0x0001e80001127983 */ /* 0x002ea80000300800 */
[----:B------:R-:W2:Y:S01]  /*e530*/  LDL.LU R19, [R1+0x1ec] ;  /* 0x0001ec0001137983 */ /* 0x000ea20000300800 */
[----:B---3--:R-:W-:Y:S03]  /*e540*/  HMMA.16816.F32.BF16 R4, R4, R20, R8 ;  /* 0x000000140404723c */ /* 0x008fe60000041808 */
[----:B------:R-:W3:Y:S04]  /*e550*/  LDL.LU.64 R10, [R1+0xd90] ;  /* 0x000d9000010a7983 */ /* 0x000ee80000300a00 */
[----:B------:R-:W3:Y:S04]  /*e560*/  LDL.LU.64 R8, [R1+0xd88] ;  /* 0x000d880001087983 */ /* 0x000ee80000300a00 */
[----:B----4-:R0:W-:Y:S04]  /*e570*/  STL.64 [R1+0xd28], R22 ;  /* 0x000d281601007387 */ /* 0x0101e80000100a00 */
[----:B0-----:R-:W3:Y:S08]  /*e580*/  LDL R22, [R1+0x18] ;  /* 0x0000180001167983 */ /* 0x001ef00000100800 */
[----:B------:R-:W-:Y:S04]  /*e590*/  STL.64 [R1+0x290], R4 ;  /* 0x0002900401007387 */ /* 0x000fe80000100a00 */
[----:B------:R0:W-:Y:S04]  /*e5a0*/  STL.64 [R1+0x298], R6 ;  /* 0x0002980601007387 */ /* 0x0001e80000100a00 */
[----:B------:R-:W3:Y:S04]  /*e5b0*/  LDL R23, [R1+0x1c] ;  /* 0x00001c0001177983 */ /* 0x000ee80000100800 */
[----:B0-----:R-:W4:Y:S01]  /*e5c0*/  LDL.LU.64 R6, [R1+0x8] ;  /* 0x0000080001067983 */ /* 0x001f220000300a00 */
[C---:B---3--:R-:W-:Y:S03]  /*e5d0*/  HMMA.16816.F32.BF16 R20, R8.reuse, R22, R12 ;  /* 0x000000160814723c */ /* 0x048fe6000004180c */
[----:B------:R-:W4:Y:S04]  /*e5e0*/  LDL.LU.64 R14, [R1+0xd80] ;  /* 0x000d8000010e7983 */ /* 0x000f280000300a00 */
[----:B------:R-:W4:Y:S11]  /*e5f0*/  LDL.LU.64 R12, [R1+0xd78] ;  /* 0x000d7800010c7983 */ /* 0x000f360000300a00 */
[----:B------:R-:W-:Y:S05]  /*e600*/  @!UPT UIADD3 URZ, URZ, URZ, URZ ;  /* 0x0000003f3f3ff290 */ /* 0x000fea000fffe03f */
[----:B------:R0:W-:Y:S04]  /*e610*/  STL.64 [R1+0x280], R20 ;  /* 0x0002801401007387 */ /* 0x0001e80000100a00 */
[----:B------:R1:W-:Y:S04]  /*e620*/  STL.64 [R1+0x288], R22 ;  /* 0x0002881601007387 */ /* 0x0003e80000100a00 */
[----:B0-----:R-:W3:Y:S04]  /*e630*/  LDL.LU R20, [R1+0x1c0] ;  /* 0x0001c00001147983 */ /* 0x001ee80000300800 */
[----:B------:R-:W3:Y:S04]  /*e640*/  LDL.LU R21, [R1+0x1c4] ;  /* 0x0001c40001157983 */ /* 0x000ee80000300800 */
[----:B-1----:R-:W2:Y:S04]  /*e650*/  LDL.LU R22, [R1+0x1c8] ;  /* 0x0001c80001167983 */ /* 0x002ea80000300800 */
[----:B------:R-:W2:Y:S01]  /*e660*/  LDL.LU R23, [R1+0x1cc] ;  /* 0x0001cc0001177983 */ /* 0x000ea20000300800 */
[----:B----4-:R-:W-:Y:S03]  /*e670*/  HMMA.16816.F32.BF16 R12, R8, R6, R12 ;  /* 0x00000006080c723c */ /* 0x010fe6000004180c */
[----:B--2---:R0:W-:Y:S04]  /*e680*/  STL.64 [R1+0xd58], R22 ;  /* 0x000d581601007387 */ /* 0x0041e80000100a00 */
[----:B---3--:R1:W-:Y:S01]  /*e690*/  STL.64 [R1+0xd50], R20 ;  /* 0x000d501401007387 */ /* 0x0083e20000100a00 */
[----:B0-----:R-:W-:-:S02]  /*e6a0*/  IMAD.MOV.U32 R22, RZ, RZ, R28 ;  /* 0x000000ffff167224 */ /* 0x001fc400078e001c */
[----:B------:R-:W-:Y:S01]  /*e6b0*/  IMAD.MOV.U32 R23, RZ, RZ, R0 ;  /* 0x000000ffff177224 */ /* 0x000fe200078e0000 */
[----:B-1----:R-:W2:Y:S11]  /*e6c0*/  LDL.LU R20, [R1+0x1d0] ;  /* 0x0001d00001147983 */ /* 0x002eb60000300800 */
[----:B------:R-:W-:Y:S02]  /*e6d0*/  @!UPT UIADD3 URZ, URZ, URZ, URZ ;  /* 0x0000003f3f3ff290 */ /* 0x000fe4000fffe03f */
[----:B------:R-:W-:Y:S02]  /*e6e0*/  IMAD.MOV.U32 R28, RZ, RZ, R14 ;  /* 0x000000ffff1c7224 */ /* 0x000fe400078e000e */
[----:B------:R-:W-:Y:S01]  /*e6f0*/  IMAD.MOV.U32 R0, RZ, RZ, R15 ;  /* 0x000000ffff007224 */ /* 0x000fe200078e000f */
[----:B------:R-:W-:Y:S04]  /*e700*/  STL [R1+0x270], R12 ;  /* 0x0002700c01007387 */ /* 0x000fe80000100800 */
[----:B------:R-:W3:Y:S04]  /*e710*/  LDL.LU.64 R14, [R1+0xd70] ;  /* 0x000d7000010e7983 */ /* 0x000ee80000300a00 */
[----:B------:R0:W-:Y:S04]  /*e720*/  STL.64 [R1+0xcf8], R6 ;  /* 0x000cf80601007387 */ /* 0x0001e80000100a00 */
[----:B------:R-:W3:Y:S04]  /*e730*/  LDL.LU R4, [R1+0x1f0] ;  /* 0x0001f00001047983 */ /* 0x000ee80000300800 */
[----:B------:R-:W3:Y:S04]  /*e740*/  LDL.LU R5, [R1+0x1f4] ;  /* 0x0001f40001057983 */ /* 0x000ee80000300800 */
[----:B0-----:R-:W3:Y:S04]  /*e750*/  LDL.LU R6, [R1+0x1f8] ;  /* 0x0001f80001067983 */ /* 0x001ee80000300800 */
[----:B------:R-:W3:Y:S01]  /*e760*/  LDL.LU R7, [R1+0x1fc] ;  /* 0x0001fc0001077983 */ /* 0x000ee20000300800 */
[----:B------:R-:W-:-:S02]  /*e770*/  IMAD.MOV.U32 R21, RZ, RZ, R29 ;  /* 0x000000ffff157224 */ /* 0x000fc400078e001d */
[----:B------:R-:W-:Y:S01]  /*e780*/  IMAD.MOV.U32 R29, RZ, RZ, R13 ;  /* 0x000000ffff1d7224 */ /* 0x000fe200078e000d */
[----:B------:R-:W-:Y:S04]  /*e790*/  STL [R1+0xb98], R0 ;  /* 0x000b980001007387 */ /* 0x000fe80000100800 */
[----:B------:R-:W-:Y:S04]  /*e7a0*/  STL [R1+0xb94], R28 ;  /* 0x000b941c01007387 */ /* 0x000fe80000100800 */
[----:B------:R-:W-:Y:S04]  /*e7b0*/  STL [R1+0xb90], R29 ;  /* 0x000b901d01007387 */ /* 0x000fe80000100800 */
[----:B------:R-:W4:Y:S01]  /*e7c0*/  LDL.LU R12, [R1+0x1b0] ;  /* 0x0001b000010c7983 */ /* 0x000f220000300800 */
[C---:B---3--:R-:W-:Y:S11]  /*e7d0*/  HMMA.16816.F32.BF16 R4, R8.reuse, R14, R4 ;  /* 0x0000000e0804723c */ /* 0x048ff60000041804 */
[----:B------:R-:W-:Y:S11]  /*e7e0*/  @!UPT UIADD3 URZ, URZ, URZ, URZ ;  /* 0x0000003f3f3ff290 */ /* 0x000ff6000fffe03f */
[----:B------:R-:W-:Y:S01]  /*e7f0*/  @!UPT UIADD3 URZ, URZ, URZ, URZ ;  /* 0x0000003f3f3ff290 */ /* 0x000fe2000fffe03f */
[----:B------:R0:W-:Y:S04]  /*e800*/  STL.64 [R1+0x260], R4 ;  /* 0x0002600401007387 */ /* 0x0001e80000100a00 */
[----:B------:R-:W-:Y:S04]  /*e810*/  STL.64 [R1+0x268], R6 ;  /* 0x0002680601007387 */ /* 0x000fe80000100a00 */
[----:B------:R-:W4:Y:S04]  /*e820*/  LDL.LU R13, [R1+0x1b4] ;  /* 0x0001b400010d7983 */ /* 0x000f280000300800 */
[----:B------:R-:W3:Y:S04]  /*e830*/  LDL.LU R14, [R1+0x1b8] ;  /* 0x0001b800010e7983 */ /* 0x000ee80000300800 */
[----:B------:R-:W3:Y:S01]  /*e840*/  LDL.LU R15, [R1+0x1bc] ;  /* 0x0001bc00010f7983 */ /* 0x000ee20000300800 */
[----:B------:R-:W-:Y:S01]  /*e850*/  HMMA.16816.F32.BF16 R16, R8, R26, R16 ;  /* 0x0000001a0810723c */ /* 0x000fe20000041810 */
[----:B0-----:R-:W-:-:S02]  /*e860*/  IMAD.MOV.U32 R4, RZ, RZ, R26 ;  /* 0x000000ffff047224 */ /* 0x001fc400078e001a */
[----:B------:R-:W-:Y:S11]  /*e870*/  IMAD.MOV.U32 R0, RZ, RZ, R27 ;  /* 0x000000ffff007224 */ /* 0x000ff600078e001b */
[----:B------:R-:W-:Y:S10]  /*e880*/  @!UPT UIADD3 URZ, URZ, URZ, URZ ;  /* 0x0000003f3f3ff290 */ /* 0x000ff4000fffe03f */
[----:B------:R-:W-:Y:S02]  /*e890*/  IMAD.MOV.U32 R25, RZ, RZ, R18 ;  /* 0x000000ffff197224 */ /* 0x000fe400078e0012 */
[----:B------:R-:W-:Y:S01]  /*e8a0*/  IMAD.MOV.U32 R24, RZ, RZ, R19 ;  /* 0x000000ffff187224 */ /* 0x000fe200078e0013 */
[----:B---3--:R0:W-:Y:S04]  /*e8b0*/  STL.64 [R1+0xd38], R14 ;  /* 0x000d380e01007387 */ /* 0x0081e80000100a00 */
[----:B----4-:R-:W-:Y:S04]  /*e8c0*/  STL.64 [R1+0xd30], R12 ;  /* 0x000d300c01007387 */ /* 0x010fe80000100a00 */
[----:B0-----:R-:W3:Y:S04]  /*e8d0*/  LDL.64 R14, [R1+0x98] ;  /* 0x00009800010e7983 */ /* 0x001ee80000100a00 */
[----:B------:R-:W4:Y:S04]  /*e8e0*/  LDL.LU.64 R26, [R1+0xd68] ;  /* 0x000d6800011a7983 */ /* 0x000f280000300a00 */
[----:B------:R4:W-:Y:S04]  /*e8f0*/  STL.64 [R1+0x210], R16 ;  /* 0x0002101001007387 */ /* 0x0009e80000100a00 */
[----:B------:R-:W2:Y:S02]  /*e900*/  LDL.LU.64 R18, [R1+0xd60] ;  /* 0x000d600001127983 */ /* 0x000ea40000300a00 */
[----:B--2---:R-:W-:Y:S01]  /*e910*/  HMMA.16816.F32.BF16 R20, R8, R18, R20 ;  /* 0x000000120814723c */ /* 0x004fe20000041814 */
[----:B----4-:R-:W-:Y:S11]  /*e920*/  IMAD.MOV.U32 R16, RZ, RZ, R26 ;  /* 0x000000ffff107224 */ /* 0x010ff600078e001a */
[----:B------:R-:W-:Y:S11]  /*e930*/  @!UPT UIADD3 URZ, URZ, URZ, URZ ;  /* 0x0000003f3f3ff290 */ /* 0x000ff6000fffe03f */
[----:B------:R-:W-:Y:S04]  /*e940*/  STL.64 [R1+0x200], R20 ;  /* 0x0002001401007387 */ /* 0x000fe80000100a00 */
[----:B------:R0:W-:Y:S04]  /*e950*/  STL.64 [R1+0x208], R22 ;  /* 0x0002081601007387 */ /* 0x0001e80000100a00 */
[----:B0-----:R-:W2:Y:S04]  /*e960*/  LDL.LU.64 R22, [R1+0xd58] ;  /* 0x000d580001167983 */ /* 0x001ea80000300a00 */
[----:B------:R-:W2:Y:S04]  /*e970*/  LDL.LU.64 R20, [R1+0xd50] ;  /* 0x000d500001147983 */ /* 0x000ea80000300a00 */
[----:B------:R-:W4:Y:S04]  /*e980*/  LDL.LU R26, [R1+0xd48] ;  /* 0x000d4800011a7983 */ /* 0x000f280000300800 */
[----:B------:R-:W4:Y:S01]  /*e990*/  LDL.LU R17, [R1+0xa4] ;  /* 0x0000a40001117983 */ /* 0x000f220000300800 */
[----:B------:R-:W-:-:S02]  /*e9a0*/  IMAD.MOV.U32 R6, RZ, RZ, R18 ;  /* 0x000000ffff067224 */ /* 0x000fc400078e0012 */
[----:B------:R-:W-:Y:S02]  /*e9b0*/  IMAD.MOV.U32 R5, RZ, RZ, R19 ;  /* 0x000000ffff057224 */ /* 0x000fe400078e0013 */
[----:B------:R-:W-:Y:S02]  /*e9c0*/  IMAD.MOV.U32 R18, RZ, RZ, R2 ;  /* 0x000000ffff127224 */ /* 0x000fe400078e0002 */
[----:B------:R-:W4:Y:S01]  /*e9d0*/  LDL.LU R2, [R1+0xd44] ;  /* 0x000d440001027983 */ /* 0x000f220000300800 */
[----:B------:R-:W-:-:S03]  /*e9e0*/  IMAD.MOV.U32 R19, RZ, RZ, R27 ;  /* 0x000000ffff137224 */ /* 0x000fc600078e001b */
[----:B------:R-:W4:Y:S01]  /*e9f0*/  LDL.LU R27, [R1+0xd40] ;  /* 0x000d4000011b7983 */ /* 0x000f220000300800 */
[----:B---3--:R-:W-:-:S03]  /*ea00*/  IMAD.MOV.U32 R7, RZ, RZ, R15 ;  /* 0x000000ffff077224 */ /* 0x008fc600078e000f */
[----:B------:R0:W-:Y:S01]  /*ea10*/  STL.64 [R1+0xc80], R18 ;  /* 0x000c801201007387 */ /* 0x0001e20000100a00 */
[----:B--2---:R-:W-:Y:S03]  /*ea20*/  HMMA.16816.F32.BF16 R20, R8, R14, R20 ;  /* 0x0000000e0814723c */ /* 0x004fe60000041814 */
[----:B----4-:R1:W-:Y:S04]  /*ea30*/  STL.64 [R1+0xc78], R16 ;  /* 0x000c781001007387 */ /* 0x0103e80000100a00 */
[----:B0-----:R-:W2:Y:S01]  /*ea40*/  LDL R18, [R1+0x88] ;  /* 0x0000880001127983 */ /* 0x001ea20000100800 */
[----:B-1----:R-:W-:-:S03]  /*ea50*/  IMAD.MOV.U32 R16, RZ, RZ, R14 ;  /* 0x000000ffff107224 */ /* 0x002fc600078e000e */
[----:B------:R-:W2:Y:S04]  /*ea60*/  LDL.LU.64 R14, [R1+0xd38] ;  /* 0x000d3800010e7983 */ /* 0x000ea80000300a00 */
[----:B------:R-:W2:Y:S01]  /*ea70*/  LDL.LU.64 R12, [R1+0xd30] ;  /* 0x000d3000010c7983 */ /* 0x000ea20000300a00 */
[----:B------:R-:W-:-:S08]  /*ea80*/  IMAD.MOV.U32 R19, RZ, RZ, R26 ;  /* 0x000000ffff137224 */ /* 0x000fd000078e001a */
[----:B------:R-:W-:Y:S01]  /*ea90*/  IMAD.MOV.U32 R26, RZ, RZ, R23 ;  /* 0x000000ffff1a7224 */ /* 0x000fe200078e0017 */
[----:B------:R-:W-:Y:S04]  /*eaa0*/  STL.64 [R1+0x2b0], R20 ;  /* 0x0002b01401007387 */ /* 0x000fe80000100a00 */
[----:B------:R0:W-:Y:S04]  /*eab0*/  STL [R1+0x2b8], R22 ;  /* 0x0002b81601007387 */ /* 0x0001e80000100800 */
[----:B0-----:R-:W3:Y:S04]  /*eac0*/  LDL.LU.64 R22, [R1+0xd28] ;  /* 0x000d280001167983 */ /* 0x001ee80000300a00 */
[----:B------:R-:W-:Y:S04]  /*ead0*/  STL [R1+0xad8], R26 ;  /* 0x000ad81a01007387 */ /* 0x000fe80000100800 */
[----:B------:R-:W-:Y:S04]  /*eae0*/  STL [R1+0xc50], R27 ;  /* 0x000c501b01007387 */ /* 0x000fe80000100800 */
[----:B------:R0:W-:Y:S04]  /*eaf0*/  STL.64 [R1+0xc48], R24 ;  /* 0x000c481801007387 */ /* 0x0001e80000100a00 */
[----:B0-----:R-:W4:Y:S04]  /*eb00*/  LDL.LU R24, [R1+0x180] ;  /* 0x0001800001187983 */ /* 0x001f280000300800 */
[----:B------:R-:W4:Y:S04]  /*eb10*/  LDL.LU R25, [R1+0x184] ;  /* 0x0001840001197983 */ /* 0x000f280000300800 */
[----:B------:R-:W3:Y:S04]  /*eb20*/  LDL.LU R26, [R1+0x188] ;  /* 0x00018800011a7983 */ /* 0x000ee80000300800 */
[----:B------:R-:W3:Y:S01]  /*eb30*/  LDL.LU R27, [R1+0x18c] ;  /* 0x00018c00011b7983 */ /* 0x000ee20000300800 */
[----:B--2---:R-:W-:Y:S03]  /*eb40*/  HMMA.16816.F32.BF16 R12, R8, R18, R12 ;  /* 0x00000012080c723c */ /* 0x004fe6000004180c */
[----:B---3--:R0:W-:Y:S04]  /*eb50*/  STL.64 [R1+0xc60], R26 ;  /* 0x000c601a01007387 */ /* 0x0081e80000100a00 */
[----:B----4-:R-:W-:Y:S04]  /*eb60*/  STL.64 [R1+0xc58], R24 ;  /* 0x000c581801007387 */ /* 0x010fe80000100a00 */
[----:B0-----:R-:W2:Y:S11]  /*eb70*/  LDL.LU.64 R26, [R1+0x18] ;  /* 0x00001800011a7983 */ /* 0x001eb60000300a00 */
[----:B------:R-:W-:Y:S01]  /*eb80*/  @!UPT UIADD3 URZ, URZ, URZ, URZ ;  /* 0x0000003f3f3ff290 */ /* 0x000fe2000fffe03f */
[----:B------:R-:W-:Y:S04]  /*eb90*/  STL.64 [R1+0x2d0], R12 ;  /* 0x0002d00c01007387 */ /* 0x000fe80000100a00 */
[----:B------:R0:W-:Y:S04]  /*eba0*/  STL.64 [R1+0x2d8], R14 ;  /* 0x0002d80e01007387 */ /* 0x0001e80000100a00 */
[----:B0-----:R-:W2:Y:S04]  /*ebb0*/  LDL.LU.64 R14, [R1+0xd20] ;  /* 0x000d2000010e7983 */ /* 0x001ea80000300a00 */
[----:B------:R-:W2:Y:S04]  /*ebc0*/  LDL.LU.64 R12, [R1+0xd18] ;  /* 0x000d1800010c7983 */ /* 0x000ea80000300a00 */
[----:B------:R0:W-:Y:S02]  /*ebd0*/  STL.64 [R1+0xc90], R18 ;  /* 0x000c901201007387 */ /* 0x0001e40000100a00 */
[----:B0-----:R-:W-:-:S02]  /*ebe0*/  IMAD.MOV.U32 R18, RZ, RZ, R16 ;  /* 0x000000ffff127224 */ /* 0x001fc400078e0010 */
[----:B------:R-:W-:-:S05]  /*ebf0*/  IMAD.MOV.U32 R19, RZ, RZ, R7 ;  /* 0x000000ffff137224 */ /* 0x000fca00078e0007 */
[----:B------:R0:W-:Y:S02]  /*ec00*/  STL.64 [R1+0xca8], R18 ;  /* 0x000ca81201007387 */ /* 0x0001e40000100a00 */
[----:B0-----:R-:W-:Y:S02]  /*ec10*/  IMAD.MOV.U32 R18, RZ, RZ, R6 ;  /* 0x000000ffff127224 */ /* 0x001fe400078e0006 */
[----:B------:R-:W-:-:S05]  /*ec20*/  IMAD.MOV.U32 R19, RZ, RZ, R5 ;  /* 0x000000ffff137224 */ /* 0x000fca00078e0005 */
[----:B------:R0:W-:Y:S04]  /*ec30*/  STL.64 [R1+0xcc0], R18 ;  /* 0x000cc01201007387 */ /* 0x0001e80000100a00 */
[----:B------:R-:W3:Y:S04]  /*ec40*/  LDL.LU R16, [R1+0x1a0] ;  /* 0x0001a00001107983 */ /* 0x000ee80000300800 */
[----:B------:R-:W3:Y:S04]  /*ec50*/  LDL.LU R17, [R1+0x1a4] ;  /* 0x0001a40001117983 */ /* 0x000ee80000300800 */
[----:B0-----:R-:W3:Y:S04]  /*ec60*/  LDL.LU R18, [R1+0x1a8] ;  /* 0x0001a80001127983 */ /* 0x001ee80000300800 */
[----:B------:R-:W3:Y:S02]  /*ec70*/  LDL.LU R19, [R1+0x1ac] ;  /* 0x0001ac0001137983 */ /* 0x000ee40000300800 */
[----:B---3--:R-:W-:Y:S07]  /*ec80*/  HMMA.16816.F32.BF16 R8, R8, R22, R16 ;  /* 0x000000160808723c */ /* 0x008fee0000041810 */
[----:B------:R-:W-:-:S02]  /*ec90*/  IMAD.MOV.U32 R18, RZ, RZ, R4 ;  /* 0x000000ffff127224 */ /* 0x000fc400078e0004 */
[----:B------:R-:W-:Y:S11]  /*eca0*/  IMAD.MOV.U32 R19, RZ, RZ, R0 ;  /* 0x000000ffff137224 */ /* 0x000ff600078e0000 */
[----:B------:R-:W-:Y:S03]  /*ecb0*/  @!UPT UIADD3 URZ, URZ, URZ, URZ ;  /* 0x0000003f3f3ff290 */ /* 0x000fe6000fffe03f */
[----:B------:R-:W-:Y:S04]  /*ecc0*/  STL.64 [R1+0x2c0], R8 ;  /* 0x0002c00801007387 */ /* 0x000fe80000100a00 */
[----:B------:R-:W-:Y:S04]  /*ecd0*/  STL.64 [R1+0x2c8], R10 ;  /* 0x0002c80a01007387 */ /* 0x000fe80000100a00 */
[----:B------:R0:W-:Y:S04]  /*ece0*/  STL.64 [R1+0xcd8], R18 ;  /* 0x000cd81201007387 */ /* 0x0001e80000100a00 */
[----:B0-----:R-:W3:Y:S04]  /*ecf0*/  LDL.LU.64 R18, [R1+0x28] ;  /* 0x0000280001127983 */ /* 0x001ee80000300a00 */
[----:B---3--:R0:W-:Y:S04]  /*ed00*/  STL.64 [R1+0xcf0], R18 ;  /* 0x000cf01201007387 */ /* 0x0081e80000100a00 */
[----:B------:R-:W3:Y:S04]  /*ed10*/  LDL.LU R16, [R1+0x100] ;  /* 0x0001000001107983 */ /* 0x000ee80000300800 */
[----:B------:R-:W3:Y:S04]  /*ed20*/  LDL.LU R17, [R1+0x104] ;  /* 0x0001040001117983 */ /* 0x000ee80000300800 */
[----:B0-----:R-:W3:Y:S04]  /*ed30*/  LDL.LU R18, [R1+0x108] ;  /* 0x0001080001127983 */ /* 0x001ee80000300800 */
[----:B------:R-:W3:Y:S04]  /*ed40*/  LDL.LU R19, [R1+0x10c] ;  /* 0x00010c0001137983 */ /* 0x000ee80000300800 */
[----:B------:R-:W2:Y:S04]  /*ed50*/  LDL.LU R4, [R1+0x110] ;  /* 0x0001100001047983 */ /* 0x000ea80000300800 */
[----:B------:R-:W2:Y:S04]  /*ed60*/  LDL.LU R5, [R1+0x114] ;  /* 0x0001140001057983 */ /* 0x000ea80000300800 */
[----:B------:R-:W2:Y:S04]  /*ed70*/  LDL.LU R6, [R1+0x118] ;  /* 0x0001180001067983 */ /* 0x000ea80000300800 */
[----:B------:R-:W2:Y:S04]  /*ed80*/  LDL.LU R7, [R1+0x11c] ;  /* 0x00011c0001077983 */ /* 0x000ea80000300800 */
[----:B------:R0:W-:Y:S04]  /*ed90*/  STL.64 [R1+0xc88], R22 ;  /* 0x000c881601007387 */ /* 0x0001e80000100a00 */
[----:B------:R-:W4:Y:S04]  /*eda0*/  LDL.LU R20, [R1+0xb0] ;  /* 0x0000b00001147983 */ /* 0x000f280000300800 */
[----:B------:R-:W4:Y:S04]  /*edb0*/  LDL.LU R21, [R1+0xb4] ;  /* 0x0000b40001157983 */ /* 0x000f280000300800 */
[----:B0-----:R-:W2:Y:S01]  /*edc0*/  LDL.LU R22, [R1+0xb8] ;  /* 0x0000b80001167983 */ /* 0x001ea20000300800 */
[----:B------:R-:W-:-:S03]  /*edd0*/  IMAD.MOV.U32 R23, RZ, RZ, R3 ;  /* 0x000000ffff177224 */ /* 0x000fc600078e0003 */
[----:B------:R-:W3:Y:S04]  /*ede0*/  LDL.LU R3, [R1+0xd10] ;  /* 0x000d100001037983 */ /* 0x000ee80000300800 */
[----:B--2---:R-:W-:Y:S04]  /*edf0*/  STL.64 [R1+0xca0], R22 ;  /* 0x000ca01601007387 */ /* 0x004fe80000100a00 */
[----:B----4-:R0:W-:Y:S04]  /*ee00*/  STL.64 [R1+0xc98], R20 ;  /* 0x000c981401007387 */ /* 0x0101e80000100a00 */
[----:B0-----:R-:W2:Y:S04]  /*ee10*/  LDL.LU R20, [R1+0xc0] ;  /* 0x0000c00001147983 */ /* 0x001ea80000300800 */
[----:B------:R-:W2:Y:S04]  /*ee20*/  LDL.LU R21, [R1+0xc4] ;  /* 0x0000c40001157983 */ /* 0x000ea80000300800 */
[----:B------:R-:W4:Y:S01]  /*ee30*/  LDL.LU R22, [R1+0xc8] ;  /* 0x0000c80001167983 */ /* 0x000f220000300800 */
[----:B------:R-:W-:-:S03]  /*ee40*/  IMAD.MOV.U32 R23, RZ, RZ, R2 ;  /* 0x000000ffff177224 */ /* 0x000fc600078e0002 */
[----:B------:R-:W2:Y:S04]  /*ee50*/  LDL.LU R2, [R1+0xd0c] ;  /* 0x000d0c0001027983 */ /* 0x000ea80000300800 */
[----:B----4-:R-:W-:Y:S04]  /*ee60*/  STL.64 [R1+0xcb8], R22 ;  /* 0x000cb81601007387 */ /* 0x010fe80000100a00 */
[----:B--2---:R0:W-:Y:S04]  /*ee70*/  STL.64 [R1+0xcb0], R20 ;  /* 0x000cb01401007387 */ /* 0x0041e80000100a00 */
[----:B0-----:R-:W2:Y:S04]  /*ee80*/  LDL.LU R20, [R1+0xd0] ;  /* 0x0000d00001147983 */ /* 0x001ea80000300800 */
[----:B------:R-:W2:Y:S04]  /*ee90*/  LDL.LU R21, [R1+0xd4] ;  /* 0x0000d40001157983 */ /* 0x000ea80000300800 */
[----:B------:R-:W4:Y:S01]  /*eea0*/  LDL.LU R22, [R1+0xd8] ;  /* 0x0000d80001167983 */ /* 0x000f220000300800 */
[----:B---3--:R-:W-:-:S03]  /*eeb0*/  IMAD.MOV.U32 R23, RZ, RZ, R3 ;  /* 0x000000ffff177224 */ /* 0x008fc600078e0003 */
[----:B------:R-:W3:Y:S01]  /*eec0*/  LDL.LU R3, [R1+0xd08] ;  /* 0x000d080001037983 */ /* 0x000ee20000300800 */
[----:B------:R-:W-:Y:S03]  /*eed0*/  HMMA.16816.F32.BF16 R4, R12, R26, R4 ;  /* 0x0000001a0c04723c */ /* 0x000fe60000041804 */
[----:B----4-:R-:W-:Y:S04]  /*eee0*/  STL.64 [R1+0xcd0], R22 ;  /* 0x000cd01601007387 */ /* 0x010fe80000100a00 */
[----:B--2---:R0:W-:Y:S04]  /*eef0*/  STL.64 [R1+0xcc8], R20 ;  /* 0x000cc81401007387 */ /* 0x0041e80000100a00 */
[----:B0-----:R-:W2:Y:S04]  /*ef00*/  LDL.LU R20, [R1+0xe0] ;  /* 0x0000e00001147983 */ /* 0x001ea80000300800 */
[----:B------:R-:W2:Y:S04]  /*ef10*/  LDL.LU R21, [R1+0xe4] ;  /* 0x0000e40001157983 */ /* 0x000ea80000300800 */
[----:B------:R-:W4:Y:S01]  /*ef20*/  LDL.LU R22, [R1+0xe8] ;  /* 0x0000e80001167983 */ /* 0x000f220000300800 */
[----:B------:R-:W-:-:S03]  /*ef30*/  IMAD.MOV.U32 R23, RZ, RZ, R2 ;  /* 0x000000ffff177224 */ /* 0x000fc600078e0002 */
[----:B------:R-:W2:Y:S04]  /*ef40*/  LDL.LU R2, [R1+0xd04] ;  /* 0x000d040001027983 */ /* 0x000ea80000300800 */
[----:B----4-:R-:W-:Y:S04]  /*ef50*/  STL.64 [R1+0xce8], R22 ;  /* 0x000ce81601007387 */ /* 0x010fe80000100a00 */
[----:B--2---:R3:W-:Y:S02]  /*ef60*/  STL.64 [R1+0xce0], R20 ;  /* 0x000ce01401007387 */ /* 0x0047e40000100a00 */
[----:B---3--:R-:W-:-:S02]  /*ef70*/  IMAD.MOV.U32 R20, RZ, RZ, R3 ;  /* 0x000000ffff147224 */ /* 0x008fc400078e0003 */
[----:B------:R-:W2:Y:S04]  /*ef80*/  LDL.LU R3, [R1+0xd00] ;  /* 0x000d000001037983 */ /* 0x000ea80000300800 */
[----:B------:R-:W3:Y:S04]  /*ef90*/  LDL.LU R21, [R1+0xf4] ;  /* 0x0000f40001157983 */ /* 0x000ee80000300800 */
[----:B------:R-:W3:Y:S04]  /*efa0*/  LDL.LU R22, [R1+0xf8] ;  /* 0x0000f80001167983 */ /* 0x000ee80000300800 */
[----:B------:R-:W3:Y:S04]  /*efb0*/  LDL.LU R23, [R1+0xfc] ;  /* 0x0000fc0001177983 */ /* 0x000ee80000300800 */
[----:B------:R-:W4:Y:S04]  /*efc0*/  LDL.LU R8, [R1+0x190] ;  /* 0x0001900001087983 */ /* 0x000f280000300800 */
[----:B------:R-:W4:Y:S04]  /*efd0*/  LDL.LU R9, [R1+0x194] ;  /* 0x0001940001097983 */ /* 0x000f280000300800 */
[----:B------:R-:W-:Y:S04]  /*efe0*/  STL.64 [R1+0x340], R4 ;  /* 0x0003400401007387 */ /* 0x000fe80000100a00 */
[----:B------:R0:W-:Y:S04]  /*eff0*/  STL.64 [R1+0x348], R6 ;  /* 0x0003480601007387 */ /* 0x0001e80000100a00 */
[----:B0-----:R-:W3:Y:S01]  /*f000*/  LDL.LU.64 R6, [R1+0xcf8] ;  /* 0x000cf80001067983 */ /* 0x001ee20000300a00 */
[----:B------:R-:W-:-:S02]  /*f010*/  IMAD.MOV.U32 R11, RZ, RZ, R2 ;  /* 0x000000ffff0b7224 */ /* 0x000fc400078e0002 */
[----:B--2---:R-:W-:Y:S01]  /*f020*/  IMAD.MOV.U32 R10, RZ, RZ, R3 ;  /* 0x000000ffff0a7224 */ /* 0x004fe200078e0003 */
[C---:B---3--:R-:W-:Y:S11]  /*f030*/  HMMA.16816.F32.BF16 R16, R12.reuse, R6, R16 ;  /* 0x000000060c10723c */ /* 0x048ff60000041810 */
[----:B------:R-:W-:Y:S11]  /*f040*/  @!UPT UIADD3 URZ, URZ, URZ, URZ ;  /* 0x0000003f3f3ff290 */ /* 0x000ff6000fffe03f */
[----:B------:R-:W-:Y:S01]  /*f050*/  @!UPT UIADD3 URZ, URZ, URZ, URZ ;  /* 0x0000003f3f3ff290 */ /* 0x000fe2000fffe03f */
[----:B------:R-:W-:Y:S01]  /*f060*/  STL.64 [R1+0x330], R16 ;  /* 0x0003301001007387 */ /* 0x000fe20000100a00 */
[----:B------:R-:W-:Y:S02]  /*f070*/  IMAD.MOV.U32 R3, RZ, RZ, R18 ;  /* 0x000000ffff037224 */ /* 0x000fe400078e0012 */
[----:B------:R-:W-:Y:S02]  /*f080*/  IMAD.MOV.U32 R2, RZ, RZ, R19 ;  /* 0x000000ffff027224 */ /* 0x000fe400078e0013 */
[----:B------:R-:W2:Y:S04]  /*f090*/  LDL.LU.64 R18, [R1+0xcf0] ;  /* 0x000cf00001127983 */ /* 0x000ea80000300a00 */
[----:B------:R-:W-:Y:S04]  /*f0a0*/  STL [R1+0xa8c], R3 ;  /* 0x000a8c0301007387 */ /* 0x000fe80000100800 */
[----:B------:R0:W-:Y:S01]  /*f0b0*/  STL [R1+0xa88], R2 ;  /* 0x000a880201007387 */ /* 0x0001e20000100800 */
[----:B--2---:R-:W-:Y:S01]  /*f0c0*/  HMMA.16816.F32.BF16 R20, R12, R18, R20 ;  /* 0x000000120c14723c */ /* 0x004fe20000041814 */
[----:B0-----:R-:W-:-:S02]  /*f0d0*/  IMAD.MOV.U32 R2, RZ, RZ, R18 ;  /* 0x000000ffff027224 */ /* 0x001fc400078e0012 */
[----:B------:R-:W-:Y:S11]  /*f0e0*/  IMAD.MOV.U32 R0, RZ, RZ, R19 ;  /* 0x000000ffff007224 */ /* 0x000ff600078e0013 */
[----:B------:R-:W-:Y:S09]  /*f0f0*/  @!UPT UIADD3 URZ, URZ, URZ, URZ ;  /* 0x0000003f3f3ff290 */ /* 0x000ff2000fffe03f */
[----:B------:R-:W-:Y:S04]  /*f100*/  STL.64 [R1+0x320], R20 ;  /* 0x0003201401007387 */ /* 0x000fe80000100a00 */
[----:B------:R0:W-:Y:S04]  /*f110*/  STL.64 [R1+0x328], R22 ;  /* 0x0003281601007387 */ /* 0x0001e80000100a00 */
[----:B0-----:R-:W2:Y:S04]  /*f120*/  LDL.LU.64 R22, [R1+0xce8] ;  /* 0x000ce80001167983 */ /* 0x001ea80000300a00 */
[----:B------:R-:W2:Y:S04]  /*f130*/  LDL.LU.64 R20, [R1+0xce0] ;  /* 0x000ce00001147983 */ /* 0x000ea80000300a00 */
[----:B------:R-:W2:Y:S02]  /*f140*/  LDL.LU.64 R18, [R1+0xcd8] ;  /* 0x000cd80001127983 */ /* 0x000ea40000300a00 */
[C---:B--2---:R-:W-:Y:S02]  /*f150*/  HMMA.16816.F32.BF16 R16, R12.reuse, R18, R20 ;  /* 0x000000120c10723c */ /* 0x044fe40000041814 */
[----:B------:R-:W2:Y:S04]  /*f160*/  LDL.LU.64 R22, [R1+0xcd0] ;  /* 0x000cd00001167983 */ /* 0x000ea80000300a00 */
[----:B------:R-:W2:Y:S11]  /*f170*/  LDL.LU.64 R20, [R1+0xcc8] ;  /* 0x000cc80001147983 */ /* 0x000eb60000300a00 */
[----:B------:R-:W-:Y:S06]  /*f180*/  @!UPT UIADD3 URZ, URZ, URZ, URZ ;  /* 0x0000003f3f3ff290 */ /* 0x000fec000fffe03f */
[----:B------:R-:W-:Y:S04]  /*f190*/  STL.64 [R1+0x310], R16 ;  /* 0x0003101001007387 */ /* 0x000fe80000100a00 */
[----:B------:R0:W-:Y:S04]  /*f1a0*/  STL.64 [R1+0x318], R18 ;  /* 0x0003181201007387 */ /* 0x0001e80000100a00 */
[----:B0-----:R-:W2:Y:S02]  /*f1b0*/  LDL.LU.64 R18, [R1+0xcc0] ;  /* 0x000cc00001127983 */ /* 0x001ea40000300a00 */
        /* <DEDUP_REMOVED lines=15> */
[----:B------:R-:W2:Y:S11]  /*f2b0*/  LDL.LU.64 R22, [R1+0xc88] ;  /* 0x000c880001167983 */ /* 0x000eb60000300a00 */
[----:B------:R-:W-:Y:S10]  /*f2c0*/  @!UPT UIADD3 URZ, URZ, URZ, URZ ;  /* 0x0000003f3f3ff290 */ /* 0x000ff4000fffe03f */
[----:B------:R-:W-:Y:S04]  /*f2d0*/  STL.64 [R1+0x2e0], R16 ;  /* 0x0002e01001007387 */ /* 0x000fe80000100a00 */
[----:B------:R0:W-:Y:S04]  /*f2e0*/  STL.64 [R1+0x2e8], R18 ;  /* 0x0002e81201007387 */ /* 0x0001e80000100a00 */
[----:B0-----:R-:W2:Y:S04]  /*f2f0*/  LDL.LU.64 R18, [R1+0xc80] ;  /* 0x000c800001127983 */ /* 0x001ea80000300a00 */
[----:B------:R-:W2:Y:S02]  /*f300*/  LDL.LU.64 R16, [R1+0xc78] ;  /* 0x000c780001107983 */ /* 0x000ea40000300a00 */
[----:B--2---:R-:W-:Y:S02]  /*f310*/  HMMA.16816.F32.BF16 R12, R12, R22, R16 ;  /* 0x000000160c0c723c */ /* 0x004fe40000041810 */
[----:B------:R-:W4:Y:S04]  /*f320*/  LDL.LU.64 R18, [R1+0xc70] ;  /* 0x000c700001127983 */ /* 0x000f280000300a00 */
[----:B------:R-:W4:Y:S04]  /*f330*/  LDL.LU.64 R16, [R1+0xc68] ;  /* 0x000c680001107983 */ /* 0x000f280000300a00 */
[----:B------:R0:W-:Y:S04]  /*f340*/  STL.64 [R1+0xbe0], R22 ;  /* 0x000be01601007387 */ /* 0x0001e80000100a00 */
[----:B------:R-:W2:Y:S09]  /*f350*/  LDL.LU R20, [R1+0x170] ;  /* 0x0001700001147983 */ /* 0x000eb20000300800 */
[----:B------:R-:W-:Y:S04]  /*f360*/  STL.64 [R1+0x1f0], R12 ;  /* 0x0001f00c01007387 */ /* 0x000fe80000100a00 */
[----:B------:R1:W-:Y:S04]  /*f370*/  STL.64 [R1+0x1f8], R14 ;  /* 0x0001f80e01007387 */ /* 0x0003e80000100a00 */
[----:B------:R-:W2:Y:S04]  /*f380*/  LDL.LU R21, [R1+0x174] ;  /* 0x0001740001157983 */ /* 0x000ea80000300800 */
[----:B0-----:R-:W2:Y:S04]  /*f390*/  LDL.LU R22, [R1+0x178] ;  /* 0x0001780001167983 */ /* 0x001ea80000300800 */
[----:B------:R-:W2:Y:S01]  /*f3a0*/  LDL.LU R23, [R1+0x17c] ;  /* 0x00017c0001177983 */ /* 0x000ea20000300800 */
[----:B-1----:R-:W-:-:S02]  /*f3b0*/  IMAD.MOV.U32 R15, RZ, RZ, R0 ;  /* 0x000000ffff0f7224 */ /* 0x002fc400078e0000 */
[----:B------:R-:W-:Y:S01]  /*f3c0*/  IMAD.MOV.U32 R0, RZ, RZ, R27 ;  /* 0x000000ffff007224 */ /* 0x000fe200078e001b */
[----:B----4-:R-:W-:Y:S11]  /*f3d0*/  HMMA.16816.F32.BF16 R8, R16, R26, R8 ;  /* 0x0000001a1008723c */ /* 0x010ff60000041808 */
[----:B------:R-:W-:Y:S11]  /*f3e0*/  @!UPT UIADD3 URZ, URZ, URZ, URZ ;  /* 0x0000003f3f3ff290 */ /* 0x000ff6000fffe03f */
[----:B------:R-:W-:Y:S01]  /*f3f0*/  @!UPT UIADD3 URZ, URZ, URZ, URZ ;  /* 0x0000003f3f3ff290 */ /* 0x000fe2000fffe03f */
[----:B------:R0:W-:Y:S04]  /*f400*/  STL.64 [R1+0x1e0], R8 ;  /* 0x0001e00801007387 */ /* 0x0001e80000100a00 */
[----:B------:R-:W-:Y:S01]  /*f410*/  STL.64 [R1+0x1e8], R10 ;  /* 0x0001e80a01007387 */ /* 0x000fe20000100a00 */
[----:B0-----:R-:W-:-:S03]  /*f420*/  IMAD.MOV.U32 R8, RZ, RZ, R26 ;  /* 0x000000ffff087224 */ /* 0x001fc600078e001a */
[----:B------:R-:W3:Y:S04]  /*f430*/  LDL.LU.64 R26, [R1+0xc60] ;  /* 0x000c6000011a7983 */ /* 0x000ee80000300a00 */
[----:B------:R-:W3:Y:S02]  /*f440*/  LDL.LU.64 R24, [R1+0xc58] ;  /* 0x000c580001187983 */ /* 0x000ee40000300a00 */
[----:B---3--:R-:W-:Y:S11]  /*f450*/  HMMA.16816.F32.BF16 R24, R16, R6, R24 ;  /* 0x000000061018723c */ /* 0x008ff60000041818 */
[----:B------:R-:W-:Y:S11]  /*f460*/  @!UPT UIADD3 URZ, URZ, URZ, URZ ;  /* 0x0000003f3f3ff290 */ /* 0x000ff6000fffe03f */
[----:B------:R-:W-:Y:S01]  /*f470*/  @!UPT UIADD3 URZ, URZ, URZ, URZ ;  /* 0x0000003f3f3ff290 */ /* 0x000fe2000fffe03f */
[----:B------:R-:W-:Y:S04]  /*f480*/  STL.64 [R1+0x1d0], R24 ;  /* 0x0001d01801007387 */ /* 0x000fe80000100a00 */
[----:B------:R0:W-:Y:S04]  /*f490*/  STL.64 [R1+0x1d8], R26 ;  /* 0x0001d81a01007387 */ /* 0x0001e80000100a00 */
[----:B0-----:R-:W3:Y:S04]  /*f4a0*/  LDL.LU R27, [R1+0xc50] ;  /* 0x000c5000011b7983 */ /* 0x001ee80000300800 */
[----:B------:R-:W4:Y:S01]  /*f4b0*/  LDL.LU.64 R24, [R1+0xc48] ;  /* 0x000c480001187983 */ /* 0x000f220000300a00 */
[----:B------:R-:W-:-:S02]  /*f4c0*/  IMAD.MOV.U32 R9, RZ, RZ, R7 ;  /* 0x000000ffff097224 */ /* 0x000fc400078e0007 */
[----:B------:R-:W-:-:S03]  /*f4d0*/  IMAD.MOV.U32 R26, RZ, RZ, R6 ;  /* 0x000000ffff1a7224 */ /* 0x000fc600078e0006 */
[----:B------:R-:W-:Y:S04]  /*f4e0*/  STL [R1+0xc28], R9 ;  /* 0x000c280901007387 */ /* 0x000fe80000100800 */
[----:B------:R-:W-:Y:S01]  /*f4f0*/  STL [R1+0xbf0], R26 ;  /* 0x000bf01a01007387 */ /* 0x000fe20000100800 */
[----:B------:R-:W-:-:S07]  /*f500*/  IMAD.MOV.U32 R14, RZ, RZ, R2 ;  /* 0x000000ffff0e7224 */ /* 0x000fce00078e0002 */
[----:B--2---:R-:W-:Y:S01]  /*f510*/  HMMA.16816.F32.BF16 R20, R16, R14, R20 ;  /* 0x0000000e1014723c */ /* 0x004fe20000041814 */
[----:B----4-:R-:W-:Y:S04]  /*f520*/  STL.64 [R1+0xbe8], R24 ;  /* 0x000be81801007387 */ /* 0x010fe80000100a00 */
[----:B------:R-:W2:Y:S11]  /*f530*/  LDL R7, [R1+0x354] ;  /* 0x0003540001077983 */ /* 0x000eb60000100800 */
[----:B------:R-:W-:Y:S08]  /*f540*/  @!UPT UIADD3 URZ, URZ, URZ, URZ ;  /* 0x0000003f3f3ff290 */ /* 0x000ff0000fffe03f */
[----:B------:R-:W-:Y:S02]  /*f550*/  IMAD.MOV.U32 R3, RZ, RZ, R21 ;  /* 0x000000ffff037224 */ /* 0x000fe400078e0015 */
[----:B------:R-:W-:Y:S01]  /*f560*/  IMAD.MOV.U32 R2, RZ, RZ, R22 ;  /* 0x000000ffff027224 */ /* 0x000fe200078e0016 */
[----:B--2---:R-:W-:Y:S04]  /*f570*/  STL [R1+0xba0], R7 ;  /* 0x000ba00701007387 */ /* 0x004fe80000100800 */
[----:B------:R0:W-:Y:S04]  /*f580*/  STL [R1+0x1b0], R20 ;  /* 0x0001b01401007387 */ /* 0x0001e80000100800 */
[----:B------:R3:W-:Y:S04]  /*f590*/  STL [R1+0x1bc], R23 ;  /* 0x0001bc1701007387 */ /* 0x0007e80000100800 */
[----:B0-----:R-:W2:Y:S04]  /*f5a0*/  LDL.LU R20, [R1+0x130] ;  /* 0x0001300001147983 */ /* 0x001ea80000300800 */
[----:B------:R-:W2:Y:S04]  /*f5b0*/  LDL.LU R21, [R1+0x134] ;  /* 0x0001340001157983 */ /* 0x000ea80000300800 */
[----:B------:R-:W4:Y:S01]  /*f5c0*/  LDL.LU R22, [R1+0x138] ;  /* 0x0001380001167983 */ /* 0x000f220000300800 */
[----:B---3--:R-:W-:-:S03]  /*f5d0*/  IMAD.MOV.U32 R23, RZ, RZ, R27 ;  /* 0x000000ffff177224 */ /* 0x008fc600078e001b */
[----:B------:R-:W3:Y:S04]  /*f5e0*/  LDL.LU R27, [R1+0xc40] ;  /* 0x000c4000011b7983 */ /* 0x000ee80000300800 */
[----:B------:R-:W3:Y:S04]  /*f5f0*/  LDL.LU.64 R10, [R1+0x58] ;  /* 0x00005800010a7983 */ /* 0x000ee80000300a00 */
[----:B----4-:R0:W-:Y:S04]  /*f600*/  STL.64 [R1+0xc00], R22 ;  /* 0x000c001601007387 */ /* 0x0101e80000100a00 */
[----:B--2---:R1:W-:Y:S04]  /*f610*/  STL.64 [R1+0xbf8], R20 ;  /* 0x000bf81401007387 */ /* 0x0043e80000100a00 */
[----:B0-----:R-:W2:Y:S04]  /*f620*/  LDL.LU.64 R22, [R1+0x98] ;  /* 0x0000980001167983 */ /* 0x001ea80000300a00 */
[----:B--2---:R0:W-:Y:S04]  /*f630*/  STL.64 [R1+0xc10], R22 ;  /* 0x000c101601007387 */ /* 0x0041e80000100a00 */
[----:B-1----:R-:W2:Y:S04]  /*f640*/  LDL.LU R20, [R1+0x150] ;  /* 0x0001500001147983 */ /* 0x002ea80000300800 */
[----:B------:R-:W2:Y:S04]  /*f650*/  LDL.LU R21, [R1+0x154] ;  /* 0x0001540001157983 */ /* 0x000ea80000300800 */
[----:B0-----:R-:W4:Y:S04]  /*f660*/  LDL.LU R22, [R1+0x158] ;  /* 0x0001580001167983 */ /* 0x001f280000300800 */
[----:B------:R-:W4:Y:S04]  /*f670*/  LDL.LU R23, [R1+0x15c] ;  /* 0x00015c0001177983 */ /* 0x000f280000300800 */
[----:B----4-:R3:W-:Y:S04]  /*f680*/  STL.64 [R1+0xc38], R22 ;  /* 0x000c381601007387 */ /* 0x0107e80000100a00 */
[----:B--2---:R0:W-:Y:S01]  /*f690*/  STL.64 [R1+0xc30], R20 ;  /* 0x000c301401007387 */ /* 0x0041e20000100a00 */
[----:B---3--:R-:W-:-:S03]  /*f6a0*/  IMAD.MOV.U32 R23, RZ, RZ, R27 ;  /* 0x000000ffff177224 */ /* 0x008fc600078e001b */
[----:B0-----:R-:W2:Y:S04]  /*f6b0*/  LDL.LU R20, [R1+0x160] ;  /* 0x0001600001147983 */ /* 0x001ea80000300800 */
[----:B------:R-:W2:Y:S04]  /*f6c0*/  LDL.LU R21, [R1+0x164] ;  /* 0x0001640001157983 */ /* 0x000ea80000300800 */
[----:B------:R-:W2:Y:S04]  /*f6d0*/  LDL.LU R22, [R1+0x168] ;  /* 0x0001680001167983 */ /* 0x000ea80000300800 */
[----:B------:R-:W3:Y:S04]  /*f6e0*/  LDL.LU.64 R26, [R1+0x88] ;  /* 0x00008800011a7983 */ /* 0x000ee80000300a00 */
[----:B---3--:R0:W-:Y:S04]  /*f6f0*/  STL.64 [R1+0xc08], R26 ;  /* 0x000c081a01007387 */ /* 0x0081e80000100a00 */
[----:B------:R-:W3:Y:S04]  /*f700*/  LDL.LU R24, [R1+0x140] ;  /* 0x0001400001187983 */ /* 0x000ee80000300800 */
[----:B------:R-:W3:Y:S04]  /*f710*/  LDL.LU R25, [R1+0x144] ;  /* 0x0001440001197983 */ /* 0x000ee80000300800 */
[----:B0-----:R-:W4:Y:S04]  /*f720*/  LDL.LU R26, [R1+0x148] ;  /* 0x00014800011a7983 */ /* 0x001f280000300800 */
[----:B------:R-:W4:Y:S01]  /*f730*/  LDL.LU R27, [R1+0x14c] ;  /* 0x00014c00011b7983 */ /* 0x000f220000300800 */
[----:B--2---:R-:W-:Y:S03]  /*f740*/  HMMA.16816.F32.BF16 R20, R16, R10, R20 ;  /* 0x0000000a1014723c */ /* 0x004fe60000041814 */
[----:B----4-:R0:W-:Y:S04]  /*f750*/  STL.64 [R1+0xc20], R26 ;  /* 0x000c201a01007387 */ /* 0x0101e80000100a00 */
[----:B---3--:R-:W-:Y:S04]  /*f760*/  STL.64 [R1+0xc18], R24 ;  /* 0x000c181801007387 */ /* 0x008fe80000100a00 */
[----:B0-----:R-:W2:Y:S04]  /*f770*/  LDL.LU.64 R26, [R1+0x68] ;  /* 0x00006800011a7983 */ /* 0x001ea80000300a00 */
[----:B------:R-:W3:Y:S04]  /*f780*/  LDL.LU R4, [R1+0x30] ;  /* 0x0000300001047983 */ /* 0x000ee80000300800 */
[----:B------:R-:W3:Y:S04]  /*f790*/  LDL.LU R5, [R1+0x34] ;  /* 0x0000340001057983 */ /* 0x000ee80000300800 */
[----:B------:R-:W4:Y:S04]  /*f7a0*/  LDL.LU R6, [R1+0x38] ;  /* 0x0000380001067983 */ /* 0x000f280000300800 */
[----:B------:R-:W4:Y:S04]  /*f7b0*/  LDL.LU R7, [R1+0x3c] ;  /* 0x00003c0001077983 */ /* 0x000f280000300800 */
[----:B----4-:R0:W-:Y:S04]  /*f7c0*/  STL.64 [R1+0xbb0], R6 ;  /* 0x000bb00601007387 */ /* 0x0101e80000100a00 */
[----:B---3--:R1:W-:Y:S01]  /*f7d0*/  STL.64 [R1+0xba8], R4 ;  /* 0x000ba80401007387 */ /* 0x0083e20000100a00 */
[----:B0-----:R-:W-:-:S02]  /*f7e0*/  IMAD.MOV.U32 R6, RZ, RZ, R8 ;  /* 0x000000ffff067224 */ /* 0x001fc400078e0008 */
[----:B------:R-:W-:-:S05]  /*f7f0*/  IMAD.MOV.U32 R7, RZ, RZ, R0 ;  /* 0x000000ffff077224 */ /* 0x000fca00078e0000 */
[----:B------:R0:W-:Y:S04]  /*f800*/  STL.64 [R1+0xbd8], R6 ;  /* 0x000bd80601007387 */ /* 0x0001e80000100a00 */
[----:B-1----:R-:W3:Y:S04]  /*f810*/  LDL.LU R4, [R1+0x120] ;  /* 0x0001200001047983 */ /* 0x002ee80000300800 */
[----:B------:R-:W3:Y:S04]  /*f820*/  LDL.LU R5, [R1+0x124] ;  /* 0x0001240001057983 */ /* 0x000ee80000300800 */
[----:B0-----:R-:W3:Y:S04]  /*f830*/  LDL.LU R6, [R1+0x128] ;  /* 0x0001280001067983 */ /* 0x001ee80000300800 */
[----:B------:R-:W3:Y:S04]  /*f840*/  LDL.LU R7, [R1+0x12c] ;  /* 0x00012c0001077983 */ /* 0x000ee80000300800 */
[----:B------:R-:W-:Y:S04]  /*f850*/  STL [R1+0xb9c], R15 ;  /* 0x000b9c0f01007387 */ /* 0x000fe80000100800 */
[----:B------:R-:W-:Y:S04]  /*f860*/  STL [R1+0xa94], R2 ;  /* 0x000a940201007387 */ /* 0x000fe80000100800 */
[----:B------:R-:W-:Y:S04]  /*f870*/  STL [R1+0xa90], R3 ;  /* 0x000a900301007387 */ /* 0x000fe80000100800 */
[----:B------:R-:W-:Y:S04]  /*f880*/  STL.64 [R1+0x1a0], R20 ;  /* 0x0001a01401007387 */ /* 0x000fe80000100a00 */
[----:B------:R0:W-:Y:S04]  /*f890*/  STL.64 [R1+0x1a8], R22 ;  /* 0x0001a81601007387 */ /* 0x0001e80000100a00 */
[----:B0-----:R-:W4:Y:S04]  /*f8a0*/  LDL.LU.64 R22, [R1+0xc38] ;  /* 0x000c380001167983 */ /* 0x001f280000300a00 */
[----:B------:R-:W4:Y:S01]  /*f8b0*/  LDL.LU.64 R20, [R1+0xc30] ;  /* 0x000c300001147983 */ /* 0x000f220000300a00 */
[----:B--2---:R-:W-:-:S02]  /*f8c0*/  IMAD.MOV.U32 R29, RZ, RZ, R26 ;  /* 0x000000ffff1d7224 */ /* 0x004fc400078e001a */
[----:B------:R-:W-:Y:S01]  /*f8d0*/  IMAD.MOV.U32 R13, RZ, RZ, R27 ;  /* 0x000000ffff0d7224 */ /* 0x000fe200078e001b */
[----:B------:R-:W2:Y:S01]  /*f8e0*/  LDL.LU R9, [R1+0xc28] ;  /* 0x000c280001097983 */ /* 0x000ea20000300800 */
[C---:B----4-:R-:W-:Y:S03]  /*f8f0*/  HMMA.16816.F32.BF16 R20, R16.reuse, R26, R20 ;  /* 0x0000001a1014723c */ /* 0x050fe60000041814 */
[----:B------:R-:W4:Y:S04]  /*f900*/  LDL.LU.64 R26, [R1+0xc20] ;  /* 0x000c2000011a7983 */ /* 0x000f280000300a00 */
[----:B------:R-:W4:Y:S11]  /*f910*/  LDL.LU.64 R24, [R1+0xc18] ;  /* 0x000c180001187983 */ /* 0x000f360000300a00 */
[----:B------:R-:W-:Y:S05]  /*f920*/  @!UPT UIADD3 URZ, URZ, URZ, URZ ;  /* 0x0000003f3f3ff290 */ /* 0x000fea000fffe03f */
[----:B------:R-:W-:Y:S01]  /*f930*/  STL.64 [R1+0x190], R20 ;  /* 0x0001901401007387 */ /* 0x000fe20000100a00 */
[----:B------:R-:W-:Y:S02]  /*f940*/  IMAD.MOV.U32 R2, RZ, RZ, R22 ;  /* 0x000000ffff027224 */ /* 0x000fe400078e0016 */
[----:B------:R-:W-:Y:S02]  /*f950*/  IMAD.MOV.U32 R3, RZ, RZ, R23 ;  /* 0x000000ffff037224 */ /* 0x000fe400078e0017 */
[----:B------:R-:W4:Y:S04]  /*f960*/  LDL.LU.64 R22, [R1+0xc10] ;  /* 0x000c100001167983 */ /* 0x000f280000300a00 */
[----:B------:R-:W2:Y:S04]  /*f970*/  LDL R8, [R1+0x3a0] ;  /* 0x0003a00001087983 */ /* 0x000ea80000100800 */
[----:B------:R-:W-:Y:S04]  /*f980*/  STL [R1+0xa9c], R3 ;  /* 0x000a9c0301007387 */ /* 0x000fe80000100800 */
[----:B------:R-:W-:Y:S01]  /*f990*/  STL [R1+0xa98], R2 ;  /* 0x000a980201007387 */ /* 0x000fe20000100800 */
[----:B----4-:R-:W-:Y:S01]  /*f9a0*/  HMMA.16816.F32.BF16 R24, R16, R22, R24 ;  /* 0x000000161018723c */ /* 0x010fe20000041818 */
[----:B------:R-:W-:-:S02]  /*f9b0*/  IMAD.MOV.U32 R0, RZ, RZ, R22 ;  /* 0x000000ffff007224 */ /* 0x000fc400078e0016 */
[----:B------:R-:W-:Y:S11]  /*f9c0*/  IMAD.MOV.U32 R28, RZ, RZ, R23 ;  /* 0x000000ffff1c7224 */ /* 0x000ff600078e0017 */
[----:B------:R-:W-:Y:S09]  /*f9d0*/  @!UPT UIADD3 URZ, URZ, URZ, URZ ;  /* 0x0000003f3f3ff290 */ /* 0x000ff2000fffe03f */
[----:B------:R-:W-:Y:S04]  /*f9e0*/  STL.64 [R1+0x170], R24 ;  /* 0x0001701801007387 */ /* 0x000fe80000100a00 */
[----:B------:R0:W-:Y:S04]  /*f9f0*/  STL.64 [R1+0x178], R26 ;  /* 0x0001781a01007387 */ /* 0x0001e80000100a00 */
[----:B0-----:R-:W4:Y:S04]  /*fa00*/  LDL.LU.64 R26, [R1+0xc08] ;  /* 0x000c0800011a7983 */ /* 0x001f280000300a00 */
[----:B------:R-:W4:Y:S04]  /*fa10*/  LDL.LU.64 R22, [R1+0xc00] ;  /* 0x000c000001167983 */ /* 0x000f280000300a00 */
[----:B------:R-:W4:Y:S02]  /*fa20*/  LDL.LU.64 R20, [R1+0xbf8] ;  /* 0x000bf80001147983 */ /* 0x000f240000300a00 */
[----:B----4-:R-:W-:Y:S01]  /*fa30*/  HMMA.16816.F32.BF16 R20, R16, R26, R20 ;  /* 0x0000001a1014723c */ /* 0x010fe20000041814 */
[----:B------:R-:W-:-:S02]  /*fa40*/  IMAD.MOV.U32 R15, RZ, RZ, R26 ;  /* 0x000000ffff0f7224 */ /* 0x000fc400078e001a */
[----:B------:R-:W4:Y:S04]  /*fa50*/  LDL.LU R26, [R1+0xbf0] ;  /* 0x000bf000011a7983 */ /* 0x000f280000300800 */
[----:B------:R-:W2:Y:S11]  /*fa60*/  LDL.LU.64 R24, [R1+0xbe8] ;  /* 0x000be80001187983 */ /* 0x000eb60000300a00 */
[----:B------:R-:W-:Y:S05]  /*fa70*/  @!UPT UIADD3 URZ, URZ, URZ, URZ ;  /* 0x0000003f3f3ff290 */ /* 0x000fea000fffe03f */
[----:B------:R-:W-:Y:S01]  /*fa80*/  STL.64 [R1+0x140], R20 ;  /* 0x0001401401007387 */ /* 0x000fe20000100a00 */
[----:B------:R-:W-:-:S03]  /*fa90*/  IMAD.MOV.U32 R3, RZ, RZ, R23 ;  /* 0x000000ffff037224 */ /* 0x000fc600078e0017 */
[----:B------:R0:W-:Y:S04]  /*faa0*/  STL [R1+0x148], R22 ;  /* 0x0001481601007387 */ /* 0x0001e80000100800 */
[----:B0-----:R-:W3:Y:S01]  /*fab0*/  LDL.LU.64 R22, [R1+0xbe0] ;  /* 0x000be00001167983 */ /* 0x001ee20000300a00 */
[----:B------:R-:W-:-:S03]  /*fac0*/  IMAD.MOV.U32 R12, RZ, RZ, R10 ;  /* 0x000000ffff0c7224 */ /* 0x000fc600078e000a */
[----:B------:R-:W-:Y:S04]  /*fad0*/  STL.64 [R1+0xbc0], R14 ;  /* 0x000bc00e01007387 */ /* 0x000fe80000100a00 */
[----:B------:R0:W-:Y:S04]  /*fae0*/  STL.64 [R1+0xbb8], R12 ;  /* 0x000bb80c01007387 */ /* 0x0001e80000100a00 */
[----:B0-----:R-:W2:Y:S04]  /*faf0*/  LDL.LU R12, [R1+0x40] ;  /* 0x00004000010c7983 */ /* 0x001ea80000300800 */
[----:B------:R-:W2:Y:S04]  /*fb00*/  LDL.LU R13, [R1+0x44] ;  /* 0x00004400010d7983 */ /* 0x000ea80000300800 */
[----:B------:R-:W2:Y:S04]  /*fb10*/  LDL.LU R14, [R1+0x48] ;  /* 0x00004800010e7983 */ /* 0x000ea80000300800 */
[----:B------:R-:W2:Y:S04]  /*fb20*/  LDL.LU R15, [R1+0x4c] ;  /* 0x00004c00010f7983 */ /* 0x000ea80000300800 */
[----:B------:R0:W-:Y:S01]  /*fb30*/  STL [R1+0xaa4], R3 ;  /* 0x000aa40301007387 */ /* 0x0001e20000100800 */
[----:B---3--:R-:W-:Y:S03]  /*fb40*/  HMMA.16816.F32.BF16 R16, R16, R22, R4 ;  /* 0x000000161010723c */ /* 0x008fe60000041804 */
[----:B------:R-:W2:Y:S01]  /*fb50*/  LDL.LU.64 R6, [R1+0xbd8] ;  /* 0x000bd80001067983 */ /* 0x000ea20000300a00 */
[----:B0-----:R-:W-:-:S02]  /*fb60*/  IMAD.MOV.U32 R3, RZ, RZ, R22 ;  /* 0x000000ffff037224 */ /* 0x001fc400078e0016 */
[----:B------:R-:W-:Y:S02]  /*fb70*/  IMAD.MOV.U32 R2, RZ, RZ, R23 ;  /* 0x000000ffff027224 */ /* 0x000fe400078e0017 */
[----:B------:R-:W2:Y:S04]  /*fb80*/  LDL.LU.64 R22, [R1+0xbd0] ;  /* 0x000bd00001167983 */ /* 0x000ea80000300a00 */
[----:B------:R-:W2:Y:S11]  /*fb90*/  LDL.LU.64 R20, [R1+0xbc8] ;  /* 0x000bc80001147983 */ /* 0x000eb60000300a00 */
[----:B------:R-:W-:Y:S01]  /*fba0*/  @!UPT UIADD3 URZ, URZ, URZ, URZ ;  /* 0x0000003f3f3ff290 */ /* 0x000fe2000fffe03f */
[----:B------:R-:W-:Y:S01]  /*fbb0*/  IMAD.MOV.U32 R10, RZ, RZ, R19 ;  /* 0x000000ffff0a7224 */ /* 0x000fe200078e0013 */
[----:B------:R-:W-:Y:S04]  /*fbc0*/  STL.64 [R1+0x120], R16 ;  /* 0x0001201001007387 */ /* 0x000fe80000100a00 */
[----:B------:R-:W-:Y:S04]  /*fbd0*/  STL [R1+0x128], R18 ;  /* 0x0001281201007387 */ /* 0x000fe80000100800 */
[----:B------:R-:W-:Y:S01]  /*fbe0*/  STL [R1+0xadc], R10 ;  /* 0x000adc0a01007387 */ /* 0x000fe20000100800 */
[----:B--2---:R-:W-:Y:S03]  /*fbf0*/  HMMA.16816.F32.BF16 R4, R20, R6, R12 ;  /* 0x000000061404723c */ /* 0x004fe6000004180c */
[----:B------:R-:W2:Y:S04]  /*fc00*/  LDL.LU.64 R14, [R1+0xbc0] ;  /* 0x000bc000010e7983 */ /* 0x000ea80000300a00 */
[----:B------:R-:W3:Y:S11]  /*fc10*/  LDL.LU.64 R12, [R1+0xbb8] ;  /* 0x000bb800010c7983 */ /* 0x000ef60000300a00 */
[----:B------:R-:W-:Y:S05]  /*fc20*/  @!UPT UIADD3 URZ, URZ, URZ, URZ ;  /* 0x0000003f3f3ff290 */ /* 0x000fea000fffe03f */
[----:B------:R-:W-:Y:S04]  /*fc30*/  STL.64 [R1+0x110], R4 ;  /* 0x0001100401007387 */ /* 0x000fe80000100a00 */
[----:B------:R0:W-:Y:S04]  /*fc40*/  STL.64 [R1+0x118], R6 ;  /* 0x0001180601007387 */ /* 0x0001e80000100a00 */
[----:B0-----:R-:W2:Y:S04]  /*fc50*/  LDL.LU.64 R6, [R1+0xbb0] ;  /* 0x000bb00001067983 */ /* 0x001ea80000300a00 */
[----:B------:R-:W2:Y:S01]  /*fc60*/  LDL.LU.64 R4, [R1+0xba8] ;  /* 0x000ba80001047983 */ /* 0x000ea20000300a00 */
[----:B----4-:R-:W-:-:S02]  /*fc70*/  IMAD.MOV.U32 R18, RZ, RZ, R26 ;  /* 0x000000ffff127224 */ /* 0x010fc400078e001a */
[----:B------:R-:W-:-:S07]  /*fc80*/  IMAD.MOV.U32 R19, RZ, RZ, R9 ;  /* 0x000000ffff137224 */ /* 0x000fce00078e0009 */
[----:B--2---:R-:W-:Y:S01]  /*fc90*/  HMMA.16816.F32.BF16 R16, R20, R18, R4 ;  /* 0x000000121410723c */ /* 0x004fe20000041804 */
[----:B------:R-:W2:Y:S04]  /*fca0*/  LDL.LU R7, [R1+0xba0] ;  /* 0x000ba00001077983 */ /* 0x000ea80000300800 */
[----:B--2---:R-:W0:Y:S04]  /*fcb0*/  LDSM.16.MT88.4 R4, [R7+0x2000] ;  /* 0x002000000704783b */ /* 0x004e280000004200 */
[----:B0-----:R-:W-:Y:S11]  /*fcc0*/  STL.64 [R1+0xb10], R6 ;  /* 0x000b100601007387 */ /* 0x001ff60000100a00 */
[----:B------:R-:W-:Y:S03]  /*fcd0*/  @!UPT UIADD3 URZ, URZ, URZ, URZ ;  /* 0x0000003f3f3ff290 */ /* 0x000fe6000fffe03f */
[----:B------:R-:W-:Y:S04]  /*fce0*/  STL.64 [R1+0xf0], R16 ;  /* 0x0000f01001007387 */ /* 0x000fe80000100a00 */
[----:B------:R-:W-:Y:S04]  /*fcf0*/  STL.64 [R1+0xf8], R18 ;  /* 0x0000f81201007387 */ /* 0x000fe80000100a00 */
[----:B------:R-:W0:Y:S04]  /*fd00*/  LDSM.16.M88.4 R16, [R8+0x4000] ;  /* 0x004000000810783b */ /* 0x000e280000000200 */
[----:B------:R-:W-:Y:S04]  /*fd10*/  STL.64 [R1+0xb08], R4 ;  /* 0x000b080401007387 */ /* 0x000fe80000100a00 */
[----:B0-----:R-:W-:Y:S01]  /*fd20*/  STL.64 [R1+0x130], R16 ;  /* 0x0001301001007387 */ /* 0x001fe20000100a00 */
[----:B------:R-:W-:-:S02]  /*fd30*/  IMAD.MOV.U32 R26, RZ, RZ, R18 ;  /* 0x000000ffff1a7224 */ /* 0x000fc400078e0012 */
[----:B------:R-:W-:Y:S01]  /*fd40*/  IMAD.MOV.U32 R9, RZ, RZ, R19 ;  /* 0x000000ffff097224 */ /* 0x000fe200078e0013 */
[----:B------:R-:W-:Y:S04]  /*fd50*/  STL.64 [R1+0x138], R18 ;  /* 0x0001381201007387 */ /* 0x000fe80000100a00 */
[----:B------:R-:W0:Y:S01]  /*fd60*/  LDSM.16.M88.4 R16, [R8+0x4800] ;  /* 0x004800000810783b */ /* 0x000e220000000200 */
[----:B------:R-:W-:Y:S02]  /*fd70*/  IMAD.MOV.U32 R6, RZ, RZ, R3 ;  /* 0x000000ffff067224 */ /* 0x000fe400078e0003 */
[----:B------:R-:W-:Y:S01]  /*fd80*/  IMAD.MOV.U32 R7, RZ, RZ, R2 ;  /* 0x000000ffff077224 */ /* 0x000fe200078e0002 */
[----:B------:R1:W-:Y:S04]  /*fd90*/  STL [R1+0xb30], R26 ;  /* 0x000b301a01007387 */ /* 0x0003e80000100800 */
[----:B------:R-:W-:Y:S04]  /*fda0*/  STL.64 [R1+0xb28], R24 ;  /* 0x000b281801007387 */ /* 0x000fe80000100a00 */
[----:B------:R-:W-:Y:S04]  /*fdb0*/  STL.64 [R1+0xb38], R6 ;  /* 0x000b380601007387 */ /* 0x000fe80000100a00 */
[----:B------:R-:W-:Y:S04]  /*fdc0*/  LDSM.16.M88.4 R4, [R8+0x5800] ;  /* 0x005800000804783b */ /* 0x000fe80000000200 */
[----:B0-----:R-:W-:Y:S01]  /*fdd0*/  STL.64 [R1+0x180], R16 ;  /* 0x0001801001007387 */ /* 0x001fe20000100a00 */
[----:B------:R-:W-:-:S02]  /*fde0*/  IMAD.MOV.U32 R3, RZ, RZ, R16 ;  /* 0x000000ffff037224 */ /* 0x000fc400078e0010 */
[----:B------:R-:W-:Y:S01]  /*fdf0*/  IMAD.MOV.U32 R2, RZ, RZ, R17 ;  /* 0x000000ffff027224 */ /* 0x000fe200078e0011 */
[----:B------:R-:W-:Y:S04]  /*fe00*/  STL.64 [R1+0x188], R18 ;  /* 0x0001881201007387 */ /* 0x000fe80000100a00 */
[----:B------:R-:W0:Y:S01]  /*fe10*/  LDSM.16.M88.4 R16, [R8+0x5000] ;  /* 0x005000000810783b */ /* 0x000e220000000200 */
[----:B-1----:R-:W-:-:S03]  /*fe20*/  IMAD.MOV.U32 R26, RZ, RZ, R15 ;  /* 0x000000ffff1a7224 */ /* 0x002fc600078e000f */
[----:B0-----:R-:W-:Y:S04]  /*fe30*/  STL.64 [R1+0x1c0], R16 ;  /* 0x0001c01001007387 */ /* 0x001fe80000100a00 */
[----:B------:R-:W-:Y:S04]  /*fe40*/  STL.64 [R1+0x1c8], R18 ;  /* 0x0001c81201007387 */ /* 0x000fe80000100a00 */
[----:B------:R-:W2:Y:S04]  /*fe50*/  LDL.LU R15, [R1+0xb9c] ;  /* 0x000b9c00010f7983 */ /* 0x000ea80000300800 */
[----:B------:R-:W-:Y:S04]  /*fe60*/  STL.64 [R1+0x40], R4 ;  /* 0x0000400401007387 */ /* 0x000fe80000100a00 */
[----:B------:R-:W-:Y:S04]  /*fe70*/  STL.64 [R1+0x48], R6 ;  /* 0x0000480601007387 */ /* 0x000fe80000100a00 */
[----:B------:R0:W-:Y:S04]  /*fe80*/  STL.64 [R1+0xb40], R26 ;  /* 0x000b401a01007387 */ /* 0x0001e80000100a00 */
[----:B------:R-:W1:Y:S01]  /*fe90*/  LDSM.16.M88.4 R16, [R8+0x6000] ;  /* 0x006000000810783b */ /* 0x000e620000000200 */
[----:B0-----:R-:W-:-:S02]  /*fea0*/  IMAD.MOV.U32 R26, RZ, RZ, R0 ;  /* 0x000000ffff1a7224 */ /* 0x001fc400078e0000 */
[----:B------:R-:W-:Y:S01]  /*feb0*/  IMAD.MOV.U32 R27, RZ, RZ, R28 ;  /* 0x000000ffff1b7224 */ /* 0x000fe200078e001c */
[----:B------:R-:W4:Y:S04]  /*fec0*/  LDL.LU R0, [R1+0xb98] ;  /* 0x000b980001007983 */ /* 0x000f280000300800 */
[----:B------:R-:W2:Y:S04]  /*fed0*/  LDL.LU R28, [R1+0xb94] ;  /* 0x000b9400011c7983 */ /* 0x000ea80000300800 */
[----:B------:R0:W-:Y:S02]  /*fee0*/  STL.64 [R1+0xb58], R26 ;  /* 0x000b581a01007387 */ /* 0x0001e40000100a00 */
[----:B0-----:R-:W-:-:S02]  /*fef0*/  IMAD.MOV.U32 R26, RZ, RZ, R29 ;  /* 0x000000ffff1a7224 */ /* 0x001fc400078e001d */
[----:B---3--:R-:W-:Y:S01]  /*ff00*/  IMAD.MOV.U32 R27, RZ, RZ, R13 ;  /* 0x000000ffff1b7224 */ /* 0x008fe200078e000d */
[----:B------:R-:W3:Y:S04]  /*ff10*/  LDL.LU R29, [R1+0xb90] ;  /* 0x000b9000011d7983 */ /* 0x000ee80000300800 */
[----:B------:R0:W-:Y:S02]  /*ff20*/  STL.64 [R1+0xb70], R26 ;  /* 0x000b701a01007387 */ /* 0x0001e40000100a00 */
[----:B0-----:R-:W-:Y:S02]  /*ff30*/  IMAD.MOV.U32 R26, RZ, RZ, R12 ;  /* 0x000000ffff1a7224 */ /* 0x001fe400078e000c */
[----:B------:R-:W-:-:S05]  /*ff40*/  IMAD.MOV.U32 R27, RZ, RZ, R11 ;  /* 0x000000ffff1b7224 */ /* 0x000fca00078e000b */
[----:B------:R0:W-:Y:S04]  /*ff50*/  STL.64 [R1+0xb88], R26 ;  /* 0x000b881a01007387 */ /* 0x0001e80000100a00 */
[----:B------:R-:W2:Y:S04]  /*ff60*/  LDL.LU R24, [R1+0x220] ;  /* 0x0002200001187983 */ /* 0x000ea80000300800 */
[----:B------:R-:W2:Y:S04]  /*ff70*/  LDL.LU R25, [R1+0x224] ;  /* 0x0002240001197983 */ /* 0x000ea80000300800 */
[----:B0-----:R-:W2:Y:S04]  /*ff80*/  LDL.LU R26, [R1+0x228] ;  /* 0x00022800011a7983 */ /* 0x001ea80000300800 */
[----:B------:R-:W2:Y:S04]  /*ff90*/  LDL.LU R27, [R1+0x22c] ;  /* 0x00022c00011b7983 */ /* 0x000ea80000300800 */
[----:B------:R-:W2:Y:S04]  /*ffa0*/  LDL.LU R4, [R1+0x2a0] ;  /* 0x0002a00001047983 */ /* 0x000ea80000300800 */
[----:B------:R-:W2:Y:S04]  /*ffb0*/  LDL.LU R5, [R1+0x2a4] ;  /* 0x0002a40001057983 */ /* 0x000ea80000300800 */
[----:B------:R-:W2:Y:S04]  /*ffc0*/  LDL.LU R6, [R1+0x2a8] ;  /* 0x0002a80001067983 */ /* 0x000ea80000300800 */
[----:B------:R-:W2:Y:S04]  /*ffd0*/  LDL.LU R7, [R1+0x2ac] ;  /* 0x0002ac0001077983 */ /* 0x000ea80000300800 */
[----:B--2---:R-:W-:Y:S04]  /*ffe0*/  STL.64 [R1+0xb50], R6 ;  /* 0x000b500601007387 */ /* 0x004fe80000100a00 */
[----:B------:R0:W-:Y:S04]  /*fff0*/  STL.64 [R1+0xb48], R4 ;  /* 0x000b480401007387 */ /* 0x0001e80000100a00 */
[----:B0-----:R-:W2:Y:S04]  /*10000*/  LDL.LU R4, [R1+0x250] ;  /* 0x0002500001047983 */ /* 0x001ea80000300800 */
        /* <DEDUP_REMOVED lines=8> */
[----:B------:R-:W2:Y:S01]  /*10090*/  LDL.LU R7, [R1+0x24c] ;  /* 0x00024c0001077983 */ /* 0x000ea20000300800 */
[C---:B------:R-:W-:Y:S03]  /*100a0*/  HMMA.16816.F32.BF16 R12, R20.reuse, R14, R24 ;  /* 0x0000000e140c723c */ /* 0x040fe60000041818 */
[----:B--2---:R-:W-:Y:S04]  /*100b0*/  STL.64 [R1+0xb80], R6 ;  /* 0x000b800601007387 */ /* 0x004fe80000100a00 */
[----:B------:R0:W-:Y:S04]  /*100c0*/  STL.64 [R1+0xb78], R4 ;  /* 0x000b780401007387 */ /* 0x0001e80000100a00 */
[----:B0-----:R-:W2:Y:S04]  /*100d0*/  LDL.LU R4, [R1+0x230] ;  /* 0x0002300001047983 */ /* 0x001ea80000300800 */
[----:B------:R-:W2:Y:S04]  /*100e0*/  LDL.LU R5, [R1+0x234] ;  /* 0x0002340001057983 */ /* 0x000ea80000300800 */
[----:B------:R-:W2:Y:S04]  /*100f0*/  LDL.LU R6, [R1+0x238] ;  /* 0x0002380001067983 */ /* 0x000ea80000300800 */
[----:B------:R-:W2:Y:S04]  /*10100*/  LDL.LU R7, [R1+0x23c] ;  /* 0x00023c0001077983 */ /* 0x000ea80000300800 */
[----:B------:R-:W2:Y:S04]  /*10110*/  LDL.LU.64 R26, [R1+0xb88] ;  /* 0x000b8800011a7983 */ /* 0x000ea80000300a00 */
[----:B------:R-:W-:Y:S04]  /*10120*/  STL.64 [R1+0xe0], R12 ;  /* 0x0000e00c01007387 */ /* 0x000fe80000100a00 */
[----:B------:R-:W-:Y:S04]  /*10130*/  STL.64 [R1+0xe8], R14 ;  /* 0x0000e80e01007387 */ /* 0x000fe80000100a00 */
[----:B------:R-:W-:Y:S01]  /*10140*/  LDSM.16.M88.4 R12, [R8+0x6800] ;  /* 0x00680000080c783b */ /* 0x000fe20000000200 */
[C---:B--2---:R-:W-:Y:S03]  /*10150*/  HMMA.16816.F32.BF16 R24, R20.reuse, R26, R4 ;  /* 0x0000001a1418723c */ /* 0x044fe60000041804 */
[----:B------:R-:W2:Y:S04]  /*10160*/  LDL.LU.64 R6, [R1+0xb80] ;  /* 0x000b800001067983 */ /* 0x000ea80000300a00 */
[----:B------:R-:W2:Y:S04]  /*10170*/  LDL.LU.64 R4, [R1+0xb78] ;  /* 0x000b780001047983 */ /* 0x000ea80000300a00 */
[----:B-1----:R-:W-:Y:S04]  /*10180*/  STL.64 [R1+0x30], R16 ;  /* 0x0000301001007387 */ /* 0x002fe80000100a00 */
[----:B------:R-:W-:Y:S08]  /*10190*/  STL.64 [R1+0x38], R18 ;  /* 0x0000381201007387 */ /* 0x000ff00000100a00 */
[----:B------:R-:W-:Y:S04]  /*101a0*/  STL.64 [R1+0xd0], R24 ;  /* 0x0000d01801007387 */ /* 0x000fe80000100a00 */
[----:B------:R-:W-:Y:S04]  /*101b0*/  STL.64 [R1+0xd8], R26 ;  /* 0x0000d81a01007387 */ /* 0x000fe80000100a00 */
[----:B------:R0:W-:Y:S04]  /*101c0*/  STL.64 [R1+0xad0], R16 ;  /* 0x000ad01001007387 */ /* 0x0001e80000100a00 */
[----:B------:R-:W1:Y:S04]  /*101d0*/  LDSM.16.M88.4 R24, [R8+0x7000] ;  /* 0x007000000818783b */ /* 0x000e680000000200 */
        /* <DEDUP_REMOVED lines=10> */
[----:B-1----:R-:W-:Y:S04]  /*10280*/  STL.64 [R1+0x10], R24 ;  /* 0x0000101801007387 */ /* 0x002fe80000100a00 */
[----:B------:R0:W-:Y:S04]  /*10290*/  STL.64 [R1+0x18], R26 ;  /* 0x0000181a01007387 */ /* 0x0001e80000100a00 */
[----:B0-----:R-:W2:Y:S02]  /*102a0*/  LDL.LU.64 R26, [R1+0xb70] ;  /* 0x000b7000011a7983 */ /* 0x001ea40000300a00 */
[----:B--2---:R-:W-:Y:S02]  /*102b0*/  HMMA.16816.F32.BF16 R24, R20, R26, R4 ;  /* 0x0000001a1418723c */ /* 0x004fe40000041804 */
[----:B------:R-:W2:Y:S04]  /*102c0*/  LDL.LU.64 R6, [R1+0xb68] ;  /* 0x000b680001067983 */ /* 0x000ea80000300a00 */
[----:B------:R-:W2:Y:S04]  /*102d0*/  LDL.LU.64 R4, [R1+0xb60] ;  /* 0x000b600001047983 */ /* 0x000ea80000300a00 */
[----:B------:R-:W-:Y:S04]  /*102e0*/  STL.64 [R1+0x20], R12 ;  /* 0x0000200c01007387 */ /* 0x000fe80000100a00 */
[----:B------:R-:W-:Y:S09]  /*102f0*/  STL.64 [R1+0x28], R14 ;  /* 0x0000280e01007387 */ /* 0x000ff20000100a00 */
[----:B------:R-:W-:Y:S04]  /*10300*/  STL.64 [R1+0xc0], R24 ;  /* 0x0000c01801007387 */ /* 0x000fe80000100a00 */
[----:B------:R-:W-:Y:S04]  /*10310*/  STL.64 [R1+0xc8], R26 ;  /* 0x0000c81a01007387 */ /* 0x000fe80000100a00 */
[----:B------:R-:W0:Y:S04]  /*10320*/  LDSM.16.M88.4 R24, [R8+0x7800] ;  /* 0x007800000818783b */ /* 0x000e280000000200 */
[----:B------:R1:W-:Y:S02]  /*10330*/  STL.64 [R1+0xac8], R12 ;  /* 0x000ac80c01007387 */ /* 0x0003e40000100a00 */
[----:B-1----:R-:W-:-:S02]  /*10340*/  IMAD.MOV.U32 R12, RZ, RZ, R3 ;  /* 0x000000ffff0c7224 */ /* 0x002fc400078e0003 */
[----:B------:R-:W-:-:S05]  /*10350*/  IMAD.MOV.U32 R13, RZ, RZ, R2 ;  /* 0x000000ffff0d7224 */ /* 0x000fca00078e0002 */
[----:B------:R1:W-:Y:S04]  /*10360*/  STL.64 [R1+0xb00], R12 ;  /* 0x000b000c01007387 */ /* 0x0003e80000100a00 */
[----:B-1----:R-:W2:Y:S04]  /*10370*/  LDL.LU.64 R12, [R1+0x130] ;  /* 0x00013000010c7983 */ /* 0x002ea80000300a00 */
[----:B0-----:R0:W-:Y:S04]  /*10380*/  STL.64 [R1+0x8], R26 ;  /* 0x0000081a01007387 */ /* 0x0011e80000100a00 */
[----:B0-----:R-:W2:Y:S01]  /*10390*/  LDL.LU.64 R26, [R1+0xb58] ;  /* 0x000b5800011a7983 */ /* 0x001ea20000300a00 */
[----:B------:R-:W-:-:S02]  /*103a0*/  IMAD.MOV.U32 R8, RZ, RZ, R24 ;  /* 0x000000ffff087224 */ /* 0x000fc400078e0018 */
[----:B------:R-:W-:Y:S02]  /*103b0*/  IMAD.MOV.U32 R3, RZ, RZ, R25 ;  /* 0x000000ffff037224 */ /* 0x000fe400078e0019 */
[C---:B--2---:R-:W-:Y:S01]  /*103c0*/  HMMA.16816.F32.BF16 R24, R20.reuse, R26, R4 ;  /* 0x0000001a1418723c */ /* 0x044fe20000041804 */
[----:B------:R-:W2:Y:S04]  /*103d0*/  LDL.LU.64 R6, [R1+0xb50] ;  /* 0x000b500001067983 */ /* 0x000ea80000300a00 */
[----:B------:R-:W2:Y:S11]  /*103e0*/  LDL.LU.64 R4, [R1+0xb48] ;  /* 0x000b480001047983 */ /* 0x000eb60000300a00 */
[----:B------:R-:W-:Y:S07]  /*103f0*/  @!UPT UIADD3 URZ, URZ, URZ, URZ ;  /* 0x0000003f3f3ff290 */ /* 0x000fee000fffe03f */
[----:B------:R-:W-:Y:S04]  /*10400*/  STL.64 [R1+0xa0], R24 ;  /* 0x0000a01801007387 */ /* 0x000fe80000100a00 */
[----:B------:R0:W-:Y:S04]  /*10410*/  STL.64 [R1+0xa8], R26 ;  /* 0x0000a81a01007387 */ /* 0x0001e80000100a00 */
[----:B0-----:R-:W2:Y:S02]  /*10420*/  LDL.LU.64 R26, [R1+0xb40] ;  /* 0x000b4000011a7983 */ /* 0x001ea40000300a00 */
[C---:B--2---:R-:W-:Y:S02]  /*10430*/  HMMA.16816.F32.BF16 R24, R20.reuse, R26, R4 ;  /* 0x0000001a1418723c */ /* 0x044fe40000041804 */
[----:B------:R-:W2:Y:S11]  /*10440*/  LDL.LU.64 R6, [R1+0xb38] ;  /* 0x000b380001067983 */ /* 0x000eb60000300a00 */
[----:B------:R-:W-:Y:S10]  /*10450*/  @!UPT UIADD3 URZ, URZ, URZ, URZ ;  /* 0x0000003f3f3ff290 */ /* 0x000ff4000fffe03f */
[----:B------:R-:W-:Y:S04]  /*10460*/  STL.64 [R1+0x90], R24 ;  /* 0x0000901801007387 */ /* 0x000fe80000100a00 */
[----:B------:R0:W-:Y:S04]  /*10470*/  STL [R1+0x98], R26 ;  /* 0x0000981a01007387 */ /* 0x0001e80000100800 */
[----:B0-----:R-:W3:Y:S04]  /*10480*/  LDL.LU R26, [R1+0xb30] ;  /* 0x000b3000011a7983 */ /* 0x001ee80000300800 */
[----:B------:R-:W3:Y:S04]  /*10490*/  LDL.LU.64 R24, [R1+0xb28] ;  /* 0x000b280001187983 */ /* 0x000ee80000300a00 */
[----:B------:R-:W-:Y:S01]  /*104a0*/  STL [R1+0x980], R27 ;  /* 0x0009801b01007387 */ /* 0x000fe20000100800 */
[----:B--2---:R-:W-:Y:S03]  /*104b0*/  HMMA.16816.F32.BF16 R20, R20, R6, R16 ;  /* 0x000000061414723c */ /* 0x004fe60000041810 */
[----:B------:R-:W2:Y:S04]  /*104c0*/  LDL.LU.64 R18, [R1+0xb20] ;  /* 0x000b200001127983 */ /* 0x000ea80000300a00 */
[----:B------:R-:W2:Y:S04]  /*104d0*/  LDL.LU.64 R16, [R1+0xb18] ;  /* 0x000b180001107983 */ /* 0x000ea80000300a00 */
[----:B------:R-:W2:Y:S04]  /*104e0*/  LDL.LU.64 R6, [R1+0xb10] ;  /* 0x000b100001067983 */ /* 0x000ea80000300a00 */
[----:B------:R-:W2:Y:S08]  /*104f0*/  LDL.LU.64 R4, [R1+0xb08] ;  /* 0x000b080001047983 */ /* 0x000eb00000300a00 */
[----:B------:R0:W-:Y:S04]  /*10500*/  STL.64 [R1+0x70], R20 ;  /* 0x0000701401007387 */ /* 0x0001e80000100a00 */
[----:B------:R1:W-:Y:S04]  /*10510*/  STL.64 [R1+0x78], R22 ;  /* 0x0000781601007387 */ /* 0x0003e80000100a00 */
[----:B0-----:R-:W3:Y:S04]  /*10520*/  LDL.LU R20, [R1+0x260] ;  /* 0x0002600001147983 */ /* 0x001ee80000300800 */
[----:B------:R-:W3:Y:S04]  /*10530*/  LDL.LU R21, [R1+0x264] ;  /* 0x0002640001157983 */ /* 0x000ee80000300800 */
[----:B-1----:R-:W3:Y:S04]  /*10540*/  LDL.LU R22, [R1+0x268] ;  /* 0x0002680001167983 */ /* 0x002ee80000300800 */
[----:B------:R-:W3:Y:S01]  /*10550*/  LDL.LU R23, [R1+0x26c] ;  /* 0x00026c0001177983 */ /* 0x000ee20000300800 */
[----:B------:R-:W-:-:S02]  /*10560*/  IMAD.MOV.U32 R10, RZ, RZ, R12 ;  /* 0x000000ffff0a7224 */ /* 0x000fc400078e000c */
[----:B------:R-:W-:Y:S01]  /*10570*/  IMAD.MOV.U32 R27, RZ, RZ, R13 ;  /* 0x000000ffff1b7224 */ /* 0x000fe200078e000d */
[----:B--2---:R-:W-:Y:S01]  /*10580*/  HMMA.16816.F32.BF16 R16, R4, R12, R16 ;  /* 0x0000000c0410723c */ /* 0x004fe20000041810 */
[----:B---3--:R-:W-:Y:S04]  /*10590*/  STL.64 [R1+0xaf8], R22 ;  /* 0x000af81601007387 */ /* 0x008fe80000100a00 */
[----:B------:R0:W-:Y:S04]  /*105a0*/  STL.64 [R1+0xaf0], R20 ;  /* 0x000af01401007387 */ /* 0x0001e80000100a00 */
[----:B0-----:R-:W2:Y:S04]  /*105b0*/  LDL.LU R20, [R1+0x270] ;  /* 0x0002700001147983 */ /* 0x001ea80000300800 */
[----:B------:R-:W3:Y:S04]  /*105c0*/  LDL R11, [R1+0x5bc] ;  /* 0x0005bc00010b7983 */ /* 0x000ee80000100800 */
[----:B------:R-:W2:Y:S01]  /*105d0*/  LDL.LU.64 R12, [R1+0xb00] ;  /* 0x000b0000010c7983 */ /* 0x000ea20000300a00 */
[----:B----4-:R-:W-:-:S05]  /*105e0*/  IMAD.MOV.U32 R23, RZ, RZ, R0 ;  /* 0x000000ffff177224 */ /* 0x010fca00078e0000 */
[----:B------:R-:W-:Y:S01]  /*105f0*/  STL [R1+0x60], R16 ;  /* 0x0000601001007387 */ /* 0x000fe20000100800 */
[----:B------:R-:W-:Y:S02]  /*10600*/  IMAD.MOV.U32 R22, RZ, RZ, R28 ;  /* 0x000000ffff167224 */ /* 0x000fe400078e001c */
[----:B------:R-:W-:Y:S02]  /*10610*/  IMAD.MOV.U32 R0, RZ, RZ, R19 ;  /* 0x000000ffff007224 */ /* 0x000fe400078e0013 */
[----:B------:R-:W-:Y:S02]  /*10620*/  IMAD.MOV.U32 R21, RZ, RZ, R29 ;  /* 0x000000ffff157224 */ /* 0x000fe400078e001d */
[----:B------:R-:W-:Y:S02]  /*10630*/  IMAD.MOV.U32 R28, RZ, RZ, R18 ;  /* 0x000000ffff1c7224 */ /* 0x000fe400078e0012 */
[----:B------:R-:W-:Y:S02]  /*10640*/  IMAD.MOV.U32 R29, RZ, RZ, R17 ;  /* 0x000000ffff1d7224 */ /* 0x000fe400078e0011 */
[----:B------:R-:W-:-:S02]  /*10650*/  IMAD.MOV.U32 R18, RZ, RZ, R25 ;  /* 0x000000ffff127224 */ /* 0x000fc400078e0019 */
[----:B------:R-:W-:Y:S01]  /*10660*/  IMAD.MOV.U32 R19, RZ, RZ, R24 ;  /* 0x000000ffff137224 */ /* 0x000fe200078e0018 */
[----:B---3--:R-:W-:Y:S04]  /*10670*/  STL.64 [R1+0xae8], R10 ;  /* 0x000ae80a01007387 */ /* 0x008fe80000100a00 */
[----:B------:R0:W-:Y:S01]  /*10680*/  STL.64 [R1+0xae0], R8 ;  /* 0x000ae00801007387 */ /* 0x0001e20000100a00 */
[----:B--2---:R-:W-:Y:S03]  /*10690*/  HMMA.16816.F32.BF16 R12, R4, R12, R20 ;  /* 0x0000000c040c723c */ /* 0x004fe60000041814 */
[----:B0-----:R-:W2:Y:S04]  /*106a0*/  LDL.64 R8, [R1+0x1c0] ;  /* 0x0001c00001087983 */ /* 0x001ea80000100a00 */
[----:B------:R-:W3:Y:S04]  /*106b0*/  LDL.LU R16, [R1+0x210] ;  /* 0x0002100001107983 */ /* 0x000ee80000300800 */
[----:B------:R-:W3:Y:S04]  /*106c0*/  LDL.LU R17, [R1+0x214] ;  /* 0x0002140001117983 */ /* 0x000ee80000300800 */
[----:B------:R-:W3:Y:S04]  /*106d0*/  LDL.64 R24, [R1+0x40] ;  /* 0x0000400001187983 */ /* 0x000ee80000100a00 */
[----:B------:R-:W-:Y:S04]  /*106e0*/  STL [R1+0xaa0], R0 ;  /* 0x000aa00001007387 */ /* 0x000fe80000100800 */
[----:B------:R0:W-:Y:S04]  /*106f0*/  STL [R1+0x9ec], R28 ;  /* 0x0009ec1c01007387 */ /* 0x0001e80000100800 */
[----:B0-----:R-:W4:Y:S04]  /*10700*/  LDL R28, [R1+0x354] ;  /* 0x00035400011c7983 */ /* 0x001f280000100800 */
[----:B------:R-:W-:Y:S04]  /*10710*/  STL [R1+0x9e8], R29 ;  /* 0x0009e81d01007387 */ /* 0x000fe80000100800 */
[----:B------:R-:W3:Y:S04]  /*10720*/  LDL.LU.64 R22, [R1+0xaf8] ;  /* 0x000af80001167983 */ /* 0x000ee80000300a00 */
[----:B------:R-:W3:Y:S04]  /*10730*/  LDL.LU.64 R20, [R1+0xaf0] ;  /* 0x000af00001147983 */ /* 0x000ee80000300a00 */
[----:B------:R0:W-:Y:S04]  /*10740*/  STL.64 [R1+0x50], R12 ;  /* 0x0000500c01007387 */ /* 0x0001e80000100a00 */
[----:B------:R1:W-:Y:S04]  /*10750*/  STL.64 [R1+0x58], R14 ;  /* 0x0000580e01007387 */ /* 0x0003e80000100a00 */
[----:B0-----:R-:W4:Y:S04]  /*10760*/  LDL.LU R12, [R1+0x200] ;  /* 0x00020000010c7983 */ /* 0x001f280000300800 */
[----:B------:R-:W4:Y:S04]  /*10770*/  LDL.LU R13, [R1+0x204] ;  /* 0x00020400010d7983 */ /* 0x000f280000300800 */
[----:B-1----:R-:W4:Y:S04]  /*10780*/  LDL.LU R14, [R1+0x208] ;  /* 0x00020800010e7983 */ /* 0x002f280000300800 */
[----:B------:R-:W4:Y:S04]  /*10790*/  LDL.LU R15, [R1+0x20c] ;  /* 0x00020c00010f7983 */ /* 0x000f280000300800 */
[----:B------:R-:W4:Y:S01]  /*107a0*/  LDL.LU.64 R10, [R1+0xae8] ;  /* 0x000ae800010a7983 */ /* 0x000f220000300a00 */
[----:B--2---:R-:W-:-:S02]  /*107b0*/  IMAD.MOV.U32 R2, RZ, RZ, R8 ;  /* 0x000000ffff027224 */ /* 0x004fc400078e0008 */
[----:B------:R-:W-:Y:S01]  /*107c0*/  IMAD.MOV.U32 R29, RZ, RZ, R9 ;  /* 0x000000ffff1d7224 */ /* 0x000fe200078e0009 */
[----:B---3--:R-:W-:Y:S01]  /*107d0*/  HMMA.16816.F32.BF16 R20, R4, R8, R20 ;  /* 0x000000080414723c */ /* 0x008fe20000041814 */
[----:B------:R-:W2:Y:S11]  /*107e0*/  LDL.LU.64 R8, [R1+0xae0] ;  /* 0x000ae00001087983 */ /* 0x000eb60000300a00 */
[----:B------:R-:W-:Y:S11]  /*107f0*/  @!UPT UIADD3 URZ, URZ, URZ, URZ ;  /* 0x0000003f3f3ff290 */ /* 0x000ff6000fffe03f */
[----:B------:R0:W-:Y:S04]  /*10800*/  STL.64 [R1+0x8a8], R22 ;  /* 0x0008a81601007387 */ /* 0x0001e80000100a00 */
[----:B------:R4:W-:Y:S01]  /*10810*/  STL.64 [R1+0x8a0], R20 ;  /* 0x0008a01401007387 */ /* 0x0009e20000100a00 */
[----:B0-----:R-:W-:Y:S02]  /*10820*/  IMAD.MOV.U32 R22, RZ, RZ, R26 ;  /* 0x000000ffff167224 */ /* 0x001fe400078e001a */
[----:B----4-:R-:W-:Y:S02]  /*10830*/  IMAD.MOV.U32 R20, RZ, RZ, R10 ;  /* 0x000000ffff147224 */ /* 0x010fe400078e000a */
[----:B------:R-:W-:Y:S01]  /*10840*/  IMAD.MOV.U32 R21, RZ, RZ, R27 ;  /* 0x000000ffff157224 */ /* 0x000fe200078e001b */
[----:B------:R-:W3:Y:S04]  /*10850*/  LDL.LU R10, [R1+0xadc] ;  /* 0x000adc00010a7983 */ /* 0x000ee80000300800 */
[----:B------:R-:W4:Y:S01]  /*10860*/  LDL.LU R26, [R1+0xad8] ;  /* 0x000ad800011a7983 */ /* 0x000f220000300800 */
[----:B--2---:R-:W-:-:S05]  /*10870*/  IMAD.MOV.U32 R23, RZ, RZ, R9 ;  /* 0x000000ffff177224 */ /* 0x004fca00078e0009 */
[----:B------:R-:W-:Y:S04]  /*10880*/  STL.64 [R1+0xab0], R22 ;  /* 0x000ab01601007387 */ /* 0x000fe80000100a00 */
[----:B------:R0:W-:Y:S04]  /*10890*/  STL.64 [R1+0xaa8], R20 ;  /* 0x000aa81401007387 */ /* 0x0001e80000100a00 */
[----:B0-----:R-:W2:Y:S04]  /*108a0*/  LDL.LU R20, [R1+0x2d0] ;  /* 0x0002d00001147983 */ /* 0x001ea80000300800 */
[----:B------:R-:W2:Y:S04]  /*108b0*/  LDL.LU R21, [R1+0x2d4] ;  /* 0x0002d40001157983 */ /* 0x000ea80000300800 */
[----:B------:R-:W2:Y:S04]  /*108c0*/  LDL.LU R22, [R1+0x2d8] ;  /* 0x0002d80001167983 */ /* 0x000ea80000300800 */
[----:B------:R-:W2:Y:S01]  /*108d0*/  LDL.LU R23, [R1+0x2dc] ;  /* 0x0002dc0001177983 */ /* 0x000ea20000300800 */
[----:B------:R-:W-:Y:S01]  /*108e0*/  HMMA.16816.F32.BF16 R16, R4, R24, R16 ;  /* 0x000000180410723c */ /* 0x000fe20000041810 */
[----:B------:R-:W-:Y:S11]  /*108f0*/  IMAD.MOV.U32 R0, RZ, RZ, R24 ;  /* 0x000000ffff007224 */ /* 0x000ff600078e0018 */
[----:B------:R-:W-:Y:S11]  /*10900*/  @!UPT UIADD3 URZ, URZ, URZ, URZ ;  /* 0x0000003f3f3ff290 */ /* 0x000ff6000fffe03f */
[----:B------:R-:W-:Y:S01]  /*10910*/  @!UPT UIADD3 URZ, URZ, URZ, URZ ;  /* 0x0000003f3f3ff290 */ /* 0x000fe2000fffe03f */
[----:B------:R-:W-:Y:S01]  /*10920*/  IMAD.MOV.U32 R24, RZ, RZ, R17 ;  /* 0x000000ffff187224 */ /* 0x000fe200078e0011 */
[----:B--2---:R-:W-:Y:S04]  /*10930*/  STL.64 [R1+0xac0], R22 ;  /* 0x000ac01601007387 */ /* 0x004fe80000100a00 */
[----:B------:R0:W-:Y:S04]  /*10940*/  STL.64 [R1+0xab8], R20 ;  /* 0x000ab81401007387 */ /* 0x0001e80000100a00 */
[----:B0-----:R-:W2:Y:S04]  /*10950*/  LDL.LU R20, [R1+0x2b0] ;  /* 0x0002b00001147983 */ /* 0x001ea80000300800 */
[----:B------:R-:W2:Y:S04]  /*10960*/  LDL.LU R21, [R1+0x2b4] ;  /* 0x0002b40001157983 */ /* 0x000ea80000300800 */
[----:B------:R-:W2:Y:S04]  /*10970*/  LDL.LU R22, [R1+0x2b8] ;  /* 0x0002b80001167983 */ /* 0x000ea80000300800 */
[----:B------:R0:W-:Y:S04]  /*10980*/  STL [R1+0x80], R16 ;  /* 0x0000801001007387 */ /* 0x0001e80000100800 */
[----:B0-----:R-:W2:Y:S01]  /*10990*/  LDL.LU.64 R16, [R1+0xad0] ;  /* 0x000ad00001107983 */ /* 0x001ea20000300a00 */
[----:B----4-:R-:W-:-:S02]  /*109a0*/  IMAD.MOV.U32 R23, RZ, RZ, R26 ;  /* 0x000000ffff177224 */ /* 0x010fc400078e001a */
[----:B------:R-:W-:Y:S02]  /*109b0*/  IMAD.MOV.U32 R27, RZ, RZ, R25 ;  /* 0x000000ffff1b7224 */ /* 0x000fe400078e0019 */
[----:B------:R-:W-:Y:S02]  /*109c0*/  IMAD.MOV.U32 R26, RZ, RZ, R19 ;  /* 0x000000ffff1a7224 */ /* 0x000fe400078e0013 */
[----:B------:R-:W-:-:S03]  /*109d0*/  IMAD.MOV.U32 R25, RZ, RZ, R18 ;  /* 0x000000ffff197224 */ /* 0x000fc600078e0012 */
[----:B------:R-:W-:Y:S04]  /*109e0*/  STL [R1+0x8c8], R26 ;  /* 0x0008c81a01007387 */ /* 0x000fe80000100800 */
[----:B------:R-:W-:Y:S01]  /*109f0*/  STL.64 [R1+0x8c0], R24 ;  /* 0x0008c01801007387 */ /* 0x000fe20000100a00 */
[C---:B--2---:R-:W-:Y:S11]  /*10a00*/  HMMA.16816.F32.BF16 R12, R4.reuse, R16, R12 ;  /* 0x00000010040c723c */ /* 0x044ff6000004180c */
[----:B------:R-:W-:Y:S11]  /*10a10*/  @!UPT UIADD3 URZ, URZ, URZ, URZ ;  /* 0x0000003f3f3ff290 */ /* 0x000ff6000fffe03f */
[----:B------:R-:W-:Y:S01]  /*10a20*/  @!UPT UIADD3 URZ, URZ, URZ, URZ ;  /* 0x0000003f3f3ff290 */ /* 0x000fe2000fffe03f */
[----:B------:R0:W-:Y:S04]  /*10a30*/  STL.64 [R1+0xb0], R12 ;  /* 0x0000b00c01007387 */ /* 0x0001e80000100a00 */
[----:B------:R-:W-:Y:S04]  /*10a40*/  STL.64 [R1+0xb8], R14 ;  /* 0x0000b80e01007387 */ /* 0x000fe80000100a00 */
[----:B0-----:R-:W2:Y:S01]  /*10a50*/  LDL.LU.64 R12, [R1+0xac8] ;  /* 0x000ac800010c7983 */ /* 0x001ea20000300a00 */
[----:B------:R-:W-:Y:S01]  /*10a60*/  IMAD.MOV.U32 R24, RZ, RZ, R8 ;  /* 0x000000ffff187224 */ /* 0x000fe200078e0008 */
[----:B--2---:R-:W-:Y:S01]  /*10a70*/  HMMA.16816.F32.BF16 R20, R4, R12, R20 ;  /* 0x0000000c0414723c */ /* 0x004fe20000041814 */
[----:B------:R-:W-:-:S02]  /*10a80*/  IMAD.MOV.U32 R9, RZ, RZ, R12 ;  /* 0x000000ffff097224 */ /* 0x000fc400078e000c */
[----:B------:R-:W-:Y:S02]  /*10a90*/  IMAD.MOV.U32 R8, RZ, RZ, R13 ;  /* 0x000000ffff087224 */ /* 0x000fe400078e000d */
[----:B------:R-:W0:Y:S11]  /*10aa0*/  LDSM.16.MT88.4 R12, [R28+0x2080] ;  /* 0x002080001c0c783b */ /* 0x000e360000004200 */
[----:B------:R-:W-:Y:S07]  /*10ab0*/  @!UPT UIADD3 URZ, URZ, URZ, URZ ;  /* 0x0000003f3f3ff290 */ /* 0x000fee000fffe03f */
[----:B------:R-:W-:Y:S04]  /*10ac0*/  STL.64 [R1+0x100], R20 ;  /* 0x0001001401007387 */ /* 0x000fe80000100a00 */
[----:B------:R1:W-:Y:S04]  /*10ad0*/  STL.64 [R1+0x108], R22 ;  /* 0x0001081601007387 */ /* 0x0003e80000100a00 */
[----:B-1----:R-:W2:Y:S04]  /*10ae0*/  LDL.LU.64 R22, [R1+0xac0] ;  /* 0x000ac00001167983 */ /* 0x002ea80000300a00 */
[----:B------:R-:W2:Y:S04]  /*10af0*/  LDL.LU.64 R20, [R1+0xab8] ;  /* 0x000ab80001147983 */ /* 0x000ea80000300a00 */
[----:B0-----:R-:W-:Y:S04]  /*10b00*/  STL.64 [R1+0x9f8], R14 ;  /* 0x0009f80e01007387 */ /* 0x001fe80000100a00 */
[----:B------:R0:W-:Y:S04]  /*10b10*/  STL.64 [R1+0x9f0], R12 ;  /* 0x0009f00c01007387 */ /* 0x0001e80000100a00 */
[----:B0-----:R-:W4:Y:S04]  /*10b20*/  LDL.LU R12, [R1+0x120] ;  /* 0x00012000010c7983 */ /* 0x001f280000300800 */
[----:B------:R-:W4:Y:S04]  /*10b30*/  LDL.LU R13, [R1+0x124] ;  /* 0x00012400010d7983 */ /* 0x000f280000300800 */
[----:B------:R-:W2:Y:S01]  /*10b40*/  LDL.LU R14, [R1+0x128] ;  /* 0x00012800010e7983 */ /* 0x000ea20000300800 */
[----:B---3--:R-:W-:-:S05]  /*10b50*/  IMAD.MOV.U32 R15, RZ, RZ, R10 ;  /* 0x000000ffff0f7224 */ /* 0x008fca00078e000a */
[----:B--2---:R-:W-:Y:S04]  /*10b60*/  STL.64 [R1+0xa08], R14 ;  /* 0x000a080e01007387 */ /* 0x004fe80000100a00 */
[----:B----4-:R0:W-:Y:S04]  /*10b70*/  STL.64 [R1+0xa00], R12 ;  /* 0x000a000c01007387 */ /* 0x0101e80000100a00 */
[----:B0-----:R-:W2:Y:S01]  /*10b80*/  LDL.LU.64 R12, [R1+0x10] ;  /* 0x00001000010c7983 */ /* 0x001ea20000300a00 */
[----:B------:R-:W-:Y:S02]  /*10b90*/  IMAD.MOV.U32 R25, RZ, RZ, R3 ;  /* 0x000000ffff197224 */ /* 0x000fe400078e0003 */
[----:B------:R-:W-:-:S02]  /*10ba0*/  IMAD.MOV.U32 R3, RZ, RZ, R16 ;  /* 0x000000ffff037224 */ /* 0x000fc400078e0010 */
[----:B------:R-:W-:Y:S02]  /*10bb0*/  IMAD.MOV.U32 R26, RZ, RZ, R17 ;  /* 0x000000ffff1a7224 */ /* 0x000fe400078e0011 */
[----:B------:R-:W-:Y:S01]  /*10bc0*/  LDSM.16.MT88.4 R16, [R11+0x2000] ;  /* 0x002000000b10783b */ /* 0x000fe20000004200 */
[----:B--2---:R-:W-:Y:S11]  /*10bd0*/  HMMA.16816.F32.BF16 R20, R4, R12, R20 ;  /* 0x0000000c0414723c */ /* 0x004ff60000041814 */
[----:B------:R-:W-:Y:S11]  /*10be0*/  @!UPT UIADD3 URZ, URZ, URZ, URZ ;  /* 0x0000003f3f3ff290 */ /* 0x000ff6000fffe03f */
[----:B------:R-:W-:Y:S01]  /*10bf0*/  @!UPT UIADD3 URZ, URZ, URZ, URZ ;  /* 0x0000003f3f3ff290 */ /* 0x000fe2000fffe03f */
[----:B------:R-:W-:Y:S04]  /*10c00*/  STL.64 [R1+0x160], R20 ;  /* 0x0001601401007387 */ /* 0x000fe80000100a00 */
[----:B------:R0:W-:Y:S04]  /*10c10*/  STL.64 [R1+0x168], R22 ;  /* 0x0001681601007387 */ /* 0x0001e80000100a00 */
[----:B0-----:R-:W2:Y:S04]  /*10c20*/  LDL.LU.64 R22, [R1+0xab0] ;  /* 0x000ab00001167983 */ /* 0x001ea80000300a00 */
[----:B------:R-:W3:Y:S04]  /*10c30*/  LDL.LU.64 R20, [R1+0xaa8] ;  /* 0x000aa80001147983 */ /* 0x000ee80000300a00 */
[----:B------:R0:W-:Y:S02]  /*10c40*/  STL.64 [R1+0xa18], R12 ;  /* 0x000a180c01007387 */ /* 0x0001e40000100a00 */
[----:B0-----:R-:W-:-:S02]  /*10c50*/  IMAD.MOV.U32 R12, RZ, RZ, R9 ;  /* 0x000000ffff0c7224 */ /* 0x001fc400078e0009 */
[----:B------:R-:W-:Y:S02]  /*10c60*/  IMAD.MOV.U32 R13, RZ, RZ, R8 ;  /* 0x000000ffff0d7224 */ /* 0x000fe400078e0008 */
[----:B------:R-:W0:Y:S04]  /*10c70*/  LDSM.16.MT88.4 R8, [R11+0x2080] ;  /* 0x002080000b08783b */ /* 0x000e280000004200 */
[----:B------:R1:W-:Y:S02]  /*10c80*/  STL.64 [R1+0xa30], R12 ;  /* 0x000a300c01007387 */ /* 0x0003e40000100a00 */
[----:B-1----:R-:W-:Y:S02]  /*10c90*/  IMAD.MOV.U32 R12, RZ, RZ, R3 ;  /* 0x000000ffff0c7224 */ /* 0x002fe400078e0003 */
[----:B------:R-:W-:Y:S01]  /*10ca0*/  IMAD.MOV.U32 R13, RZ, RZ, R26 ;  /* 0x000000ffff0d7224 */ /* 0x000fe200078e001a */
[----:B------:R-:W4:Y:S04]  /*10cb0*/  LDL.LU R3, [R1+0xaa4] ;  /* 0x000aa40001037983 */ /* 0x000f280000300800 */
[----:B------:R1:W-:Y:S04]  /*10cc0*/  STL.64 [R1+0xa48], R12 ;  /* 0x000a480c01007387 */ /* 0x0003e80000100a00 */
[----:B-1----:R-:W2:Y:S04]  /*10cd0*/  LDL.LU R12, [R1+0x2c0] ;  /* 0x0002c000010c7983 */ /* 0x002ea80000300800 */
[----:B------:R-:W2:Y:S04]  /*10ce0*/  LDL.LU R13, [R1+0x2c4] ;  /* 0x0002c400010d7983 */ /* 0x000ea80000300800 */
[----:B------:R-:W2:Y:S04]  /*10cf0*/  LDL.LU R14, [R1+0x2c8] ;  /* 0x0002c800010e7983 */ /* 0x000ea80000300800 */
[----:B------:R-:W2:Y:S04]  /*10d00*/  LDL.LU R15, [R1+0x2cc] ;  /* 0x0002cc00010f7983 */ /* 0x000ea80000300800 */
[----:B0-----:R-:W-:Y:S04]  /*10d10*/  STL.64 [R1+0x978], R10 ;  /* 0x0009780a01007387 */ /* 0x001fe80000100a00 */
[----:B------:R0:W-:Y:S04]  /*10d20*/  STL.64 [R1+0x970], R8 ;  /* 0x0009700801007387 */ /* 0x0001e80000100a00 */
[----:B0-----:R-:W3:Y:S01]  /*10d30*/  LDL.LU.64 R8, [R1+0x180] ;  /* 0x0001800001087983 */ /* 0x001ee20000300a00 */
[----:B--2---:R-:W-:Y:S07]  /*10d40*/  HMMA.16816.F32.BF16 R4, R4, R24, R12 ;  /* 0x000000180404723c */ /* 0x004fee000004180c */
[----:B------:R-:W-:-:S02]  /*10d50*/  IMAD.MOV.U32 R12, RZ, RZ, R0 ;  /* 0x000000ffff0c7224 */ /* 0x000fc400078e0000 */
[----:B------:R-:W-:Y:S01]  /*10d60*/  IMAD.MOV.U32 R13, RZ, RZ, R27 ;  /* 0x000000ffff0d7224 */ /* 0x000fe200078e001b */
[----:B---3--:R-:W-:Y:S04]  /*10d70*/  STL.64 [R1+0xa80], R8 ;  /* 0x000a800801007387 */ /* 0x008fe80000100a00 */
[----:B------:R-:W2:Y:S09]  /*10d80*/  LDL.LU R0, [R1+0xaa0] ;  /* 0x000aa00001007983 */ /* 0x000eb20000300800 */
[----:B------:R-:W-:Y:S04]  /*10d90*/  STL.64 [R1+0x150], R4 ;  /* 0x0001500401007387 */ /* 0x000fe80000100a00 */
[----:B------:R-:W-:Y:S04]  /*10da0*/  STL.64 [R1+0x158], R6 ;  /* 0x0001580601007387 */ /* 0x000fe80000100a00 */
[----:B------:R-:W-:Y:S04]  /*10db0*/  STL.64 [R1+0xa60], R12 ;  /* 0x000a600c01007387 */ /* 0x000fe80000100a00 */
[----:B------:R0:W-:Y:S01]  /*10dc0*/  STL.64 [R1+0xa10], R24 ;  /* 0x000a101801007387 */ /* 0x0001e20000100a00 */
[----:B----4-:R-:W-:-:S03]  /*10dd0*/  IMAD.MOV.U32 R27, RZ, RZ, R3 ;  /* 0x000000ffff1b7224 */ /* 0x010fc600078e0003 */
[----:B------:R-:W1:Y:S04]  /*10de0*/  LDSM.16.MT88.4 R4, [R28+0x3000] ;  /* 0x003000001c04783b */ /* 0x000e680000004200 */
[----:B0-----:R-:W3:Y:S04]  /*10df0*/  LDL.LU R24, [R1+0x140] ;  /* 0x0001400001187983 */ /* 0x001ee80000300800 */
[----:B------:R-:W3:Y:S04]  /*10e00*/  LDL.LU R25, [R1+0x144] ;  /* 0x0001440001197983 */ /* 0x000ee80000300800 */
[----:B------:R-:W4:Y:S01]  /*10e10*/  LDL.LU R26, [R1+0x148] ;  /* 0x00014800011a7983 */ /* 0x000f220000300800 */
[----:B------:R-:W-:-:S02]  /*10e20*/  IMAD.MOV.U32 R12, RZ, RZ, R2 ;  /* 0x000000ffff0c7224 */ /* 0x000fc400078e0002 */
[----:B------:R-:W-:Y:S01]  /*10e30*/  IMAD.MOV.U32 R13, RZ, RZ, R29 ;  /* 0x000000ffff0d7224 */ /* 0x000fe200078e001d */
[----:B------:R-:W2:Y:S04]  /*10e40*/  LDL.LU R3, [R1+0xa9c] ;  /* 0x000a9c0001037983 */ /* 0x000ea80000300800 */
[----:B------:R-:W2:Y:S04]  /*10e50*/  LDL.LU R2, [R1+0xa98] ;  /* 0x000a980001027983 */ /* 0x000ea80000300800 */
[----:B------:R-:W2:Y:S04]  /*10e60*/  LDL.LU R8, [R1+0x1e0] ;  /* 0x0001e00001087983 */ /* 0x000ea80000300800 */
[----:B------:R-:W2:Y:S04]  /*10e70*/  LDL.LU R9, [R1+0x1e4] ;  /* 0x0001e40001097983 */ /* 0x000ea80000300800 */
[----:B------:R-:W2:Y:S04]  /*10e80*/  LDL.LU R10, [R1+0x1e8] ;  /* 0x0001e800010a7983 */ /* 0x000ea80000300800 */
[----:B------:R-:W2:Y:S04]  /*10e90*/  LDL.LU R11, [R1+0x1ec] ;  /* 0x0001ec00010b7983 */ /* 0x000ea80000300800 */
[----:B------:R-:W-:Y:S04]  /*10ea0*/  STL.64 [R1+0xa78], R12 ;  /* 0x000a780c01007387 */ /* 0x000fe80000100a00 */
[----:B----4-:R-:W-:Y:S04]  /*10eb0*/  STL.64 [R1+0xa28], R26 ;  /* 0x000a281a01007387 */ /* 0x010fe80000100a00 */
[----:B---3--:R0:W-:Y:S04]  /*10ec0*/  STL.64 [R1+0xa20], R24 ;  /* 0x000a201801007387 */ /* 0x0081e80000100a00 */
[----:B0-----:R-:W3:Y:S04]  /*10ed0*/  LDL.LU R24, [R1+0x170] ;  /* 0x0001700001187983 */ /* 0x001ee80000300800 */
[----:B------:R-:W3:Y:S04]  /*10ee0*/  LDL.LU R25, [R1+0x174] ;  /* 0x0001740001197983 */ /* 0x000ee80000300800 */
[----:B------:R-:W4:Y:S04]  /*10ef0*/  LDL.LU R26, [R1+0x178] ;  /* 0x00017800011a7983 */ /* 0x000f280000300800 */
[----:B------:R-:W4:Y:S04]  /*10f00*/  LDL.LU R27, [R1+0x17c] ;  /* 0x00017c00011b7983 */ /* 0x000f280000300800 */
[----:B------:R-:W2:Y:S04]  /*10f10*/  LDL.LU R12, [R1+0x1d0] ;  /* 0x0001d000010c7983 */ /* 0x000ea80000300800 */
[----:B------:R-:W2:Y:S04]  /*10f20*/  LDL.LU R13, [R1+0x1d4] ;  /* 0x0001d400010d7983 */ /* 0x000ea80000300800 */
[----:B------:R-:W2:Y:S04]  /*10f30*/  LDL.LU R14, [R1+0x1d8] ;  /* 0x0001d800010e7983 */ /* 0x000ea80000300800 */
[----:B------:R-:W2:Y:S04]  /*10f40*/  LDL.LU R15, [R1+0x1dc] ;  /* 0x0001dc00010f7983 */ /* 0x000ea80000300800 */
[----:B----4-:R-:W-:Y:S04]  /*10f50*/  STL.64 [R1+0xa40], R26 ;  /* 0x000a401a01007387 */ /* 0x010fe80000100a00 */
[----:B---3--:R0:W-:Y:S04]  /*10f60*/  STL.64 [R1+0xa38], R24 ;  /* 0x000a381801007387 */ /* 0x0081e80000100a00 */
[----:B0-----:R-:W3:Y:S04]  /*10f70*/  LDL.LU R24, [R1+0x190] ;  /* 0x0001900001187983 */ /* 0x001ee80000300800 */
[----:B------:R-:W3:Y:S01]  /*10f80*/  LDL.LU R25, [R1+0x194] ;  /* 0x0001940001197983 */ /* 0x000ee20000300800 */
[----:B--2---:R-:W-:-:S02]  /*10f90*/  IMAD.MOV.U32 R26, RZ, RZ, R2 ;  /* 0x000000ffff1a7224 */ /* 0x004fc400078e0002 */
[----:B------:R-:W-:Y:S01]  /*10fa0*/  IMAD.MOV.U32 R27, RZ, RZ, R3 ;  /* 0x000000ffff1b7224 */ /* 0x000fe200078e0003 */
[----:B------:R-:W2:Y:S04]  /*10fb0*/  LDL.LU R2, [R1+0xa94] ;  /* 0x000a940001027983 */ /* 0x000ea80000300800 */
[----:B------:R-:W4:Y:S04]  /*10fc0*/  LDL.LU R3, [R1+0xa90] ;  /* 0x000a900001037983 */ /* 0x000f280000300800 */
[----:B------:R-:W-:Y:S04]  /*10fd0*/  STL.64 [R1+0xa58], R26 ;  /* 0x000a581a01007387 */ /* 0x000fe80000100a00 */
[----:B---3--:R0:W-:Y:S04]  /*10fe0*/  STL.64 [R1+0xa50], R24 ;  /* 0x000a501801007387 */ /* 0x0081e80000100a00 */
[----:B0-----:R-:W3:Y:S04]  /*10ff0*/  LDL.LU R24, [R1+0x1a0] ;  /* 0x0001a00001187983 */ /* 0x001ee80000300800 */
[----:B------:R-:W3:Y:S04]  /*11000*/  LDL.LU R25, [R1+0x1a4] ;  /* 0x0001a40001197983 */ /* 0x000ee80000300800 */
[----:B------:R-:W2:Y:S04]  /*11010*/  LDL.LU R26, [R1+0x1a8] ;  /* 0x0001a800011a7983 */ /* 0x000ea80000300800 */
[----:B------:R-:W2:Y:S01]  /*11020*/  LDL.LU R27, [R1+0x1ac] ;  /* 0x0001ac00011b7983 */ /* 0x000ea20000300800 */
[----:B------:R-:W-:Y:S03]  /*11030*/  HMMA.16816.F32.BF16 R8, R16, R20, R8 ;  /* 0x000000141008723c */ /* 0x000fe60000041808 */
[----:B--2---:R0:W-:Y:S04]  /*11040*/  STL.64 [R1+0xa70], R26 ;  /* 0x000a701a01007387 */ /* 0x0041e80000100a00 */
[----:B---3--:R2:W-:Y:S01]  /*11050*/  STL.64 [R1+0xa68], R24 ;  /* 0x000a681801007387 */ /* 0x0085e20000100a00 */
[----:B0-----:R-:W-:-:S03]  /*11060*/  IMAD.MOV.U32 R26, RZ, RZ, R2 ;  /* 0x000000ffff1a7224 */ /* 0x001fc600078e0002 */
[----:B--2---:R-:W2:Y:S01]  /*11070*/  LDL.LU R24, [R1+0x1b0] ;  /* 0x0001b00001187983 */ /* 0x004ea20000300800 */
[----:B----4-:R-:W-:-:S03]  /*11080*/  IMAD.MOV.U32 R25, RZ, RZ, R3 ;  /* 0x000000ffff197224 */ /* 0x010fc600078e0003 */
[----:B------:R-:W3:Y:S04]  /*11090*/  LDL.LU R3, [R1+0xa8c] ;  /* 0x000a8c0001037983 */ /* 0x000ee80000300800 */
[----:B------:R-:W4:Y:S04]  /*110a0*/  LDL.LU R2, [R1+0xa88] ;  /* 0x000a880001027983 */ /* 0x000f280000300800 */
[----:B------:R-:W2:Y:S04]  /*110b0*/  LDL.LU R27, [R1+0x1bc] ;  /* 0x0001bc00011b7983 */ /* 0x000ea80000300800 */
[----:B-1----:R-:W-:Y:S04]  /*110c0*/  STL.64 [R1+0x8d8], R6 ;  /* 0x0008d80601007387 */ /* 0x002fe80000100a00 */
[----:B------:R0:W-:Y:S04]  /*110d0*/  STL.64 [R1+0x8d0], R4 ;  /* 0x0008d00401007387 */ /* 0x0001e80000100a00 */
[----:B0-----:R-:W2:Y:S04]  /*110e0*/  LDL.LU R4, [R1+0x330] ;  /* 0x0003300001047983 */ /* 0x001ea80000300800 */
[----:B------:R-:W2:Y:S04]  /*110f0*/  LDL.LU R5, [R1+0x334] ;  /* 0x0003340001057983 */ /* 0x000ea80000300800 */
[----:B------:R0:W-:Y:S04]  /*11100*/  STL.64 [R1+0x200], R8 ;  /* 0x0002000801007387 */ /* 0x0001e80000100a00 */
[----:B0-----:R-:W2:Y:S01]  /*11110*/  LDL.LU.64 R8, [R1+0xa80] ;  /* 0x000a800001087983 */ /* 0x001ea20000300a00 */
[----:B---3--:R-:W-:-:S02]  /*11120*/  IMAD.MOV.U32 R6, RZ, RZ, R3 ;  /* 0x000000ffff067224 */ /* 0x008fc400078e0003 */
[----:B------:R-:W-:Y:S02]  /*11130*/  IMAD.MOV.U32 R3, RZ, RZ, R10 ;  /* 0x000000ffff037224 */ /* 0x000fe400078e000a */
[----:B----4-:R-:W-:Y:S02]  /*11140*/  IMAD.MOV.U32 R7, RZ, RZ, R2 ;  /* 0x000000ffff077224 */ /* 0x010fe400078e0002 */
[----:B------:R-:W-:-:S05]  /*11150*/  IMAD.MOV.U32 R2, RZ, RZ, R11 ;  /* 0x000000ffff027224 */ /* 0x000fca00078e000b */
[----:B------:R-:W-:Y:S04]  /*11160*/  STL [R1+0x7a4], R2 ;  /* 0x0007a40201007387 */ /* 0x000fe80000100800 */
[----:B------:R-:W-:Y:S01]  /*11170*/  STL [R1+0x7a0], R3 ;  /* 0x0007a00301007387 */ /* 0x000fe20000100800 */
[C---:B--2---:R-:W-:Y:S11]  /*11180*/  HMMA.16816.F32.BF16 R12, R16.reuse, R8, R12 ;  /* 0x00000008100c723c */ /* 0x044ff6000004180c */
[----:B------:R-:W-:Y:S11]  /*11190*/  @!UPT UIADD3 URZ, URZ, URZ, URZ ;  /* 0x0000003f3f3ff290 */ /* 0x000ff6000fffe03f */
[----:B------:R-:W-:Y:S01]  /*111a0*/  @!UPT UIADD3 URZ, URZ, URZ, URZ ;  /* 0x0000003f3f3ff290 */ /* 0x000fe2000fffe03f */
[----:B------:R0:W-:Y:S04]  /*111b0*/  STL.64 [R1+0x210], R12 ;  /* 0x0002100c01007387 */ /* 0x0001e80000100a00 */
[----:B------:R1:W-:Y:S04]  /*111c0*/  STL.64 [R1+0x218], R14 ;  /* 0x0002180e01007387 */ /* 0x0003e80000100a00 */
[----:B0-----:R-:W1:Y:S02]  /*111d0*/  LDL.LU.64 R12, [R1+0xa78] ;  /* 0x000a7800010c7983 */ /* 0x001e640000300a00 */
[C---:B-1----:R-:W-:Y:S02]  /*111e0*/  HMMA.16816.F32.BF16 R12, R16.reuse, R12, R24 ;  /* 0x0000000c100c723c */ /* 0x042fe40000041818 */
[----:B------:R-:W2:Y:S04]  /*111f0*/  LDL.LU.64 R26, [R1+0xa70] ;  /* 0x000a7000011a7983 */ /* 0x000ea80000300a00 */
[----:B------:R-:W2:Y:S11]  /*11200*/  LDL.LU.64 R24, [R1+0xa68] ;  /* 0x000a680001187983 */ /* 0x000eb60000300a00 */
[----:B------:R-:W-:Y:S06]  /*11210*/  @!UPT UIADD3 URZ, URZ, URZ, URZ ;  /* 0x0000003f3f3ff290 */ /* 0x000fec000fffe03f */
[----:B------:R0:W-:Y:S04]  /*11220*/  STL.64 [R1+0x220], R12 ;  /* 0x0002200c01007387 */ /* 0x0001e80000100a00 */
[----:B------:R2:W-:Y:S04]  /*11230*/  STL.64 [R1+0x228], R14 ;  /* 0x0002280e01007387 */ /* 0x0005e80000100a00 */
[----:B0-----:R-:W2:Y:S02]  /*11240*/  LDL.LU.64 R12, [R1+0xa60] ;  /* 0x000a6000010c7983 */ /* 0x001ea40000300a00 */
[C---:B--2---:R-:W-:Y:S02]  /*11250*/  HMMA.16816.F32.BF16 R12, R16.reuse, R12, R24 ;  /* 0x0000000c100c723c */ /* 0x044fe40000041818 */
        /* <DEDUP_REMOVED lines=18> */
[----:B------:R-:W-:Y:S04]  /*11380*/  STL.64 [R1+0x258], R14 ;  /* 0x0002580e01007387 */ /* 0x000fe80000100a00 */
[----:B0-----:R-:W2:Y:S02]  /*11390*/  LDL.LU.64 R12, [R1+0xa18] ;  /* 0x000a1800010c7983 */ /* 0x001ea40000300a00 */
[----:B--2---:R-:W-:Y:S01]  /*113a0*/  HMMA.16816.F32.BF16 R24, R16, R12, R24 ;  /* 0x0000000c1018723c */ /* 0x004fe20000041818 */
[----:B------:R-:W-:-:S02]  /*113b0*/  IMAD.MOV.U32 R28, RZ, RZ, R12 ;  /* 0x000000ffff1c7224 */ /* 0x000fc400078e000c */
[----:B------:R-:W-:Y:S11]  /*113c0*/  IMAD.MOV.U32 R29, RZ, RZ, R13 ;  /* 0x000000ffff1d7224 */ /* 0x000ff600078e000d */
[----:B------:R-:W-:Y:S09]  /*113d0*/  @!UPT UIADD3 URZ, URZ, URZ, URZ ;  /* 0x0000003f3f3ff290 */ /* 0x000ff2000fffe03f */
[----:B------:R0:W-:Y:S04]  /*113e0*/  STL.64 [R1+0x270], R24 ;  /* 0x0002701801007387 */ /* 0x0001e80000100a00 */
[----:B------:R-:W-:Y:S04]  /*113f0*/  STL.64 [R1+0x278], R26 ;  /* 0x0002781a01007387 */ /* 0x000fe80000100a00 */
[----:B0-----:R-:W2:Y:S04]  /*11400*/  LDL.LU.64 R24, [R1+0xa10] ;  /* 0x000a100001187983 */ /* 0x001ea80000300a00 */
[----:B------:R-:W2:Y:S04]  /*11410*/  LDL.LU.64 R14, [R1+0xa08] ;  /* 0x000a0800010e7983 */ /* 0x000ea80000300a00 */
[----:B------:R-:W2:Y:S02]  /*11420*/  LDL.LU.64 R12, [R1+0xa00] ;  /* 0x000a0000010c7983 */ /* 0x000ea40000300a00 */
[----:B--2---:R-:W-:Y:S02]  /*11430*/  HMMA.16816.F32.BF16 R16, R16, R24, R12 ;  /* 0x000000181010723c */ /* 0x004fe4000004180c */
[----:B------:R-:W2:Y:S04]  /*11440*/  LDL.LU.64 R14, [R1+0x9f8] ;  /* 0x0009f800010e7983 */ /* 0x000ea80000300a00 */
[----:B------:R-:W2:Y:S11]  /*11450*/  LDL.LU.64 R12, [R1+0x9f0] ;  /* 0x0009f000010c7983 */ /* 0x000eb60000300a00 */
[----:B------:R-:W-:Y:S06]  /*11460*/  @!UPT UIADD3 URZ, URZ, URZ, URZ ;  /* 0x0000003f3f3ff290 */ /* 0x000fec000fffe03f */
[----:B------:R0:W-:Y:S04]  /*11470*/  STL.64 [R1+0x260], R16 ;  /* 0x0002601001007387 */ /* 0x0001e80000100a00 */
[----:B------:R1:W-:Y:S04]  /*11480*/  STL.64 [R1+0x268], R18 ;  /* 0x0002681201007387 */ /* 0x0003e80000100a00 */
[----:B0-----:R-:W3:Y:S04]  /*11490*/  LDL.LU R16, [R1+0x340] ;  /* 0x0003400001107983 */ /* 0x001ee80000300800 */
[----:B------:R-:W3:Y:S04]  /*114a0*/  LDL.LU R17, [R1+0x344] ;  /* 0x0003440001117983 */ /* 0x000ee80000300800 */
[----:B-1----:R-:W3:Y:S04]  /*114b0*/  LDL.LU R18, [R1+0x348] ;  /* 0x0003480001127983 */ /* 0x002ee80000300800 */
[----:B------:R-:W3:Y:S04]  /*114c0*/  LDL.LU R19, [R1+0x34c] ;  /* 0x00034c0001137983 */ /* 0x000ee80000300800 */
[----:B------:R-:W-:Y:S04]  /*114d0*/  STL.64 [R1+0x9a8], R24 ;  /* 0x0009a81801007387 */ /* 0x000fe80000100a00 */
[----:B------:R-:W-:Y:S04]  /*114e0*/  STL.64 [R1+0x990], R22 ;  /* 0x0009901601007387 */ /* 0x000fe80000100a00 */
[----:B------:R0:W-:Y:S01]  /*114f0*/  STL.64 [R1+0x988], R20 ;  /* 0x0009881401007387 */ /* 0x0001e20000100a00 */
[C---:B--2---:R-:W-:Y:S08]  /*11500*/  HMMA.16816.F32.BF16 R4, R12.reuse, R8, R4 ;  /* 0x000000080c04723c */ /* 0x044ff00000041804 */
[----:B---3--:R-:W-:Y:S11]  /*11510*/  HMMA.16816.F32.BF16 R16, R12, R20, R16 ;  /* 0x000000140c10723c */ /* 0x008ff60000041810 */
[----:B------:R-:W-:Y:S11]  /*11520*/  @!UPT UIADD3 URZ, URZ, URZ, URZ ;  /* 0x0000003f3f3ff290 */ /* 0x000ff6000fffe03f */
[----:B------:R-:W-:Y:S01]  /*11530*/  @!UPT UIADD3 URZ, URZ, URZ, URZ ;  /* 0x0000003f3f3ff290 */ /* 0x000fe2000fffe03f */
[----:B------:R-:W-:Y:S04]  /*11540*/  STL.64 [R1+0x120], R16 ;  /* 0x0001201001007387 */ /* 0x000fe80000100a00 */
[----:B------:R-:W-:Y:S04]  /*11550*/  STL.64 [R1+0x128], R18 ;  /* 0x0001281201007387 */ /* 0x000fe80000100a00 */
[----:B------:R-:W-:Y:S04]  /*11560*/  STL.64 [R1+0x140], R4 ;  /* 0x0001400401007387 */ /* 0x000fe80000100a00 */
[----:B0-----:R-:W2:Y:S04]  /*11570*/  LDL.LU R20, [R1+0x2e0] ;  /* 0x0002e00001147983 */ /* 0x001ea80000300800 */
[----:B------:R-:W2:Y:S04]  /*11580*/  LDL.LU R21, [R1+0x2e4] ;  /* 0x0002e40001157983 */ /* 0x000ea80000300800 */
[----:B------:R-:W3:Y:S04]  /*11590*/  LDL.LU R22, [R1+0x2e8] ;  /* 0x0002e80001167983 */ /* 0x000ee80000300800 */
[----:B------:R-:W3:Y:S04]  /*115a0*/  LDL.LU R23, [R1+0x2ec] ;  /* 0x0002ec0001177983 */ /* 0x000ee80000300800 */
[----:B------:R-:W4:Y:S04]  /*115b0*/  LDL.LU R24, [R1+0x2f0] ;  /* 0x0002f00001187983 */ /* 0x000f280000300800 */
[----:B------:R-:W4:Y:S04]  /*115c0*/  LDL.LU R25, [R1+0x2f4] ;  /* 0x0002f40001197983 */ /* 0x000f280000300800 */
[----:B------:R-:W2:Y:S04]  /*115d0*/  LDL.LU R26, [R1+0x2f8] ;  /* 0x0002f800011a7983 */ /* 0x000ea80000300800 */
[----:B------:R-:W2:Y:S04]  /*115e0*/  LDL.LU R27, [R1+0x2fc] ;  /* 0x0002fc00011b7983 */ /* 0x000ea80000300800 */
[----:B--2---:R-:W-:Y:S04]  /*115f0*/  STL.64 [R1+0x9b8], R26 ;  /* 0x0009b81a01007387 */ /* 0x004fe80000100a00 */
[----:B----4-:R0:W-:Y:S04]  /*11600*/  STL.64 [R1+0x9b0], R24 ;  /* 0x0009b01801007387 */ /* 0x0101e80000100a00 */
[----:B0-----:R-:W2:Y:S04]  /*11610*/  LDL.LU.64 R24, [R1+0x30] ;  /* 0x0000300001187983 */ /* 0x001ea80000300a00 */
[----:B--2---:R0:W-:Y:S04]  /*11620*/  STL.64 [R1+0x9c8], R24 ;  /* 0x0009c81801007387 */ /* 0x0041e80000100a00 */
[----:B0-----:R-:W2:Y:S04]  /*11630*/  LDL.LU.64 R24, [R1+0x40] ;  /* 0x0000400001187983 */ /* 0x001ea80000300a00 */
[----:B--2---:R0:W-:Y:S04]  /*11640*/  STL.64 [R1+0x9d0], R24 ;  /* 0x0009d01801007387 */ /* 0x0041e80000100a00 */
[----:B0-----:R-:W2:Y:S04]  /*11650*/  LDL.LU.64 R24, [R1+0x1c0] ;  /* 0x0001c00001187983 */ /* 0x001ea80000300a00 */
[----:B---3--:R-:W-:Y:S04]  /*11660*/  STL.64 [R1+0x9a0], R22 ;  /* 0x0009a01601007387 */ /* 0x008fe80000100a00 */
[----:B------:R0:W-:Y:S04]  /*11670*/  STL.64 [R1+0x998], R20 ;  /* 0x0009981401007387 */ /* 0x0001e80000100a00 */
[----:B0-----:R-:W3:Y:S04]  /*11680*/  LDL.LU.64 R20, [R1+0x20] ;  /* 0x0000200001147983 */ /* 0x001ee80000300a00 */
[----:B---3--:R0:W-:Y:S04]  /*11690*/  STL.64 [R1+0x9c0], R20 ;  /* 0x0009c01401007387 */ /* 0x0081e80000100a00 */
[----:B0-----:R-:W3:Y:S04]  /*116a0*/  LDL.LU R20, [R1+0x300] ;  /* 0x0003000001147983 */ /* 0x001ee80000300800 */
[----:B------:R-:W3:Y:S04]  /*116b0*/  LDL.LU R21, [R1+0x304] ;  /* 0x0003040001157983 */ /* 0x000ee80000300800 */
[----:B------:R-:W4:Y:S04]  /*116c0*/  LDL.LU R22, [R1+0x308] ;  /* 0x0003080001167983 */ /* 0x000f280000300800 */
[----:B------:R-:W4:Y:S01]  /*116d0*/  LDL.LU R23, [R1+0x30c] ;  /* 0x00030c0001177983 */ /* 0x000f220000300800 */
[----:B------:R-:W-:-:S02]  /*116e0*/  IMAD.MOV.U32 R18, RZ, RZ, R6 ;  /* 0x000000ffff127224 */ /* 0x000fc400078e0006 */
[----:B------:R-:W-:Y:S01]  /*116f0*/  IMAD.MOV.U32 R19, RZ, RZ, R7 ;  /* 0x000000ffff137224 */ /* 0x000fe200078e0007 */
[----:B----4-:R-:W-:Y:S04]  /*11700*/  STL.64 [R1+0x9e0], R22 ;  /* 0x0009e01601007387 */ /* 0x010fe80000100a00 */
[----:B---3--:R0:W-:Y:S04]  /*11710*/  STL.64 [R1+0x9d8], R20 ;  /* 0x0009d81401007387 */ /* 0x0081e80000100a00 */
[----:B0-----:R-:W2:Y:S04]  /*11720*/  LDL.LU R20, [R1+0x320] ;  /* 0x0003200001147983 */ /* 0x001ea80000300800 */
[----:B------:R-:W2:Y:S04]  /*11730*/  LDL.LU R21, [R1+0x324] ;  /* 0x0003240001157983 */ /* 0x000ea80000300800 */
[----:B------:R-:W2:Y:S04]  /*11740*/  LDL.LU R22, [R1+0x328] ;  /* 0x0003280001167983 */ /* 0x000ea80000300800 */
[----:B------:R-:W2:Y:S04]  /*11750*/  LDL.LU R23, [R1+0x32c] ;  /* 0x00032c0001177983 */ /* 0x000ea80000300800 */
[----:B------:R-:W3:Y:S04]  /*11760*/  LDL.LU R4, [R1+0x70] ;  /* 0x0000700001047983 */ /* 0x000ee80000300800 */
[----:B------:R-:W3:Y:S04]  /*11770*/  LDL.LU R5, [R1+0x74] ;  /* 0x0000740001057983 */ /* 0x000ee80000300800 */
[----:B------:R-:W4:Y:S04]  /*11780*/  LDL.LU R6, [R1+0x78] ;  /* 0x0000780001067983 */ /* 0x000f280000300800 */
[----:B------:R-:W4:Y:S01]  /*11790*/  LDL.LU R7, [R1+0x7c] ;  /* 0x00007c0001077983 */ /* 0x000f220000300800 */
[----:B------:R-:W-:-:S02]  /*117a0*/  IMAD.MOV.U32 R3, RZ, RZ, R8 ;  /* 0x000000ffff037224 */ /* 0x000fc400078e0008 */
[----:B------:R-:W-:Y:S01]  /*117b0*/  IMAD.MOV.U32 R2, RZ, RZ, R9 ;  /* 0x000000ffff027224 */ /* 0x000fe200078e0009 */
[----:B------:R-:W2:Y:S04]  /*117c0*/  LDL.LU R8, [R1+0x1f0] ;  /* 0x0001f00001087983 */ /* 0x000ea80000300800 */
[----:B------:R-:W2:Y:S04]  /*117d0*/  LDL.LU R9, [R1+0x1f4] ;  /* 0x0001f40001097983 */ /* 0x000ea80000300800 */
[----:B------:R-:W2:Y:S04]  /*117e0*/  LDL.LU R10, [R1+0x1f8] ;  /* 0x0001f800010a7983 */ /* 0x000ea80000300800 */
[----:B------:R-:W2:Y:S04]  /*117f0*/  LDL.LU R11, [R1+0x1fc] ;  /* 0x0001fc00010b7983 */ /* 0x000ea80000300800 */
[----:B----4-:R-:W-:Y:S04]  /*11800*/  STL.64 [R1+0x8e8], R6 ;  /* 0x0008e80601007387 */ /* 0x010fe80000100a00 */
[----:B---3--:R0:W-:Y:S02]  /*11810*/  STL.64 [R1+0x8e0], R4 ;  /* 0x0008e00401007387 */ /* 0x0081e40000100a00 */
[----:B0-----:R-:W-:-:S02]  /*11820*/  IMAD.MOV.U32 R4, RZ, RZ, R28 ;  /* 0x000000ffff047224 */ /* 0x001fc400078e001c */
[----:B------:R-:W3:Y:S01]  /*11830*/  LDL.LU R28, [R1+0x9ec] ;  /* 0x0009ec00011c7983 */ /* 0x000ee20000300800 */
[----:B------:R-:W-:-:S03]  /*11840*/  IMAD.MOV.U32 R5, RZ, RZ, R29 ;  /* 0x000000ffff057224 */ /* 0x000fc600078e001d */
[----:B------:R-:W4:Y:S04]  /*11850*/  LDL.LU R29, [R1+0x9e8] ;  /* 0x0009e800011d7983 */ /* 0x000f280000300800 */
[----:B------:R0:W-:Y:S04]  /*11860*/  STL.64 [R1+0x880], R18 ;  /* 0x0008801201007387 */ /* 0x0001e80000100a00 */
[----:B0-----:R-:W3:Y:S04]  /*11870*/  LDL R18, [R1+0x188] ;  /* 0x0001880001127983 */ /* 0x001ee80000100800 */
[----:B------:R-:W3:Y:S01]  /*11880*/  LDL R19, [R1+0x18c] ;  /* 0x00018c0001137983 */ /* 0x000ee20000100800 */
[----:B--2---:R-:W-:Y:S01]  /*11890*/  HMMA.16816.F32.BF16 R20, R12, R24, R20 ;  /* 0x000000180c14723c */ /* 0x004fe20000041814 */
[----:B------:R-:W-:-:S02]  /*118a0*/  IMAD.MOV.U32 R16, RZ, RZ, R3 ;  /* 0x000000ffff107224 */ /* 0x000fc400078e0003 */
[----:B------:R-:W-:Y:S02]  /*118b0*/  IMAD.MOV.U32 R17, RZ, RZ, R2 ;  /* 0x000000ffff117224 */ /* 0x000fe400078e0002 */
[----:B------:R-:W-:Y:S02]  /*118c0*/  IMAD.MOV.U32 R7, RZ, RZ, R24 ;  /* 0x000000ffff077224 */ /* 0x000fe400078e0018 */
[----:B------:R-:W-:Y:S01]  /*118d0*/  IMAD.MOV.U32 R6, RZ, RZ, R25 ;  /* 0x000000ffff067224 */ /* 0x000fe200078e0019 */
[----:B---3--:R-:W-:Y:S04]  /*118e0*/  STL.64 [R1+0x968], R18 ;  /* 0x0009681201007387 */ /* 0x008fe80000100a00 */
[----:B------:R0:W-:Y:S04]  /*118f0*/  STL.64 [R1+0x960], R16 ;  /* 0x0009601001007387 */ /* 0x0001e80000100a00 */
[----:B0-----:R-:W2:Y:S04]  /*11900*/  LDL.LU R16, [R1+0x310] ;  /* 0x0003100001107983 */ /* 0x001ea80000300800 */
[----:B------:R-:W2:Y:S04]  /*11910*/  LDL.LU R17, [R1+0x314] ;  /* 0x0003140001117983 */ /* 0x000ea80000300800 */
[----:B------:R-:W2:Y:S04]  /*11920*/  LDL.LU R18, [R1+0x318] ;  /* 0x0003180001127983 */ /* 0x000ea80000300800 */
[----:B------:R-:W2:Y:S04]  /*11930*/  LDL.LU R19, [R1+0x31c] ;  /* 0x00031c0001137983 */ /* 0x000ea80000300800 */
[----:B------:R-:W-:Y:S04]  /*11940*/  STL.64 [R1+0x170], R20 ;  /* 0x0001701401007387 */ /* 0x000fe80000100a00 */
[----:B------:R0:W-:Y:S04]  /*11950*/  STL.64 [R1+0x178], R22 ;  /* 0x0001781601007387 */ /* 0x0001e80000100a00 */
[----:B0-----:R-:W3:Y:S04]  /*11960*/  LDL.LU.64 R22, [R1+0x9e0] ;  /* 0x0009e00001167983 */ /* 0x001ee80000300a00 */
[----:B------:R-:W3:Y:S04]  /*11970*/  LDL.LU.64 R20, [R1+0x9d8] ;  /* 0x0009d80001147983 */ /* 0x000ee80000300a00 */
[----:B------:R-:W2:Y:S02]  /*11980*/  LDL.LU.64 R24, [R1+0x9d0] ;  /* 0x0009d00001187983 */ /* 0x000ea40000300a00 */
[C---:B--2---:R-:W-:Y:S11]  /*11990*/  HMMA.16816.F32.BF16 R16, R12.reuse, R24, R16 ;  /* 0x000000180c10723c */ /* 0x044ff60000041810 */
[----:B------:R-:W-:Y:S11]  /*119a0*/  @!UPT UIADD3 URZ, URZ, URZ, URZ ;  /* 0x0000003f3f3ff290 */ /* 0x000ff6000fffe03f */
[----:B------:R-:W-:Y:S01]  /*119b0*/  @!UPT UIADD3 URZ, URZ, URZ, URZ ;  /* 0x0000003f3f3ff290 */ /* 0x000fe2000fffe03f */
[----:B------:R0:W-:Y:S04]  /*119c0*/  STL.64 [R1+0x190], R16 ;  /* 0x0001901001007387 */ /* 0x0001e80000100a00 */
[----:B------:R1:W-:Y:S01]  /*119d0*/  STL.64 [R1+0x198], R18 ;  /* 0x0001981201007387 */ /* 0x0003e20000100a00 */
[----:B0-----:R-:W-:Y:S02]  /*119e0*/  IMAD.MOV.U32 R17, RZ, RZ, R24 ;  /* 0x000000ffff117224 */ /* 0x001fe400078e0018 */
[----:B------:R-:W-:Y:S02]  /*119f0*/  IMAD.MOV.U32 R16, RZ, RZ, R25 ;  /* 0x000000ffff107224 */ /* 0x000fe400078e0019 */
[----:B------:R-:W3:Y:S02]  /*11a00*/  LDL.LU.64 R24, [R1+0x9c8] ;  /* 0x0009c80001187983 */ /* 0x000ee40000300a00 */
[----:B---3--:R-:W-:Y:S01]  /*11a10*/  HMMA.16816.F32.BF16 R20, R12, R24, R20 ;  /* 0x000000180c14723c */ /* 0x008fe20000041814 */
[----:B-1----:R-:W-:-:S02]  /*11a20*/  IMAD.MOV.U32 R19, RZ, RZ, R24 ;  /* 0x000000ffff137224 */ /* 0x002fc400078e0018 */
[----:B------:R-:W-:Y:S11]  /*11a30*/  IMAD.MOV.U32 R18, RZ, RZ, R25 ;  /* 0x000000ffff127224 */ /* 0x000ff600078e0019 */
[----:B------:R-:W-:Y:S09]  /*11a40*/  @!UPT UIADD3 URZ, URZ, URZ, URZ ;  /* 0x0000003f3f3ff290 */ /* 0x000ff2000fffe03f */
[----:B------:R0:W-:Y:S04]  /*11a50*/  STL.64 [R1+0x1a0], R20 ;  /* 0x0001a01401007387 */ /* 0x0001e80000100a00 */
[----:B------:R-:W-:Y:S04]  /*11a60*/  STL.64 [R1+0x1a8], R22 ;  /* 0x0001a81601007387 */ /* 0x000fe80000100a00 */
[----:B0-----:R-:W2:Y:S04]  /*11a70*/  LDL.LU.64 R20, [R1+0x9c0] ;  /* 0x0009c00001147983 */ /* 0x001ea80000300a00 */
[----:B------:R-:W2:Y:S04]  /*11a80*/  LDL.LU.64 R26, [R1+0x9b8] ;  /* 0x0009b800011a7983 */ /* 0x000ea80000300a00 */
[----:B------:R-:W2:Y:S02]  /*11a90*/  LDL.LU.64 R24, [R1+0x9b0] ;  /* 0x0009b00001187983 */ /* 0x000ea40000300a00 */
[----:B--2---:R-:W-:Y:S11]  /*11aa0*/  HMMA.16816.F32.BF16 R24, R12, R20, R24 ;  /* 0x000000140c18723c */ /* 0x004ff60000041818 */
[----:B------:R-:W-:Y:S11]  /*11ab0*/  @!UPT UIADD3 URZ, URZ, URZ, URZ ;  /* 0x0000003f3f3ff290 */ /* 0x000ff6000fffe03f */
[----:B------:R-:W-:Y:S01]  /*11ac0*/  @!UPT UIADD3 URZ, URZ, URZ, URZ ;  /* 0x0000003f3f3ff290 */ /* 0x000fe2000fffe03f */
[----:B------:R0:W-:Y:S04]  /*11ad0*/  STL.64 [R1+0x1b0], R24 ;  /* 0x0001b01801007387 */ /* 0x0001e80000100a00 */
[----:B------:R1:W-:Y:S04]  /*11ae0*/  STL.64 [R1+0x1b8], R26 ;  /* 0x0001b81a01007387 */ /* 0x0003e80000100a00 */
[----:B0-----:R-:W2:Y:S01]  /*11af0*/  LDL.LU.64 R24, [R1+0x9a8] ;  /* 0x0009a80001187983 */ /* 0x001ea20000300a00 */
[----:B-1----:R-:W-:-:S03]  /*11b00*/  IMAD.MOV.U32 R27, RZ, RZ, R20 ;  /* 0x000000ffff1b7224 */ /* 0x002fc600078e0014 */
[----:B------:R-:W3:Y:S01]  /*11b10*/  LDL.LU.64 R22, [R1+0x9a0] ;  /* 0x0009a00001167983 */ /* 0x000ee20000300a00 */
[----:B------:R-:W-:-:S03]  /*11b20*/  IMAD.MOV.U32 R26, RZ, RZ, R21 ;  /* 0x000000ffff1a7224 */ /* 0x000fc600078e0015 */
[----:B------:R-:W3:Y:S02]  /*11b30*/  LDL.LU.64 R20, [R1+0x998] ;  /* 0x0009980001147983 */ /* 0x000ee40000300a00 */
[C---:B---3--:R-:W-:Y:S08]  /*11b40*/  HMMA.16816.F32.BF16 R20, R12.reuse, R4, R20 ;  /* 0x000000040c14723c */ /* 0x048ff00000041814 */
[----:B--2---:R-:W-:Y:S11]  /*11b50*/  HMMA.16816.F32.BF16 R12, R12, R24, R8 ;  /* 0x000000180c0c723c */ /* 0x004ff60000041808 */
[----:B------:R-:W-:Y:S04]  /*11b60*/  @!UPT UIADD3 URZ, URZ, URZ, URZ ;  /* 0x0000003f3f3ff290 */ /* 0x000fe8000fffe03f */
[----:B------:R0:W-:Y:S01]  /*11b70*/  STL.64 [R1+0x1e0], R20 ;  /* 0x0001e01401007387 */ /* 0x0001e20000100a00 */
[----:B------:R-:W-:Y:S02]  /*11b80*/  IMAD.MOV.U32 R2, RZ, RZ, R22 ;  /* 0x000000ffff027224 */ /* 0x000fe400078e0016 */
[----:B------:R-:W-:Y:S02]  /*11b90*/  IMAD.MOV.U32 R3, RZ, RZ, R23 ;  /* 0x000000ffff037224 */ /* 0x000fe400078e0017 */
[----:B------:R-:W2:Y:S04]  /*11ba0*/  LDL.LU.64 R22, [R1+0x990] ;  /* 0x0009900001167983 */ /* 0x000ea80000300a00 */
[----:B0-----:R-:W3:Y:S04]  /*11bb0*/  LDL.LU.64 R20, [R1+0x988] ;  /* 0x0009880001147983 */ /* 0x001ee80000300a00 */
[----:B------:R0:W-:Y:S02]  /*11bc0*/  STL.64 [R1+0x8f8], R4 ;  /* 0x0008f80401007387 */ /* 0x0001e40000100a00 */
[----:B0-----:R-:W-:-:S02]  /*11bd0*/  IMAD.MOV.U32 R4, RZ, RZ, R27 ;  /* 0x000000ffff047224 */ /* 0x001fc400078e001b */
[----:B------:R-:W-:Y:S01]  /*11be0*/  IMAD.MOV.U32 R5, RZ, RZ, R26 ;  /* 0x000000ffff057224 */ /* 0x000fe200078e001a */
[----:B------:R-:W2:Y:S04]  /*11bf0*/  LDL.LU R27, [R1+0x980] ;  /* 0x00098000011b7983 */ /* 0x000ea80000300800 */
[----:B------:R0:W-:Y:S02]  /*11c00*/  STL.64 [R1+0x910], R4 ;  /* 0x0009100401007387 */ /* 0x0001e40000100a00 */
[----:B0-----:R-:W-:Y:S02]  /*11c10*/  IMAD.MOV.U32 R4, RZ, RZ, R19 ;  /* 0x000000ffff047224 */ /* 0x001fe400078e0013 */
[----:B------:R-:W-:-:S05]  /*11c20*/  IMAD.MOV.U32 R5, RZ, RZ, R18 ;  /* 0x000000ffff057224 */ /* 0x000fca00078e0012 */
[----:B------:R0:W-:Y:S04]  /*11c30*/  STL.64 [R1+0x928], R4 ;  /* 0x0009280401007387 */ /* 0x0001e80000100a00 */
[----:B------:R-:W-:Y:S04]  /*11c40*/  STL [R1+0x7dc], R3 ;  /* 0x0007dc0301007387 */ /* 0x000fe80000100800 */
[----:B------:R-:W-:Y:S01]  /*11c50*/  STL [R1+0x7d8], R2 ;  /* 0x0007d80201007387 */ /* 0x000fe20000100800 */
[----:B0-----:R-:W-:-:S03]  /*11c60*/  IMAD.MOV.U32 R4, RZ, RZ, R17 ;  /* 0x000000ffff047224 */ /* 0x001fc600078e0011 */
[----:B------:R-:W3:Y:S01]  /*11c70*/  LDL.LU.64 R10, [R1+0x978] ;  /* 0x00097800010a7983 */ /* 0x000ee20000300a00 */
[----:B------:R-:W-:-:S03]  /*11c80*/  IMAD.MOV.U32 R5, RZ, RZ, R16 ;  /* 0x000000ffff057224 */ /* 0x000fc600078e0010 */
[----:B------:R-:W3:Y:S04]  /*11c90*/  LDL.LU.64 R8, [R1+0x970] ;  /* 0x0009700001087983 */ /* 0x000ee80000300a00 */
[----:B------:R-:W-:Y:S04]  /*11ca0*/  STL.64 [R1+0x1d0], R12 ;  /* 0x0001d00c01007387 */ /* 0x000fe80000100a00 */
[----:B------:R-:W-:Y:S04]  /*11cb0*/  STL.64 [R1+0x1d8], R14 ;  /* 0x0001d80e01007387 */ /* 0x000fe80000100a00 */
[----:B------:R-:W-:Y:S04]  /*11cc0*/  STL.64 [R1+0x940], R4 ;  /* 0x0009400401007387 */ /* 0x000fe80000100a00 */
[----:B------:R0:W-:Y:S04]  /*11cd0*/  STL.64 [R1+0x8f0], R24 ;  /* 0x0008f01801007387 */ /* 0x0001e80000100a00 */
[----:B0-----:R-:W2:Y:S04]  /*11ce0*/  LDL.LU R24, [R1+0x90] ;  /* 0x0000900001187983 */ /* 0x001ea80000300800 */
[----:B------:R-:W2:Y:S04]  /*11cf0*/  LDL.LU R25, [R1+0x94] ;  /* 0x0000940001197983 */ /* 0x000ea80000300800 */
[----:B------:R-:W2:Y:S01]  /*11d00*/  LDL.LU R26, [R1+0x98] ;  /* 0x00009800011a7983 */ /* 0x000ea20000300800 */
[----:B------:R-:W-:-:S02]  /*11d10*/  IMAD.MOV.U32 R4, RZ, RZ, R7 ;  /* 0x000000ffff047224 */ /* 0x000fc400078e0007 */
[----:B------:R-:W-:-:S05]  /*11d20*/  IMAD.MOV.U32 R5, RZ, RZ, R6 ;  /* 0x000000ffff057224 */ /* 0x000fca00078e0006 */
[----:B------:R0:W-:Y:S04]  /*11d30*/  STL.64 [R1+0x958], R4 ;  /* 0x0009580401007387 */ /* 0x0001e80000100a00 */
[----:B0-----:R-:W3:Y:S04]  /*11d40*/  LDL.LU R4, [R1+0xf0] ;  /* 0x0000f00001047983 */ /* 0x001ee80000300800 */
[----:B------:R-:W3:Y:S04]  /*11d50*/  LDL.LU R5, [R1+0xf4] ;  /* 0x0000f40001057983 */ /* 0x000ee80000300800 */
[----:B------:R-:W3:Y:S04]  /*11d60*/  LDL.LU R6, [R1+0xf8] ;  /* 0x0000f80001067983 */ /* 0x000ee80000300800 */
[----:B------:R-:W3:Y:S04]  /*11d70*/  LDL.LU R7, [R1+0xfc] ;  /* 0x0000fc0001077983 */ /* 0x000ee80000300800 */
[----:B------:R-:W3:Y:S04]  /*11d80*/  LDL.LU R16, [R1+0x110] ;  /* 0x0001100001107983 */ /* 0x000ee80000300800 */
[----:B------:R-:W3:Y:S04]  /*11d90*/  LDL.LU R17, [R1+0x114] ;  /* 0x0001140001117983 */ /* 0x000ee80000300800 */
[----:B------:R-:W3:Y:S04]  /*11da0*/  LDL.LU R18, [R1+0x118] ;  /* 0x0001180001127983 */ /* 0x000ee80000300800 */
[----:B------:R-:W3:Y:S04]  /*11db0*/  LDL.LU R19, [R1+0x11c] ;  /* 0x00011c0001137983 */ /* 0x000ee80000300800 */
        /* <DEDUP_REMOVED lines=18> */
[C---:B---3--:R-:W-:Y:S03]  /*11ee0*/  HMMA.16816.F32.BF16 R16, R8.reuse, R20, R16 ;  /* 0x000000140810723c */ /* 0x048fe60000041810 */
[----:B--2---:R-:W-:Y:S04]  /*11ef0*/  STL.64 [R1+0x950], R26 ;  /* 0x0009501a01007387 */ /* 0x004fe80000100a00 */
[----:B------:R0:W-:Y:S04]  /*11f00*/  STL.64 [R1+0x948], R24 ;  /* 0x0009481801007387 */ /* 0x0001e80000100a00 */
[----:B0-----:R-:W2:Y:S04]  /*11f10*/  LDL.LU R24, [R1+0xe0] ;  /* 0x0000e00001187983 */ /* 0x001ea80000300800 */
[----:B------:R-:W2:Y:S04]  /*11f20*/  LDL.LU R25, [R1+0xe4] ;  /* 0x0000e40001197983 */ /* 0x000ea80000300800 */
[----:B------:R-:W2:Y:S04]  /*11f30*/  LDL.LU R26, [R1+0xe8] ;  /* 0x0000e800011a7983 */ /* 0x000ea80000300800 */
[----:B------:R-:W2:Y:S04]  /*11f40*/  LDL.LU R27, [R1+0xec] ;  /* 0x0000ec00011b7983 */ /* 0x000ea80000300800 */
[----:B------:R-:W3:Y:S04]  /*11f50*/  LDL.LU R12, [R1+0x50] ;  /* 0x00005000010c7983 */ /* 0x000ee80000300800 */
[----:B------:R-:W3:Y:S04]  /*11f60*/  LDL.LU R13, [R1+0x54] ;  /* 0x00005400010d7983 */ /* 0x000ee80000300800 */
[----:B------:R-:W2:Y:S04]  /*11f70*/  LDL.LU R14, [R1+0x58] ;  /* 0x00005800010e7983 */ /* 0x000ea80000300800 */
[----:B------:R-:W2:Y:S04]  /*11f80*/  LDL.LU R15, [R1+0x5c] ;  /* 0x00005c00010f7983 */ /* 0x000ea80000300800 */
[----:B--2---:R-:W-:Y:S04]  /*11f90*/  STL.64 [R1+0x8b8], R14 ;  /* 0x0008b80e01007387 */ /* 0x004fe80000100a00 */
[----:B---3--:R0:W-:Y:S04]  /*11fa0*/  STL.64 [R1+0x8b0], R12 ;  /* 0x0008b00c01007387 */ /* 0x0081e80000100a00 */
[----:B0-----:R-:W2:Y:S04]  /*11fb0*/  LDL.LU R12, [R1+0x60] ;  /* 0x00006000010c7983 */ /* 0x001ea80000300800 */
[----:B------:R-:W-:Y:S04]  /*11fc0*/  STL.64 [R1+0x110], R16 ;  /* 0x0001101001007387 */ /* 0x000fe80000100a00 */
[----:B------:R0:W-:Y:S04]  /*11fd0*/  STL.64 [R1+0x118], R18 ;  /* 0x0001181201007387 */ /* 0x0001e80000100a00 */
[----:B0-----:R-:W3:Y:S04]  /*11fe0*/  LDL.LU.64 R18, [R1+0x968] ;  /* 0x0009680001127983 */ /* 0x001ee80000300a00 */
[----:B------:R-:W2:Y:S02]  /*11ff0*/  LDL.LU.64 R16, [R1+0x960] ;  /* 0x0009600001107983 */ /* 0x000ea40000300a00 */
        /* <DEDUP_REMOVED lines=40> */
[----:B------:R-:W2:Y:S01]  /*12280*/  LDL.LU.64 R4, [R1+0x8e0] ;  /* 0x0008e00001047983 */ /* 0x000ea20000300a00 */
[----:B------:R-:W-:Y:S01]  /*12290*/  IMAD.MOV.U32 R15, RZ, RZ, R0 ;  /* 0x000000ffff0f7224 */ /* 0x000fe200078e0000 */
[----:B--2---:R-:W-:Y:S02]  /*122a0*/  HMMA.16816.F32.BF16 R8, R8, R24, R4 ;  /* 0x000000180808723c */ /* 0x004fe40000041804 */
[----:B------:R-:W2:Y:S04]  /*122b0*/  LDL.LU.64 R6, [R1+0x8d8] ;  /* 0x0008d80001067983 */ /* 0x000ea80000300a00 */
[----:B------:R-:W2:Y:S04]  /*122c0*/  LDL.LU.64 R4, [R1+0x8d0] ;  /* 0x0008d00001047983 */ /* 0x000ea80000300a00 */
[----:B------:R-:W3:Y:S04]  /*122d0*/  LDL.LU R26, [R1+0x8c8] ;  /* 0x0008c800011a7983 */ /* 0x000ee80000300800 */
[----:B------:R-:W3:Y:S09]  /*122e0*/  LDL.LU.64 R24, [R1+0x8c0] ;  /* 0x0008c00001187983 */ /* 0x000ef20000300a00 */
[----:B------:R0:W-:Y:S01]  /*122f0*/  STL.64 [R1+0x70], R8 ;  /* 0x0000700801007387 */ /* 0x0001e20000100a00 */
[----:B------:R-:W-:-:S03]  /*12300*/  IMAD.MOV.U32 R0, RZ, RZ, R11 ;  /* 0x000000ffff007224 */ /* 0x000fc600078e000b */
[----:B------:R1:W-:Y:S04]  /*12310*/  STL [R1+0x78], R10 ;  /* 0x0000780a01007387 */ /* 0x0003e80000100800 */
[----:B0-----:R-:W3:Y:S04]  /*12320*/  LDL.LU R9, [R1+0x418] ;  /* 0x0004180001097983 */ /* 0x001ee80000300800 */
[----:B-1----:R-:W3:Y:S04]  /*12330*/  LDL.LU R10, [R1+0x4d8] ;  /* 0x0004d800010a7983 */ /* 0x002ee80000300800 */
[----:B------:R-:W3:Y:S01]  /*12340*/  LDL.LU R11, [R1+0x4dc] ;  /* 0x0004dc00010b7983 */ /* 0x000ee20000300800 */
[----:B----4-:R-:W-:-:S02]  /*12350*/  IMAD.MOV.U32 R13, RZ, RZ, R29 ;  /* 0x000000ffff0d7224 */ /* 0x010fc400078e001d */
[----:B------:R-:W-:-:S07]  /*12360*/  IMAD.MOV.U32 R14, RZ, RZ, R28 ;  /* 0x000000ffff0e7224 */ /* 0x000fce00078e001c */
[----:B--2---:R-:W-:Y:S01]  /*12370*/  HMMA.16816.F32.BF16 R20, R4, R22, R12 ;  /* 0x000000160414723c */ /* 0x004fe2000004180c */
[----:B---3--:R0:W-:Y:S04]  /*12380*/  STL.64 [R1+0x890], R10 ;  /* 0x0008900a01007387 */ /* 0x0081e80000100a00 */
[----:B------:R-:W-:Y:S04]  /*12390*/  STL [R1+0x888], R9 ;  /* 0x0008880901007387 */ /* 0x000fe80000100800 */
[----:B0-----:R-:W2:Y:S04]  /*123a0*/  LDL.64 R10, [R1+0x1c8] ;  /* 0x0001c800010a7983 */ /* 0x001ea80000100a00 */
[----:B------:R-:W3:Y:S04]  /*123b0*/  LDL.LU R27, [R1+0x570] ;  /* 0x00057000011b7983 */ /* 0x000ee80000300800 */
[----:B------:R-:W-:Y:S04]  /*123c0*/  STL [R1+0x680], R0 ;  /* 0x0006800001007387 */ /* 0x000fe80000100800 */
[----:B------:R-:W4:Y:S04]  /*123d0*/  LDL.LU.64 R14, [R1+0x8b8] ;  /* 0x0008b800010e7983 */ /* 0x000f280000300a00 */
[----:B------:R-:W4:Y:S01]  /*123e0*/  LDL.LU.64 R12, [R1+0x8b0] ;  /* 0x0008b000010c7983 */ /* 0x000f220000300a00 */
[----:B------:R-:W-:-:S03]  /*123f0*/  IMAD.MOV.U32 R29, RZ, RZ, R21 ;  /* 0x000000ffff1d7224 */ /* 0x000fc600078e0015 */
[----:B------:R-:W-:Y:S01]  /*12400*/  STL.64 [R1+0x390], R20 ;  /* 0x0003901401007387 */ /* 0x000fe20000100a00 */
[----:B------:R-:W-:-:S03]  /*12410*/  IMAD.MOV.U32 R28, RZ, RZ, R20 ;  /* 0x000000ffff1c7224 */ /* 0x000fc600078e0014 */
[----:B------:R0:W-:Y:S04]  /*12420*/  STL.64 [R1+0x398], R22 ;  /* 0x0003981601007387 */ /* 0x0001e80000100a00 */
[----:B0-----:R-:W2:Y:S04]  /*12430*/  LDL.LU.64 R22, [R1+0x8a8] ;  /* 0x0008a80001167983 */ /* 0x001ea80000300a00 */
[----:B------:R-:W2:Y:S04]  /*12440*/  LDL.LU.64 R20, [R1+0x8a0] ;  /* 0x0008a00001147983 */ /* 0x000ea80000300a00 */
[----:B------:R-:W-:Y:S04]  /*12450*/  STL [R1+0x688], R28 ;  /* 0x0006881c01007387 */ /* 0x000fe80000100800 */
[----:B------:R-:W-:Y:S01]  /*12460*/  STL [R1+0x684], R29 ;  /* 0x0006841d01007387 */ /* 0x000fe20000100800 */
[C---:B----4-:R-:W-:Y:S03]  /*12470*/  HMMA.16816.F32.BF16 R16, R4.reuse, R18, R12 ;  /* 0x000000120410723c */ /* 0x050fe6000004180c */
[----:B------:R-:W4:Y:S04]  /*12480*/  LDL.LU R13, [R1+0x3b0] ;  /* 0x0003b000010d7983 */ /* 0x000f280000300800 */
[----:B------:R-:W3:Y:S11]  /*12490*/  LDL.LU R14, [R1+0x41c] ;  /* 0x00041c00010e7983 */ /* 0x000ef60000300800 */
[----:B------:R-:W-:Y:S05]  /*124a0*/  @!UPT UIADD3 URZ, URZ, URZ, URZ ;  /* 0x0000003f3f3ff290 */ /* 0x000fea000fffe03f */
[----:B------:R-:W-:Y:S04]  /*124b0*/  STL.64 [R1+0x380], R16 ;  /* 0x0003801001007387 */ /* 0x000fe80000100a00 */
[----:B------:R2:W-:Y:S04]  /*124c0*/  STL.64 [R1+0x388], R18 ;  /* 0x0003881201007387 */ /* 0x0005e80000100a00 */
[----:B------:R-:W3:Y:S01]  /*124d0*/  LDL R15, [R1+0x354] ;  /* 0x00035400010f7983 */ /* 0x000ee20000100800 */
[----:B--2---:R-:W-:Y:S01]  /*124e0*/  HMMA.16816.F32.BF16 R16, R4, R10, R20 ;  /* 0x0000000a0410723c */ /* 0x004fe20000041814 */
[----:B------:R-:W-:Y:S11]  /*124f0*/  IMAD.MOV.U32 R29, RZ, RZ, R11 ;  /* 0x000000ffff1d7224 */ /* 0x000ff600078e000b */
[----:B------:R-:W-:Y:S11]  /*12500*/  @!UPT UIADD3 URZ, URZ, URZ, URZ ;  /* 0x0000003f3f3ff290 */ /* 0x000ff6000fffe03f */
[----:B------:R-:W-:Y:S01]  /*12510*/  @!UPT UIADD3 URZ, URZ, URZ, URZ ;  /* 0x0000003f3f3ff290 */ /* 0x000fe2000fffe03f */
[----:B------:R-:W-:Y:S01]  /*12520*/  IMAD.MOV.U32 R22, RZ, RZ, R18 ;  /* 0x000000ffff167224 */ /* 0x000fe200078e0012 */
[----:B---3--:R0:W-:Y:S04]  /*12530*/  STL.64 [R1+0x870], R14 ;  /* 0x0008700e01007387 */ /* 0x0081e80000100a00 */
[----:B----4-:R1:W-:Y:S04]  /*12540*/  STL [R1+0x868], R13 ;  /* 0x0008680d01007387 */ /* 0x0103e80000100800 */
[----:B------:R-:W2:Y:S01]  /*12550*/  LDL.LU R12, [R1+0x80] ;  /* 0x00008000010c7983 */ /* 0x000ea20000300800 */
[----:B0-----:R-:W-:-:S02]  /*12560*/  IMAD.MOV.U32 R14, RZ, RZ, R25 ;  /* 0x000000ffff0e7224 */ /* 0x001fc400078e0019 */
[----:B-1----:R-:W-:Y:S02]  /*12570*/  IMAD.MOV.U32 R13, RZ, RZ, R24 ;  /* 0x000000ffff0d7224 */ /* 0x002fe400078e0018 */
[----:B------:R-:W3:Y:S04]  /*12580*/  LDL.LU R24, [R1+0x89c] ;  /* 0x00089c0001187983 */ /* 0x000ee80000300800 */
[----:B------:R-:W3:Y:S04]  /*12590*/  LDL.LU R25, [R1+0x898] ;  /* 0x0008980001197983 */ /* 0x000ee80000300800 */
[----:B------:R-:W4:Y:S04]  /*125a0*/  LDL.LU.64 R10, [R1+0x890] ;  /* 0x00089000010a7983 */ /* 0x000f280000300a00 */
[----:B------:R-:W2:Y:S04]  /*125b0*/  LDL.LU R9, [R1+0x888] ;  /* 0x0008880001097983 */ /* 0x000ea80000300800 */
[----:B------:R-:W-:Y:S04]  /*125c0*/  STL.64 [R1+0x1f0], R16 ;  /* 0x0001f01001007387 */ /* 0x000fe80000100a00 */
[----:B------:R0:W-:Y:S04]  /*125d0*/  STL.64 [R1+0x1f8], R18 ;  /* 0x0001f81201007387 */ /* 0x0001e80000100a00 */
[----:B0-----:R-:W3:Y:S04]  /*125e0*/  LDL.LU.64 R18, [R1+0x880] ;  /* 0x0008800001127983 */ /* 0x001ee80000300a00 */
[----:B------:R0:W-:Y:S04]  /*125f0*/  STL [R1+0x878], R22 ;  /* 0x0008781601007387 */ /* 0x0001e80000100800 */
[----:B0-----:R-:W3:Y:S01]  /*12600*/  LDL.64 R22, [R1+0x48] ;  /* 0x0000480001167983 */ /* 0x001ee20000100a00 */
[----:B------:R-:W-:-:S02]  /*12610*/  IMAD.MOV.U32 R15, RZ, RZ, R26 ;  /* 0x000000ffff0f7224 */ /* 0x000fc400078e001a */
[----:B------:R-:W-:-:S04]  /*12620*/  IMAD.MOV.U32 R0, RZ, RZ, c[0x0][0x18c] ;  /* 0x00006300ff007624 */ /* 0x000fc800078e00ff */
[----:B------:R-:W-:Y:S02]  /*12630*/  IMAD.SHL.U32 R0, R0, 0x40, RZ ;  /* 0x0000004000007824 */ /* 0x000fe400078e00ff */
[----:B------:R-:W-:Y:S02]  /*12640*/  IMAD.MOV.U32 R26, RZ, RZ, R16 ;  /* 0x000000ffff1a7224 */ /* 0x000fe400078e0010 */
[----:B------:R-:W3:Y:S04]  /*12650*/  LDL.LU R16, [R1+0x3b4] ;  /* 0x0003b40001107983 */ /* 0x000ee80000300800 */
[----:B------:R-:W3:Y:S04]  /*12660*/  LDL.LU R17, [R1+0x420] ;  /* 0x0004200001117983 */ /* 0x000ee80000300800 */
[----:B------:R-:W3:Y:S04]  /*12670*/  LDL.LU R2, [R1+0x4e0] ;  /* 0x0004e00001027983 */ /* 0x000ee80000300800 */
[----:B------:R-:W3:Y:S01]  /*12680*/  LDL.LU R3, [R1+0x574] ;  /* 0x0005740001037983 */ /* 0x000ee20000300800 */
[----:B----4-:R-:W-:-:S04]  /*12690*/  IMAD.MOV.U32 R8, RZ, RZ, R10 ;  /* 0x000000ffff087224 */ /* 0x010fc800078e000a */
[----:B--2---:R-:W-:-:S05]  /*126a0*/  IMAD.WIDE R8, R0, 0x2, R8 ;  /* 0x0000000200087825 */ /* 0x004fca00078e0208 */
[----:B------:R-:W-:Y:S01]  /*126b0*/  STL [R1+0x4d8], R8 ;  /* 0x0004d80801007387 */ /* 0x000fe20000100800 */
[----:B---3--:R-:W-:Y:S03]  /*126c0*/  HMMA.16816.F32.BF16 R12, R4, R22, R12 ;  /* 0x00000016040c723c */ /* 0x008fe6000004180c */
[----:B------:R-:W2:Y:S01]  /*126d0*/  LDL.LU R22, [R1+0x878] ;  /* 0x0008780001167983 */ /* 0x000ea20000300800 */
[----:B------:R-:W-:Y:S11]  /*126e0*/  IMAD.MOV.U32 R28, RZ, RZ, R23 ;  /* 0x000000ffff1c7224 */ /* 0x000ff600078e0017 */
[----:B------:R-:W-:Y:S08]  /*126f0*/  @!UPT UIADD3 URZ, URZ, URZ, URZ ;  /* 0x0000003f3f3ff290 */ /* 0x000ff0000fffe03f */
[----:B------:R-:W-:Y:S01]  /*12700*/  STL.64 [R1+0x370], R12 ;  /* 0x0003700c01007387 */ /* 0x000fe20000100a00 */
[----:B------:R-:W-:-:S03]  /*12710*/  IMAD.MOV.U32 R23, RZ, RZ, R14 ;  /* 0x000000ffff177224 */ /* 0x000fc600078e000e */
[----:B------:R0:W-:Y:S04]  /*12720*/  STL.64 [R1+0x378], R14 ;  /* 0x0003780e01007387 */ /* 0x0001e80000100a00 */
[----:B0-----:R-:W3:Y:S01]  /*12730*/  LDL.LU.64 R14, [R1+0x870] ;  /* 0x00087000010e7983 */ /* 0x001ee20000300a00 */
[----:B------:R-:W-:Y:S02]  /*12740*/  IMAD.MOV.U32 R10, RZ, RZ, R27 ;  /* 0x000000ffff0a7224 */ /* 0x000fe400078e001b */
[----:B------:R-:W-:Y:S01]  /*12750*/  IMAD.MOV.U32 R27, RZ, RZ, R12 ;  /* 0x000000ffff1b7224 */ /* 0x000fe200078e000c */
[----:B------:R-:W4:Y:S01]  /*12760*/  LDL.LU R13, [R1+0x868] ;  /* 0x00086800010d7983 */ /* 0x000f220000300800 */
[----:B------:R-:W-:-:S03]  /*12770*/  IMAD.WIDE R10, R0, 0x2, R10 ;  /* 0x00000002000a7825 */ /* 0x000fc600078e020a */
[----:B--2---:R0:W-:Y:S04]  /*12780*/  STL.64 [R1+0x860], R22 ;  /* 0x0008601601007387 */ /* 0x0041e80000100a00 */
[----:B------:R-:W2:Y:S04]  /*12790*/  LDL.LU R20, [R1+0xb0] ;  /* 0x0000b00001147983 */ /* 0x000ea80000300800 */
[----:B------:R-:W2:Y:S04]  /*127a0*/  LDL.LU R21, [R1+0xb4] ;  /* 0x0000b40001157983 */ /* 0x000ea80000300800 */
[----:B0-----:R-:W2:Y:S04]  /*127b0*/  LDL.LU R22, [R1+0xb8] ;  /* 0x0000b80001167983 */ /* 0x001ea80000300800 */
[----:B------:R-:W2:Y:S04]  /*127c0*/  LDL.LU R23, [R1+0xbc] ;  /* 0x0000bc0001177983 */ /* 0x000ea80000300800 */
[----:B------:R0:W-:Y:S04]  /*127d0*/  STL.64 [R1+0x5f0], R26 ;  /* 0x0005f01a01007387 */ /* 0x0001e80000100a00 */
[----:B------:R-:W-:Y:S04]  /*127e0*/  STL.64 [R1+0x5e8], R24 ;  /* 0x0005e81801007387 */ /* 0x000fe80000100a00 */
[----:B------:R-:W-:Y:S04]  /*127f0*/  STL [R1+0x418], R9 ;  /* 0x0004180901007387 */ /* 0x000fe80000100800 */
[----:B------:R-:W-:Y:S04]  /*12800*/  STL [R1+0x570], R10 ;  /* 0x0005700a01007387 */ /* 0x000fe80000100800 */
[----:B------:R-:W-:Y:S04]  /*12810*/  STL [R1+0x4dc], R11 ;  /* 0x0004dc0b01007387 */ /* 0x000fe80000100800 */
[----:B---3--:R-:W1:Y:S04]  /*12820*/  LDSM.16.MT88.4 R8, [R15+0x3080] ;  /* 0x003080000f08783b */ /* 0x008e680000004200 */
[----:B0-----:R-:W3:Y:S04]  /*12830*/  LDL.LU R26, [R1+0x8] ;  /* 0x00000800011a7983 */ /* 0x001ee80000300800 */
[----:B------:R-:W3:Y:S04]  /*12840*/  LDL.LU R27, [R1+0xc] ;  /* 0x00000c00011b7983 */ /* 0x000ee80000300800 */
[----:B-1----:R0:W-:Y:S04]  /*12850*/  STL.64 [R1+0x828], R10 ;  /* 0x0008280a01007387 */ /* 0x0021e80000100a00 */
[----:B------:R-:W-:Y:S04]  /*12860*/  STL.64 [R1+0x820], R8 ;  /* 0x0008200801007387 */ /* 0x000fe80000100a00 */
[----:B0-----:R-:W2:Y:S04]  /*12870*/  LDL.64 R10, [R1+0x28] ;  /* 0x00002800010a7983 */ /* 0x001ea80000100a00 */
[----:B--2---:R0:W-:Y:S04]  /*12880*/  STL.64 [R1+0x858], R10 ;  /* 0x0008580a01007387 */ /* 0x0041e80000100a00 */
[----:B0-----:R-:W2:Y:S04]  /*12890*/  LDL R10, [R1+0x38] ;  /* 0x00003800010a7983 */ /* 0x001ea80000100800 */
[----:B------:R-:W2:Y:S01]  /*128a0*/  LDL R11, [R1+0x3c] ;  /* 0x00003c00010b7983 */ /* 0x000ea20000100800 */
[----:B------:R-:W-:-:S02]  /*128b0*/  IMAD.MOV.U32 R25, RZ, RZ, c[0x0][0x18c] ;  /* 0x00006300ff197624 */ /* 0x000fc400078e00ff */
[----:B------:R-:W-:Y:S01]  /*128c0*/  IMAD.MOV.U32 R12, RZ, RZ, R14 ;  /* 0x000000ffff0c7224 */ /* 0x000fe200078e000e */
[----:B--2---:R-:W-:Y:S01]  /*128d0*/  HMMA.16816.F32.BF16 R8, R4, R10, R20 ;  /* 0x0000000a0408723c */ /* 0x004fe20000041814 */
[----:B------:R-:W2:Y:S01]  /*128e0*/  LDL.LU.64 R22, [R1+0x860] ;  /* 0x0008600001167983 */ /* 0x000ea20000300a00 */
[----:B------:R-:W-:Y:S02]  /*128f0*/  IMAD.SHL.U32 R25, R25, 0x40, RZ ;  /* 0x0000004019197824 */ /* 0x000fe400078e00ff */
[----:B------:R-:W-:Y:S02]  /*12900*/  IMAD.MOV.U32 R14, RZ, RZ, R17 ;  /* 0x000000ffff0e7224 */ /* 0x000fe400078e0011 */
[----:B------:R-:W-:Y:S02]  /*12910*/  IMAD.MOV.U32 R15, RZ, RZ, R16 ;  /* 0x000000ffff0f7224 */ /* 0x000fe400078e0010 */
[----:B----4-:R-:W-:-:S04]  /*12920*/  IMAD.WIDE R16, R25, 0x2, R12 ;  /* 0x0000000219107825 */ /* 0x010fc800078e020c */
[----:B------:R-:W-:Y:S02]  /*12930*/  IMAD.MOV.U32 R12, RZ, RZ, R3 ;  /* 0x000000ffff0c7224 */ /* 0x000fe400078e0003 */
[----:B------:R-:W-:-:S09]  /*12940*/  IMAD.MOV.U32 R13, RZ, RZ, R2 ;  /* 0x000000ffff0d7224 */ /* 0x000fd200078e0002 */
[----:B------:R-:W-:Y:S01]  /*12950*/  STL.64 [R1+0x360], R8 ;  /* 0x0003600801007387 */ /* 0x000fe20000100a00 */
[----:B------:R-:W-:Y:S02]  /*12960*/  IMAD.MOV.U32 R21, RZ, RZ, R9 ;  /* 0x000000ffff157224 */ /* 0x000fe400078e0009 */
[----:B------:R-:W-:Y:S01]  /*12970*/  IMAD.MOV.U32 R20, RZ, RZ, R8 ;  /* 0x000000ffff147224 */ /* 0x000fe200078e0008 */
[----:B------:R0:W-:Y:S01]  /*12980*/  STL.64 [R1+0x368], R10 ;  /* 0x0003680a01007387 */ /* 0x0001e20000100a00 */
[----:B------:R-:W-:-:S04]  /*12990*/  IMAD.WIDE R14, R25, 0x2, R14 ;  /* 0x00000002190e7825 */ /* 0x000fc800078e020e */
[----:B------:R-:W-:Y:S01]  /*129a0*/  IMAD.WIDE R12, R25, 0x2, R12 ;  /* 0x00000002190c7825 */ /* 0x000fe200078e020c */
[----:B0-----:R-:W4:Y:S04]  /*129b0*/  LDL.LU.64 R10, [R1+0x858] ;  /* 0x00085800010a7983 */ /* 0x001f280000300a00 */
[----:B------:R-:W4:Y:S04]  /*129c0*/  LDL.LU R0, [R1+0x4e4] ;  /* 0x0004e40001007983 */ /* 0x000f280000300800 */
[----:B--2---:R-:W-:Y:S04]  /*129d0*/  STL.64 [R1+0x600], R22 ;  /* 0x0006001601007387 */ /* 0x004fe80000100a00 */
[----:B------:R-:W-:Y:S04]  /*129e0*/  STL.64 [R1+0x5f8], R20 ;  /* 0x0005f81401007387 */ /* 0x000fe80000100a00 */
[----:B---3--:R-:W-:Y:S04]  /*129f0*/  STL.64 [R1+0x850], R26 ;  /* 0x0008501a01007387 */ /* 0x008fe80000100a00 */
[----:B------:R0:W-:Y:S04]  /*12a00*/  STL [R1+0x848], R25 ;  /* 0x0008481901007387 */ /* 0x0001e80000100800 */
[----:B------:R-:W2:Y:S04]  /*12a10*/  LDL.LU R24, [R1+0x100] ;  /* 0x0001000001187983 */ /* 0x000ea80000300800 */
[----:B0-----:R-:W2:Y:S04]  /*12a20*/  LDL.LU R25, [R1+0x104] ;  /* 0x0001040001197983 */ /* 0x001ea80000300800 */
[----:B------:R-:W2:Y:S04]  /*12a30*/  LDL.LU R26, [R1+0x108] ;  /* 0x00010800011a7983 */ /* 0x000ea80000300800 */
[----:B------:R-:W2:Y:S04]  /*12a40*/  LDL.LU R27, [R1+0x10c] ;  /* 0x00010c00011b7983 */ /* 0x000ea80000300800 */
[----:B------:R0:W-:Y:S04]  /*12a50*/  STL [R1+0x41c], R16 ;  /* 0x00041c1001007387 */ /* 0x0001e80000100800 */
[----:B------:R1:W-:Y:S04]  /*12a60*/  STL [R1+0x3b0], R17 ;  /* 0x0003b01101007387 */ /* 0x0003e80000100800 */
[----:B0-----:R-:W3:Y:S04]  /*12a70*/  LDL.LU R16, [R1+0x3bc] ;  /* 0x0003bc0001107983 */ /* 0x001ee80000300800 */
[----:B-1----:R-:W3:Y:S04]  /*12a80*/  LDL.LU R17, [R1+0x428] ;  /* 0x0004280001117983 */ /* 0x002ee80000300800 */
[----:B------:R-:W-:Y:S04]  /*12a90*/  STL [R1+0x420], R14 ;  /* 0x0004200e01007387 */ /* 0x000fe80000100800 */
[----:B------:R-:W3:Y:S01]  /*12aa0*/  LDL.LU.64 R22, [R1+0x138] ;  /* 0x0001380001167983 */ /* 0x000ee20000300a00 */
[----:B----4-:R-:W-:-:S02]  /*12ab0*/  IMAD.MOV.U32 R3, RZ, RZ, R10 ;  /* 0x000000ffff037224 */ /* 0x010fc400078e000a */
[----:B------:R-:W-:Y:S01]  /*12ac0*/  IMAD.MOV.U32 R2, RZ, RZ, R11 ;  /* 0x000000ffff027224 */ /* 0x000fe200078e000b */
[----:B--2---:R-:W-:Y:S01]  /*12ad0*/  HMMA.16816.F32.BF16 R24, R4, R10, R24 ;  /* 0x0000000a0418723c */ /* 0x004fe20000041818 */
[----:B---3--:R0:W-:Y:S04]  /*12ae0*/  STL.64 [R1+0x840], R22 ;  /* 0x0008401601007387 */ /* 0x0081e80000100a00 */
[----:B------:R-:W2:Y:S04]  /*12af0*/  LDL.LU R20, [R1+0x160] ;  /* 0x0001600001147983 */ /* 0x000ea80000300800 */
[----:B------:R-:W2:Y:S04]  /*12b00*/  LDL.LU R21, [R1+0x164] ;  /* 0x0001640001157983 */ /* 0x000ea80000300800 */
[----:B0-----:R-:W2:Y:S04]  /*12b10*/  LDL.LU R22, [R1+0x168] ;  /* 0x0001680001167983 */ /* 0x001ea80000300800 */
[----:B------:R-:W2:Y:S04]  /*12b20*/  LDL.LU R23, [R1+0x16c] ;  /* 0x00016c0001177983 */ /* 0x000ea80000300800 */
[----:B------:R0:W-:Y:S04]  /*12b30*/  STL [R1+0x3b4], R15 ;  /* 0x0003b40f01007387 */ /* 0x0001e80000100800 */
[----:B------:R-:W3:Y:S04]  /*12b40*/  LDL.LU R14, [R1+0x3b8] ;  /* 0x0003b800010e7983 */ /* 0x000ee80000300800 */
[----:B0-----:R-:W4:Y:S04]  /*12b50*/  LDL.LU R15, [R1+0x424] ;  /* 0x00042400010f7983 */ /* 0x001f280000300800 */
[----:B------:R-:W-:Y:S04]  /*12b60*/  STL.64 [R1+0x340], R24 ;  /* 0x0003401801007387 */ /* 0x000fe80000100a00 */
[----:B------:R0:W-:Y:S04]  /*12b70*/  STL.64 [R1+0x348], R26 ;  /* 0x0003481a01007387 */ /* 0x0001e80000100a00 */
[----:B0-----:R-:W2:Y:S04]  /*12b80*/  LDL.LU.64 R26, [R1+0x850] ;  /* 0x00085000011a7983 */ /* 0x001ea80000300a00 */
[----:B------:R-:W2:Y:S04]  /*12b90*/  LDL.LU R25, [R1+0x848] ;  /* 0x0008480001197983 */ /* 0x000ea80000300800 */
[----:B------:R-:W-:Y:S04]  /*12ba0*/  STL [R1+0x574], R12 ;  /* 0x0005740c01007387 */ /* 0x000fe80000100800 */
[----:B------:R-:W-:Y:S04]  /*12bb0*/  STL [R1+0x4e0], R13 ;  /* 0x0004e00d01007387 */ /* 0x000fe80000100800 */
[----:B------:R-:W2:Y:S04]  /*12bc0*/  LDL.LU R8, [R1+0x150] ;  /* 0x0001500001087983 */ /* 0x000ea80000300800 */
[----:B------:R-:W2:Y:S04]  /*12bd0*/  LDL.LU R9, [R1+0x154] ;  /* 0x0001540001097983 */ /* 0x000ea80000300800 */
[----:B------:R-:W2:Y:S04]  /*12be0*/  LDL.LU R10, [R1+0x158] ;  /* 0x00015800010a7983 */ /* 0x000ea80000300800 */
[----:B------:R-:W2:Y:S04]  /*12bf0*/  LDL.LU R11, [R1+0x15c] ;  /* 0x00015c00010b7983 */ /* 0x000ea80000300800 */
[----:B--2---:R-:W-:Y:S04]  /*12c00*/  STL.64 [R1+0x838], R10 ;  /* 0x0008380a01007387 */ /* 0x004fe80000100a00 */
[----:B------:R0:W-:Y:S04]  /*12c10*/  STL.64 [R1+0x830], R8 ;  /* 0x0008300801007387 */ /* 0x0001e80000100a00 */
[----:B0-----:R-:W2:Y:S04]  /*12c20*/  LDL.LU R9, [R1+0x42c] ;  /* 0x00042c0001097983 */ /* 0x001ea80000300800 */
[----:B------:R-:W2:Y:S01]  /*12c30*/  LDL.64 R10, [R1+0x18] ;  /* 0x00001800010a7983 */ /* 0x000ea20000100a00 */
[----:B----4-:R-:W-:-:S02]  /*12c40*/  IMAD.MOV.U32 R12, RZ, RZ, R15 ;  /* 0x000000ffff0c7224 */ /* 0x010fc400078e000f */
[----:B---3--:R-:W-:Y:S01]  /*12c50*/  IMAD.MOV.U32 R13, RZ, RZ, R14 ;  /* 0x000000ffff0d7224 */ /* 0x008fe200078e000e */
[----:B------:R-:W3:Y:S01]  /*12c60*/  LDL.LU R24, [R1+0x578] ;  /* 0x0005780001187983 */ /* 0x000ee20000300800 */
[----:B------:R-:W-:Y:S02]  /*12c70*/  IMAD.MOV.U32 R14, RZ, RZ, R17 ;  /* 0x000000ffff0e7224 */ /* 0x000fe400078e0011 */
[----:B------:R-:W-:Y:S02]  /*12c80*/  IMAD.MOV.U32 R15, RZ, RZ, R16 ;  /* 0x000000ffff0f7224 */ /* 0x000fe400078e0010 */
[----:B------:R-:W-:-:S04]  /*12c90*/  IMAD.WIDE R16, R25, 0x2, R12 ;  /* 0x0000000219107825 */ /* 0x000fc800078e020c */
[----:B------:R-:W-:Y:S02]  /*12ca0*/  IMAD.MOV.U32 R12, RZ, RZ, R0 ;  /* 0x000000ffff0c7224 */ /* 0x000fe400078e0000 */
[C---:B------:R-:W-:Y:S01]  /*12cb0*/  IMAD.WIDE R14, R25.reuse, 0x2, R14 ;  /* 0x00000002190e7825 */ /* 0x040fe200078e020e */
[----:B--2---:R-:W-:Y:S03]  /*12cc0*/  HMMA.16816.F32.BF16 R20, R4, R10, R20 ;  /* 0x0000000a0414723c */ /* 0x004fe60000041814 */
[----:B------:R-:W-:Y:S02]  /*12cd0*/  IMAD.MOV.U32 R13, RZ, RZ, R9 ;  /* 0x000000ffff0d7224 */ /* 0x000fe400078e0009 */
[----:B------:R-:W-:Y:S02]  /*12ce0*/  IMAD.MOV.U32 R0, RZ, RZ, R11 ;  /* 0x000000ffff007224 */ /* 0x000fe400078e000b */
[----:B------:R-:W-:Y:S11]  /*12cf0*/  IMAD.WIDE R12, R25, 0x2, R12 ;  /* 0x00000002190c7825 */ /* 0x000ff600078e020c */
[----:B------:R-:W-:Y:S05]  /*12d00*/  @!UPT UIADD3 URZ, URZ, URZ, URZ ;  /* 0x0000003f3f3ff290 */ /* 0x000fea000fffe03f */
[----:B------:R0:W-:Y:S04]  /*12d10*/  STL.64 [R1+0x320], R20 ;  /* 0x0003201401007387 */ /* 0x0001e80000100a00 */
[----:B------:R1:W-:Y:S01]  /*12d20*/  STL.64 [R1+0x328], R22 ;  /* 0x0003281601007387 */ /* 0x0003e20000100a00 */
[----:B0-----:R-:W-:-:S03]  /*12d30*/  IMAD.MOV.U32 R20, RZ, RZ, R10 ;  /* 0x000000ffff147224 */ /* 0x001fc600078e000a */
[----:B-1----:R-:W2:Y:S04]  /*12d40*/  LDL.LU.64 R22, [R1+0x840] ;  /* 0x0008400001167983 */ /* 0x002ea80000300a00 */
[----:B------:R-:W4:Y:S04]  /*12d50*/  LDL.LU.64 R10, [R1+0x838] ;  /* 0x00083800010a7983 */ /* 0x000f280000300a00 */
[----:B------:R-:W4:Y:S04]  /*12d60*/  LDL.LU.64 R8, [R1+0x830] ;  /* 0x0008300001087983 */ /* 0x000f280000300a00 */
[----:B------:R-:W-:Y:S04]  /*12d70*/  STL [R1+0x424], R16 ;  /* 0x0004241001007387 */ /* 0x000fe80000100800 */
[----:B------:R-:W-:Y:S04]  /*12d80*/  STL [R1+0x3b8], R17 ;  /* 0x0003b81101007387 */ /* 0x000fe80000100800 */
[----:B------:R0:W-:Y:S04]  /*12d90*/  STL [R1+0x428], R14 ;  /* 0x0004280e01007387 */ /* 0x0001e80000100800 */
[----:B------:R1:W-:Y:S04]  /*12da0*/  STL [R1+0x3bc], R15 ;  /* 0x0003bc0f01007387 */ /* 0x0003e80000100800 */
[----:B------:R-:W-:Y:S04]  /*12db0*/  STL [R1+0x4e4], R12 ;  /* 0x0004e40c01007387 */ /* 0x000fe80000100800 */
[----:B0-----:R-:W2:Y:S04]  /*12dc0*/  LDL.LU R14, [R1+0x4f0] ;  /* 0x0004f000010e7983 */ /* 0x001ea80000300800 */
[----:B-1----:R-:W2:Y:S04]  /*12dd0*/  LDL.LU R15, [R1+0x440] ;  /* 0x00044000010f7983 */ /* 0x002ea80000300800 */
[----:B------:R-:W2:Y:S04]  /*12de0*/  LDL.LU R21, [R1+0x4f4] ;  /* 0x0004f40001157983 */ /* 0x000ea80000300800 */
[----:B------:R-:W2:Y:S04]  /*12df0*/  LDL.LU R16, [R1+0x140] ;  /* 0x0001400001107983 */ /* 0x000ea80000300800 */
[----:B------:R-:W2:Y:S04]  /*12e00*/  LDL.LU R17, [R1+0x144] ;  /* 0x0001440001117983 */ /* 0x000ea80000300800 */
[----:B------:R-:W-:Y:S01]  /*12e10*/  STL.64 [R1+0x818], R18 ;  /* 0x0008181201007387 */ /* 0x000fe20000100a00 */
[----:B----4-:R-:W-:Y:S03]  /*12e20*/  HMMA.16816.F32.BF16 R4, R4, R26, R8 ;  /* 0x0000001a0404723c */ /* 0x010fe60000041808 */
[----:B--2---:R0:W-:Y:S04]  /*12e30*/  STL.64 [R1+0x810], R16 ;  /* 0x0008101001007387 */ /* 0x0041e80000100a00 */
[----:B0-----:R-:W2:Y:S04]  /*12e40*/  LDL.LU R16, [R1+0x120] ;  /* 0x0001200001107983 */ /* 0x001ea80000300800 */
[----:B------:R-:W2:Y:S04]  /*12e50*/  LDL.LU R17, [R1+0x124] ;  /* 0x0001240001117983 */ /* 0x000ea80000300800 */
[----:B------:R-:W2:Y:S04]  /*12e60*/  LDL.LU R18, [R1+0x128] ;  /* 0x0001280001127983 */ /* 0x000ea80000300800 */
[----:B------:R-:W2:Y:S04]  /*12e70*/  LDL.LU R19, [R1+0x12c] ;  /* 0x00012c0001137983 */ /* 0x000ea80000300800 */
[----:B------:R0:W-:Y:S04]  /*12e80*/  STL [R1+0x42c], R13 ;  /* 0x00042c0d01007387 */ /* 0x0001e80000100800 */
[----:B------:R-:W4:Y:S04]  /*12e90*/  LDL.LU R12, [R1+0x4e8] ;  /* 0x0004e800010c7983 */ /* 0x000f280000300800 */
[----:B0-----:R-:W2:Y:S04]  /*12ea0*/  LDL.LU R13, [R1+0x4ec] ;  /* 0x0004ec00010d7983 */ /* 0x001ea80000300800 */
[----:B------:R-:W2:Y:S04]  /*12eb0*/  LDL.LU.64 R10, [R1+0x828] ;  /* 0x00082800010a7983 */ /* 0x000ea80000300a00 */
[----:B------:R-:W2:Y:S04]  /*12ec0*/  LDL.LU.64 R8, [R1+0x820] ;  /* 0x0008200001087983 */ /* 0x000ea80000300a00 */
[----:B------:R0:W-:Y:S04]  /*12ed0*/  STL.64 [R1+0x300], R4 ;  /* 0x0003000401007387 */ /* 0x0001e80000100a00 */
[----:B------:R1:W-:Y:S04]  /*12ee0*/  STL.64 [R1+0x308], R6 ;  /* 0x0003080601007387 */ /* 0x0003e80000100a00 */
[----:B0-----:R-:W3:Y:S04]  /*12ef0*/  LDL.LU R5, [R1+0x3c0] ;  /* 0x0003c00001057983 */ /* 0x001ee80000300800 */
[----:B-1----:R-:W3:Y:S04]  /*12f00*/  LDL.LU R6, [R1+0x430] ;  /* 0x0004300001067983 */ /* 0x002ee80000300800 */
[----:B------:R-:W4:Y:S01]  /*12f10*/  LDL.LU R7, [R1+0x434] ;  /* 0x0004340001077983 */ /* 0x000f220000300800 */
[----:B--2---:R-:W-:Y:S01]  /*12f20*/  HMMA.16816.F32.BF16 R16, R8, R22, R16 ;  /* 0x000000160810723c */ /* 0x004fe20000041810 */
[----:B---3--:R-:W-:-:S02]  /*12f30*/  IMAD.MOV.U32 R4, RZ, RZ, R6 ;  /* 0x000000ffff047224 */ /* 0x008fc400078e0006 */
[----:B----4-:R-:W-:Y:S02]  /*12f40*/  IMAD.MOV.U32 R6, RZ, RZ, R12 ;  /* 0x000000ffff067224 */ /* 0x010fe400078e000c */
[----:B------:R-:W-:-:S04]  /*12f50*/  IMAD.WIDE R4, R25, 0x2, R4 ;  /* 0x0000000219047825 */ /* 0x000fc800078e0204 */
[----:B------:R-:W-:Y:S01]  /*12f60*/  IMAD.MOV.U32 R12, RZ, RZ, R24 ;  /* 0x000000ffff0c7224 */ /* 0x000fe200078e0018 */
[----:B------:R0:W-:Y:S01]  /*12f70*/  STL [R1+0x430], R4 ;  /* 0x0004300401007387 */ /* 0x0001e20000100800 */
[----:B------:R-:W-:-:S03]  /*12f80*/  IMAD.WIDE R6, R25, 0x2, R6 ;  /* 0x0000000219067825 */ /* 0x000fc600078e0206 */
[----:B------:R1:W-:Y:S01]  /*12f90*/  STL [R1+0x3c0], R5 ;  /* 0x0003c00501007387 */ /* 0x0003e20000100800 */
[----:B------:R-:W-:-:S03]  /*12fa0*/  IMAD.WIDE R12, R25, 0x2, R12 ;  /* 0x00000002190c7825 */ /* 0x000fc600078e020c */
[----:B0-----:R-:W2:Y:S04]  /*12fb0*/  LDL.LU R4, [R1+0x3c4] ;  /* 0x0003c40001047983 */ /* 0x001ea80000300800 */
[----:B-1----:R-:W2:Y:S04]  /*12fc0*/  LDL.LU R5, [R1+0x438] ;  /* 0x0004380001057983 */ /* 0x002ea80000300800 */
[----:B------:R-:W-:Y:S04]  /*12fd0*/  STL [R1+0x4e8], R6 ;  /* 0x0004e80601007387 */ /* 0x000fe80000100800 */
[----:B------:R0:W-:Y:S04]  /*12fe0*/  STL [R1+0x434], R7 ;  /* 0x0004340701007387 */ /* 0x0001e80000100800 */
[----:B0-----:R-:W3:Y:S04]  /*12ff0*/  LDL.LU R7, [R1+0x43c] ;  /* 0x00043c0001077983 */ /* 0x001ee80000300800 */
[----:B------:R-:W-:Y:S04]  /*13000*/  STL [R1+0x578], R12 ;  /* 0x0005780c01007387 */ /* 0x000fe80000100800 */
[----:B------:R-:W-:Y:S04]  /*13010*/  STL [R1+0x4ec], R13 ;  /* 0x0004ec0d01007387 */ /* 0x000fe80000100800 */
[----:B------:R-:W-:Y:S04]  /*13020*/  STL.64 [R1+0x330], R16 ;  /* 0x0003301001007387 */ /* 0x000fe80000100a00 */
[----:B------:R0:W-:Y:S04]  /*13030*/  STL.64 [R1+0x338], R18 ;  /* 0x0003381201007387 */ /* 0x0001e80000100a00 */
[----:B0-----:R-:W4:Y:S04]  /*13040*/  LDL.LU.64 R18, [R1+0x818] ;  /* 0x0008180001127983 */ /* 0x001f280000300a00 */
[----:B------:R-:W4:Y:S04]  /*13050*/  LDL.LU.64 R16, [R1+0x810] ;  /* 0x0008100001107983 */ /* 0x000f280000300a00 */
[----:B------:R0:W-:Y:S04]  /*13060*/  STL.64 [R1+0x7b0], R22 ;  /* 0x0007b01601007387 */ /* 0x0001e80000100a00 */
[----:B------:R-:W-:Y:S04]  /*13070*/  STL [R1+0x7a8], R20 ;  /* 0x0007a81401007387 */ /* 0x000fe80000100800 */
[----:B0-----:R-:W2:Y:S01]  /*13080*/  LDL R22, [R1+0x1c8] ;  /* 0x0001c80001167983 */ /* 0x001ea20000100800 */
[----:B------:R-:W-:-:S05]  /*13090*/  IMAD.MOV.U32 R23, RZ, RZ, R29 ;  /* 0x000000ffff177224 */ /* 0x000fca00078e001d */
[----:B--2---:R0:W-:Y:S04]  /*130a0*/  STL.64 [R1+0x808], R22 ;  /* 0x0008081601007387 */ /* 0x0041e80000100a00 */
[----:B0-----:R-:W4:Y:S01]  /*130b0*/  LDL.64 R22, [R1+0x188] ;  /* 0x0001880001167983 */ /* 0x001f220000100a00 */
[----:B------:R-:W-:-:S03]  /*130c0*/  LOP3.LUT R5, R5, R4, RZ, 0x3c, !PT ;  /* 0x0000000405057212 */ /* 0x000fc600078e3cff */
[----:B------:R-:W2:Y:S01]  /*130d0*/  LDL.LU R24, [R1+0x3c8] ;  /* 0x0003c80001187983 */ /* 0x000ea20000300800 */
[----:B------:R-:W-:-:S03]  /*130e0*/  LOP3.LUT R4, R5, R4, RZ, 0x3c, !PT ;  /* 0x0000000405047212 */ /* 0x000fc600078e3cff */
[----:B------:R-:W2:Y:S01]  /*130f0*/  LDL.LU R29, [R1+0x444] ;  /* 0x00044400011d7983 */ /* 0x000ea20000300800 */
[----:B------:R-:W-:-:S05]  /*13100*/  LOP3.LUT R5, R5, R4, RZ, 0x3c, !PT ;  /* 0x0000000405057212 */ /* 0x000fca00078e3cff */
[----:B------:R-:W-:-:S05]  /*13110*/  IMAD.WIDE R4, R25, 0x2, R4 ;  /* 0x0000000219047825 */ /* 0x000fca00078e0204 */
[----:B------:R-:W-:Y:S01]  /*13120*/  STL [R1+0x438], R4 ;  /* 0x0004380401007387 */ /* 0x000fe20000100800 */
[----:B------:R-:W-:Y:S02]  /*13130*/  IMAD.MOV.U32 R12, RZ, RZ, R14 ;  /* 0x000000ffff0c7224 */ /* 0x000fe400078e000e */
[----:B---3--:R-:W-:Y:S02]  /*13140*/  IMAD.MOV.U32 R13, RZ, RZ, R7 ;  /* 0x000000ffff0d7224 */ /* 0x008fe400078e0007 */
[----:B------:R-:W-:Y:S01]  /*13150*/  IMAD.MOV.U32 R7, RZ, RZ, R15 ;  /* 0x000000ffff077224 */ /* 0x000fe200078e000f */
[----:B----4-:R-:W-:Y:S11]  /*13160*/  HMMA.16816.F32.BF16 R16, R8, R22, R16 ;  /* 0x000000160810723c */ /* 0x010ff60000041810 */
[----:B------:R-:W-:Y:S11]  /*13170*/  @!UPT UIADD3 URZ, URZ, URZ, URZ ;  /* 0x0000003f3f3ff290 */ /* 0x000ff6000fffe03f */
[----:B------:R-:W-:Y:S01]  /*13180*/  @!UPT UIADD3 URZ, URZ, URZ, URZ ;  /* 0x0000003f3f3ff290 */ /* 0x000fe2000fffe03f */
[----:B------:R-:W-:Y:S04]  /*13190*/  STL.64 [R1+0x310], R16 ;  /* 0x0003101001007387 */ /* 0x000fe80000100a00 */
[----:B------:R0:W-:Y:S02]  /*131a0*/  STL.64 [R1+0x318], R18 ;  /* 0x0003181201007387 */ /* 0x0001e40000100a00 */
[----:B0-----:R-:W-:Y:S02]  /*131b0*/  IMAD.MOV.U32 R18, RZ, RZ, R22 ;  /* 0x000000ffff127224 */ /* 0x001fe400078e0016 */
[----:B------:R-:W-:Y:S02]  /*131c0*/  IMAD.MOV.U32 R19, RZ, RZ, R23 ;  /* 0x000000ffff137224 */ /* 0x000fe400078e0017 */
[----:B------:R-:W3:Y:S04]  /*131d0*/  LDL.LU.64 R22, [R1+0x808] ;  /* 0x0008080001167983 */ /* 0x000ee80000300a00 */
[----:B------:R0:W-:Y:S04]  /*131e0*/  STL [R1+0x3c4], R5 ;  /* 0x0003c40501007387 */ /* 0x0001e80000100800 */
[----:B------:R-:W4:Y:S04]  /*131f0*/  LDL.LU R4, [R1+0x448] ;  /* 0x0004480001047983 */ /* 0x000f280000300800 */
[----:B0-----:R-:W4:Y:S04]  /*13200*/  LDL.LU R5, [R1+0x4f8] ;  /* 0x0004f80001057983 */ /* 0x001f280000300800 */
[----:B------:R-:W2:Y:S04]  /*13210*/  LDL.LU R14, [R1+0x57c] ;  /* 0x00057c00010e7983 */ /* 0x000ea80000300800 */
[----:B------:R-:W2:Y:S04]  /*13220*/  LDL.LU R15, [R1+0x3cc] ;  /* 0x0003cc00010f7983 */ /* 0x000ea80000300800 */
[----:B------:R-:W2:Y:S04]  /*13230*/  LDL.LU R16, [R1+0x44c] ;  /* 0x00044c0001107983 */ /* 0x000ea80000300800 */
[----:B------:R-:W2:Y:S04]  /*13240*/  LDL R17, [R1+0x5bc] ;  /* 0x0005bc0001117983 */ /* 0x000ea80000100800 */
[----:B------:R-:W-:Y:S04]  /*13250*/  STL.64 [R1+0x7e8], R18 ;  /* 0x0007e81201007387 */ /* 0x000fe80000100a00 */
[----:B--2---:R0:W-:Y:S04]  /*13260*/  STL.64 [R1+0x7e0], R16 ;  /* 0x0007e01001007387 */ /* 0x0041e80000100a00 */
[----:B0-----:R-:W2:Y:S04]  /*13270*/  LDL.LU R17, [R1+0x4fc] ;  /* 0x0004fc0001117983 */ /* 0x001ea80000300800 */
[----:B------:R-:W2:Y:S01]  /*13280*/  LDL R18, [R1+0x48] ;  /* 0x0000480001127983 */ /* 0x000ea20000100800 */
[----:B------:R-:W-:-:S05]  /*13290*/  IMAD.MOV.U32 R19, RZ, RZ, R28 ;  /* 0x000000ffff137224 */ /* 0x000fca00078e001c */
[----:B--2---:R-:W-:Y:S04]  /*132a0*/  STL.64 [R1+0x800], R18 ;  /* 0x0008001201007387 */ /* 0x004fe80000100a00 */
[----:B------:R0:W-:Y:S04]  /*132b0*/  STL [R1+0x7f8], R17 ;  /* 0x0007f81101007387 */ /* 0x0001e80000100800 */
[----:B------:R-:W3:Y:S04]  /*132c0*/  LDL.LU R16, [R1+0x170] ;  /* 0x0001700001107983 */ /* 0x000ee80000300800 */
[----:B0-----:R-:W3:Y:S04]  /*132d0*/  LDL.LU R17, [R1+0x174] ;  /* 0x0001740001117983 */ /* 0x001ee80000300800 */
[----:B------:R-:W3:Y:S04]  /*132e0*/  LDL.LU R18, [R1+0x178] ;  /* 0x0001780001127983 */ /* 0x000ee80000300800 */
[----:B------:R-:W3:Y:S01]  /*132f0*/  LDL.LU R19, [R1+0x17c] ;  /* 0x00017c0001137983 */ /* 0x000ee20000300800 */
[----:B------:R-:W-:-:S02]  /*13300*/  IMAD.MOV.U32 R6, RZ, RZ, R21 ;  /* 0x000000ffff067224 */ /* 0x000fc400078e0015 */
[----:B------:R-:W-:-:S04]  /*13310*/  IMAD.WIDE R12, R25, 0x2, R12 ;  /* 0x00000002190c7825 */ /* 0x000fc800078e020c */
[----:B------:R-:W-:Y:S01]  /*13320*/  IMAD.WIDE R6, R25, 0x2, R6 ;  /* 0x0000000219067825 */ /* 0x000fe200078e0206 */
[----:B------:R-:W-:Y:S04]  /*13330*/  STL [R1+0x4f0], R12 ;  /* 0x0004f00c01007387 */ /* 0x000fe80000100800 */
[----:B------:R-:W-:Y:S04]  /*13340*/  STL [R1+0x43c], R13 ;  /* 0x00043c0d01007387 */ /* 0x000fe80000100800 */
[----:B------:R0:W-:Y:S04]  /*13350*/  STL [R1+0x4f4], R6 ;  /* 0x0004f40601007387 */ /* 0x0001e80000100800 */
[----:B------:R1:W-:Y:S04]  /*13360*/  STL [R1+0x440], R7 ;  /* 0x0004400701007387 */ /* 0x0003e80000100800 */
[----:B------:R-:W2:Y:S01]  /*13370*/  LDL.LU R28, [R1+0x580] ;  /* 0x00058000011c7983 */ /* 0x000ea20000300800 */
[----:B0-----:R-:W-:-:S02]  /*13380*/  IMAD.MOV.U32 R6, RZ, RZ, R29 ;  /* 0x000000ffff067224 */ /* 0x001fc400078e001d */
[----:B-1----:R-:W-:Y:S01]  /*13390*/  IMAD.MOV.U32 R7, RZ, RZ, R24 ;  /* 0x000000ffff077224 */ /* 0x002fe200078e0018 */
[----:B---3--:R-:W-:Y:S01]  /*133a0*/  HMMA.16816.F32.BF16 R20, R8, R22, R16 ;  /* 0x000000160814723c */ /* 0x008fe20000041810 */
[----:B------:R-:W3:Y:S04]  /*133b0*/  LDL.LU.64 R18, [R1+0x800] ;  /* 0x0008000001127983 */ /* 0x000ee80000300a00 */
[----:B------:R-:W2:Y:S04]  /*133c0*/  LDL.LU R17, [R1+0x7f8] ;  /* 0x0007f80001117983 */ /* 0x000ea80000300800 */
[----:B------:R-:W2:Y:S04]  /*133d0*/  LDL.LU R24, [R1+0x3d0] ;  /* 0x0003d00001187983 */ /* 0x000ea80000300800 */
[----:B------:R-:W2:Y:S10]  /*133e0*/  LDL.LU R29, [R1+0x450] ;  /* 0x00045000011d7983 */ /* 0x000eb40000300800 */
[----:B------:R0:W-:Y:S04]  /*133f0*/  STL.64 [R1+0x2f0], R20 ;  /* 0x0002f01401007387 */ /* 0x0001e80000100a00 */
[----:B------:R1:W-:Y:S04]  /*13400*/  STL.64 [R1+0x2f8], R22 ;  /* 0x0002f81601007387 */ /* 0x0003e80000100a00 */
[----:B0-----:R-:W2:Y:S04]  /*13410*/  LDL.LU R20, [R1+0x1b0] ;  /* 0x0001b00001147983 */ /* 0x001ea80000300800 */
[----:B------:R-:W2:Y:S04]  /*13420*/  LDL.LU R21, [R1+0x1b4] ;  /* 0x0001b40001157983 */ /* 0x000ea80000300800 */
[----:B-1----:R-:W2:Y:S04]  /*13430*/  LDL.LU R22, [R1+0x1b8] ;  /* 0x0001b80001167983 */ /* 0x002ea80000300800 */
[----:B------:R-:W2:Y:S04]  /*13440*/  LDL.LU R23, [R1+0x1bc] ;  /* 0x0001bc0001177983 */ /* 0x000ea80000300800 */
[----:B--2---:R0:W-:Y:S04]  /*13450*/  STL.64 [R1+0x7c0], R22 ;  /* 0x0007c01601007387 */ /* 0x0041e80000100a00 */
[----:B------:R1:W-:Y:S04]  /*13460*/  STL.64 [R1+0x7b8], R20 ;  /* 0x0007b81401007387 */ /* 0x0003e80000100a00 */
[----:B0-----:R-:W2:Y:S04]  /*13470*/  LDL R22, [R1+0x38] ;  /* 0x0000380001167983 */ /* 0x001ea80000100800 */
[----:B------:R-:W2:Y:S04]  /*13480*/  LDL R23, [R1+0x3c] ;  /* 0x00003c0001177983 */ /* 0x000ea80000100800 */
[----:B--2---:R0:W-:Y:S04]  /*13490*/  STL.64 [R1+0x7f0], R22 ;  /* 0x0007f01601007387 */ /* 0x0041e80000100a00 */
[----:B-1----:R-:W3:Y:S04]  /*134a0*/  LDL.LU R20, [R1+0x190] ;  /* 0x0001900001147983 */ /* 0x002ee80000300800 */
[----:B------:R-:W3:Y:S04]  /*134b0*/  LDL.LU R21, [R1+0x194] ;  /* 0x0001940001157983 */ /* 0x000ee80000300800 */
[----:B0-----:R-:W3:Y:S04]  /*134c0*/  LDL.LU R22, [R1+0x198] ;  /* 0x0001980001167983 */ /* 0x001ee80000300800 */
[----:B------:R-:W3:Y:S01]  /*134d0*/  LDL.LU R23, [R1+0x19c] ;  /* 0x00019c0001177983 */ /* 0x000ee20000300800 */
[----:B------:R-:W-:Y:S01]  /*134e0*/  IMAD.MOV.U32 R13, RZ, RZ, R17 ;  /* 0x000000ffff0d7224 */ /* 0x000fe200078e0011 */
[----:B----4-:R-:W-:-:S04]  /*134f0*/  LOP3.LUT R5, R5, R4, RZ, 0x3c, !PT ;  /* 0x0000000405057212 */ /* 0x010fc800078e3cff */
[----:B------:R-:W-:Y:S01]  /*13500*/  LOP3.LUT R4, R5, R4, RZ, 0x3c, !PT ;  /* 0x0000000405047212 */ /* 0x000fe200078e3cff */
[----:B------:R-:W-:-:S03]  /*13510*/  IMAD.WIDE R6, R25, 0x2, R6 ;  /* 0x0000000219067825 */ /* 0x000fc600078e0206 */
[----:B------:R-:W-:Y:S02]  /*13520*/  LOP3.LUT R5, R5, R4, RZ, 0x3c, !PT ;  /* 0x0000000405057212 */ /* 0x000fe400078e3cff */
[----:B------:R-:W-:Y:S03]  /*13530*/  STL [R1+0x444], R6 ;  /* 0x0004440601007387 */ /* 0x000fe60000100800 */
[----:B------:R-:W-:Y:S01]  /*13540*/  IMAD.WIDE R4, R25, 0x2, R4 ;  /* 0x0000000219047825 */ /* 0x000fe200078e0204 */
[----:B------:R-:W-:Y:S04]  /*13550*/  STL [R1+0x3c8], R7 ;  /* 0x0003c80701007387 */ /* 0x000fe80000100800 */
[----:B------:R-:W-:Y:S01]  /*13560*/  STL [R1+0x4f8], R4 ;  /* 0x0004f80401007387 */ /* 0x000fe20000100800 */
[----:B---3--:R-:W-:Y:S03]  /*13570*/  HMMA.16816.F32.BF16 R16, R8, R18, R20 ;  /* 0x000000120810723c */ /* 0x008fe60000041814 */
[----:B------:R-:W2:Y:S11]  /*13580*/  LDL.LU.64 R22, [R1+0x7f0] ;  /* 0x0007f00001167983 */ /* 0x000eb60000300a00 */
[----:B------:R-:W-:Y:S09]  /*13590*/  @!UPT UIADD3 URZ, URZ, URZ, URZ ;  /* 0x0000003f3f3ff290 */ /* 0x000ff2000fffe03f */
[----:B------:R-:W-:Y:S04]  /*135a0*/  STL.64 [R1+0x2e0], R16 ;  /* 0x0002e01001007387 */ /* 0x000fe80000100a00 */
[----:B------:R0:W-:Y:S04]  /*135b0*/  STL.64 [R1+0x2e8], R18 ;  /* 0x0002e81201007387 */ /* 0x0001e80000100a00 */
[----:B0-----:R-:W3:Y:S04]  /*135c0*/  LDL.LU.64 R18, [R1+0x7e8] ;  /* 0x0007e80001127983 */ /* 0x001ee80000300a00 */
[----:B------:R-:W4:Y:S04]  /*135d0*/  LDL.LU.64 R16, [R1+0x7e0] ;  /* 0x0007e00001107983 */ /* 0x000f280000300a00 */
[----:B------:R-:W-:Y:S01]  /*135e0*/  STL [R1+0x448], R5 ;  /* 0x0004480501007387 */ /* 0x000fe20000100800 */
[----:B------:R-:W-:-:S04]  /*135f0*/  IMAD.MOV.U32 R12, RZ, RZ, R14 ;  /* 0x000000ffff0c7224 */ /* 0x000fc800078e000e */
[----:B------:R-:W-:-:S05]  /*13600*/  IMAD.WIDE R12, R25, 0x2, R12 ;  /* 0x00000002190c7825 */ /* 0x000fca00078e020c */
[----:B------:R-:W-:Y:S04]  /*13610*/  STL [R1+0x57c], R12 ;  /* 0x00057c0c01007387 */ /* 0x000fe80000100800 */
[----:B------:R-:W-:Y:S04]  /*13620*/  STL [R1+0x4fc], R13 ;  /* 0x0004fc0d01007387 */ /* 0x000fe80000100800 */
[----:B----4-:R-:W0:Y:S04]  /*13630*/  LDSM.16.MT88.4 R4, [R17+0x3000] ;  /* 0x003000001104783b */ /* 0x010e280000004200 */
[----:B0-----:R-:W-:Y:S04]  /*13640*/  STL.64 [R1+0x770], R6 ;  /* 0x0007700601007387 */ /* 0x001fe80000100a00 */
[----:B------:R0:W-:Y:S04]  /*13650*/  STL.64 [R1+0x768], R4 ;  /* 0x0007680401007387 */ /* 0x0001e80000100a00 */
[----:B0-----:R-:W4:Y:S01]  /*13660*/  LDL.LU R5, [R1+0x500] ;  /* 0x0005000001057983 */ /* 0x001f220000300800 */
[----:B------:R-:W-:-:S02]  /*13670*/  IMAD.MOV.U32 R6, RZ, RZ, R3 ;  /* 0x000000ffff067224 */ /* 0x000fc400078e0003 */
[----:B------:R-:W-:Y:S01]  /*13680*/  IMAD.MOV.U32 R7, RZ, RZ, R2 ;  /* 0x000000ffff077224 */ /* 0x000fe200078e0002 */
[----:B------:R-:W2:Y:S04]  /*13690*/  LDL.LU R3, [R1+0x7dc] ;  /* 0x0007dc0001037983 */ /* 0x000ea80000300800 */
[----:B------:R-:W2:Y:S04]  /*136a0*/  LDL.LU R2, [R1+0x7d8] ;  /* 0x0007d80001027983 */ /* 0x000ea80000300800 */
[----:B------:R-:W-:Y:S04]  /*136b0*/  STL.64 [R1+0x7d0], R6 ;  /* 0x0007d00601007387 */ /* 0x000fe80000100a00 */
[----:B----4-:R0:W-:Y:S04]  /*136c0*/  STL [R1+0x7c8], R5 ;  /* 0x0007c80501007387 */ /* 0x0101e80000100800 */
[----:B------:R-:W2:Y:S04]  /*136d0*/  LDL.LU R4, [R1+0x1a0] ;  /* 0x0001a00001047983 */ /* 0x000ea80000300800 */
[----:B0-----:R-:W2:Y:S04]  /*136e0*/  LDL.LU R5, [R1+0x1a4] ;  /* 0x0001a40001057983 */ /* 0x001ea80000300800 */
[----:B------:R-:W2:Y:S04]  /*136f0*/  LDL.LU R6, [R1+0x1a8] ;  /* 0x0001a80001067983 */ /* 0x000ea80000300800 */
[----:B------:R-:W2:Y:S02]  /*13700*/  LDL.LU R7, [R1+0x1ac] ;  /* 0x0001ac0001077983 */ /* 0x000ea40000300800 */
[----:B--2---:R-:W-:Y:S02]  /*13710*/  HMMA.16816.F32.BF16 R20, R8, R22, R4 ;  /* 0x000000160814723c */ /* 0x004fe40000041804 */
[----:B------:R-:W2:Y:S04]  /*13720*/  LDL.LU.64 R6, [R1+0x7d0] ;  /* 0x0007d00001067983 */ /* 0x000ea80000300a00 */
[----:B------:R-:W4:Y:S11]  /*13730*/  LDL.LU R5, [R1+0x7c8] ;  /* 0x0007c80001057983 */ /* 0x000f360000300800 */
[----:B------:R-:W-:Y:S06]  /*13740*/  @!UPT UIADD3 URZ, URZ, URZ, URZ ;  /* 0x0000003f3f3ff290 */ /* 0x000fec000fffe03f */
[----:B------:R-:W-:Y:S04]  /*13750*/  STL.64 [R1+0x2d0], R20 ;  /* 0x0002d01401007387 */ /* 0x000fe80000100a00 */
[----:B------:R0:W-:Y:S04]  /*13760*/  STL.64 [R1+0x2d8], R22 ;  /* 0x0002d81601007387 */ /* 0x0001e80000100a00 */
[----:B0-----:R-:W2:Y:S04]  /*13770*/  LDL.LU.64 R22, [R1+0x7c0] ;  /* 0x0007c00001167983 */ /* 0x001ea80000300a00 */
[----:B------:R-:W2:Y:S01]  /*13780*/  LDL.LU.64 R20, [R1+0x7b8] ;  /* 0x0007b80001147983 */ /* 0x000ea20000300a00 */
[----:B------:R-:W-:-:S02]  /*13790*/  IMAD.MOV.U32 R12, RZ, RZ, R16 ;  /* 0x000000ffff0c7224 */ /* 0x000fc400078e0010 */
[----:B------:R-:W-:-:S04]  /*137a0*/  IMAD.MOV.U32 R13, RZ, RZ, R15 ;  /* 0x000000ffff0d7224 */ /* 0x000fc800078e000f */
[----:B------:R-:W-:-:S04]  /*137b0*/  IMAD.WIDE R16, R25, 0x2, R12 ;  /* 0x0000000219107825 */ /* 0x000fc800078e020c */
[----:B------:R-:W-:Y:S02]  /*137c0*/  IMAD.MOV.U32 R14, RZ, RZ, R29 ;  /* 0x000000ffff0e7224 */ /* 0x000fe400078e001d */
[----:B------:R-:W-:Y:S02]  /*137d0*/  IMAD.MOV.U32 R15, RZ, RZ, R24 ;  /* 0x000000ffff0f7224 */ /* 0x000fe400078e0018 */
[----:B------:R-:W3:Y:S02]  /*137e0*/  LDL.LU R24, [R1+0x45c] ;  /* 0x00045c0001187983 */ /* 0x000ee40000300800 */
[----:B------:R-:W-:Y:S02]  /*137f0*/  IMAD.WIDE R14, R25, 0x2, R14 ;  /* 0x00000002190e7825 */ /* 0x000fe400078e020e */
[----:B------:R-:W3:Y:S02]  /*13800*/  LDL.LU R29, [R1+0x504] ;  /* 0x00050400011d7983 */ /* 0x000ee40000300800 */
[----:B------:R-:W-:-:S02]  /*13810*/  IMAD.MOV.U32 R12, RZ, RZ, R28 ;  /* 0x000000ffff0c7224 */ /* 0x000fc400078e001c */
[----:B------:R0:W-:Y:S04]  /*13820*/  STL [R1+0x44c], R16 ;  /* 0x00044c1001007387 */ /* 0x0001e80000100800 */
[----:B------:R1:W-:Y:S04]  /*13830*/  STL [R1+0x3cc], R17 ;  /* 0x0003cc1101007387 */ /* 0x0003e80000100800 */
[----:B0-----:R-:W3:Y:S04]  /*13840*/  LDL.LU R16, [R1+0x3d8] ;  /* 0x0003d80001107983 */ /* 0x001ee80000300800 */
[----:B-1----:R-:W3:Y:S04]  /*13850*/  LDL.LU R17, [R1+0x458] ;  /* 0x0004580001117983 */ /* 0x002ee80000300800 */
[----:B------:R0:W-:Y:S04]  /*13860*/  STL [R1+0x450], R14 ;  /* 0x0004500e01007387 */ /* 0x0001e80000100800 */
[----:B------:R1:W-:Y:S04]  /*13870*/  STL [R1+0x3d0], R15 ;  /* 0x0003d00f01007387 */ /* 0x0003e80000100800 */
[----:B0-----:R-:W3:Y:S04]  /*13880*/  LDL.LU R14, [R1+0x3d4] ;  /* 0x0003d400010e7983 */ /* 0x001ee80000300800 */
[----:B-1----:R-:W3:Y:S01]  /*13890*/  LDL.LU R15, [R1+0x454] ;  /* 0x00045400010f7983 */ /* 0x002ee20000300800 */
[----:B----4-:R-:W-:-:S04]  /*138a0*/  IMAD.MOV.U32 R13, RZ, RZ, R5 ;  /* 0x000000ffff0d7224 */ /* 0x010fc800078e0005 */
[----:B------:R-:W-:Y:S01]  /*138b0*/  IMAD.WIDE R12, R25, 0x2, R12 ;  /* 0x00000002190c7825 */ /* 0x000fe200078e020c */
[----:B--2---:R-:W-:Y:S01]  /*138c0*/  HMMA.16816.F32.BF16 R4, R8, R6, R20 ;  /* 0x000000060804723c */ /* 0x004fe20000041814 */
[----:B------:R-:W2:Y:S04]  /*138d0*/  LDL.LU.64 R22, [R1+0x7b0] ;  /* 0x0007b00001167983 */ /* 0x000ea80000300a00 */
[----:B------:R-:W4:Y:S04]  /*138e0*/  LDL.LU R20, [R1+0x7a8] ;  /* 0x0007a80001147983 */ /* 0x000f280000300800 */
[----:B------:R-:W-:Y:S11]  /*138f0*/  STL [R1+0x580], R12 ;  /* 0x0005800c01007387 */ /* 0x000ff60000100800 */
[----:B------:R-:W-:Y:S03]  /*13900*/  @!UPT UIADD3 URZ, URZ, URZ, URZ ;  /* 0x0000003f3f3ff290 */ /* 0x000fe6000fffe03f */
[----:B------:R0:W-:Y:S04]  /*13910*/  STL.64 [R1+0x2c0], R4 ;  /* 0x0002c00401007387 */ /* 0x0001e80000100a00 */
[----:B------:R1:W-:Y:S04]  /*13920*/  STL.64 [R1+0x2c8], R6 ;  /* 0x0002c80601007387 */ /* 0x0003e80000100a00 */
[----:B0-----:R-:W2:Y:S04]  /*13930*/  LDL.LU R4, [R1+0x1d0] ;  /* 0x0001d00001047983 */ /* 0x001ea80000300800 */
[----:B------:R-:W2:Y:S04]  /*13940*/  LDL.LU R5, [R1+0x1d4] ;  /* 0x0001d40001057983 */ /* 0x000ea80000300800 */
[----:B-1----:R-:W2:Y:S04]  /*13950*/  LDL.LU R6, [R1+0x1d8] ;  /* 0x0001d80001067983 */ /* 0x002ea80000300800 */
[----:B------:R-:W2:Y:S04]  /*13960*/  LDL.LU R7, [R1+0x1dc] ;  /* 0x0001dc0001077983 */ /* 0x000ea80000300800 */
[----:B--2---:R4:W-:Y:S04]  /*13970*/  STL.64 [R1+0x788], R6 ;  /* 0x0007880601007387 */ /* 0x0049e80000100a00 */
[----:B------:R-:W-:Y:S01]  /*13980*/  STL.64 [R1+0x780], R4 ;  /* 0x0007800401007387 */ /* 0x000fe20000100a00 */
[----:B----4-:R-:W-:-:S03]  /*13990*/  IMAD.MOV.U32 R6, RZ, RZ, R20 ;  /* 0x000000ffff067224 */ /* 0x010fc600078e0014 */
[----:B------:R-:W2:Y:S04]  /*139a0*/  LDL.LU R20, [R1+0x3dc] ;  /* 0x0003dc0001147983 */ /* 0x000ea80000300800 */
[----:B------:R-:W2:Y:S04]  /*139b0*/  LDL.LU R21, [R1+0x460] ;  /* 0x0004600001157983 */ /* 0x000ea80000300800 */
[----:B------:R-:W-:Y:S01]  /*139c0*/  STL.64 [R1+0x798], R22 ;  /* 0x0007981601007387 */ /* 0x000fe20000100a00 */
[----:B------:R-:W-:-:S03]  /*139d0*/  IMAD.MOV.U32 R7, RZ, RZ, R0 ;  /* 0x000000ffff077224 */ /* 0x000fc600078e0000 */
[----:B--2---:R0:W-:Y:S04]  /*139e0*/  STL.64 [R1+0x790], R20 ;  /* 0x0007901401007387 */ /* 0x0041e80000100a00 */
[----:B0-----:R-:W2:Y:S04]  /*139f0*/  LDL.LU R20, [R1+0x1e0] ;  /* 0x0001e00001147983 */ /* 0x001ea80000300800 */
[----:B------:R-:W2:Y:S01]  /*13a00*/  LDL.LU R21, [R1+0x1e4] ;  /* 0x0001e40001157983 */ /* 0x000ea20000300800 */
[----:B------:R-:W-:Y:S02]  /*13a10*/  IMAD.MOV.U32 R22, RZ, RZ, R2 ;  /* 0x000000ffff167224 */ /* 0x000fe400078e0002 */
[----:B------:R-:W-:Y:S01]  /*13a20*/  IMAD.MOV.U32 R23, RZ, RZ, R3 ;  /* 0x000000ffff177224 */ /* 0x000fe200078e0003 */
[----:B------:R-:W4:Y:S04]  /*13a30*/  LDL.LU R2, [R1+0x7a4] ;  /* 0x0007a40001027983 */ /* 0x000f280000300800 */
[----:B------:R-:W4:Y:S01]  /*13a40*/  LDL.LU R3, [R1+0x7a0] ;  /* 0x0007a00001037983 */ /* 0x000f220000300800 */
[----:B---3--:R-:W-:-:S03]  /*13a50*/  IMAD.MOV.U32 R12, RZ, RZ, R15 ;  /* 0x000000ffff0c7224 */ /* 0x008fc600078e000f */
[----:B------:R-:W3:Y:S04]  /*13a60*/  LDL.LU R28, [R1+0x464] ;  /* 0x00046400011c7983 */ /* 0x000ee80000300800 */
[----:B------:R-:W3:Y:S04]  /*13a70*/  LDL.LU R0, [R1+0x508] ;  /* 0x0005080001007983 */ /* 0x000ee80000300800 */
[----:B------:R0:W-:Y:S01]  /*13a80*/  STL [R1+0x500], R13 ;  /* 0x0005000d01007387 */ /* 0x0001e20000100800 */
[----:B------:R-:W-:Y:S02]  /*13a90*/  IMAD.MOV.U32 R15, RZ, RZ, R16 ;  /* 0x000000ffff0f7224 */ /* 0x000fe400078e0010 */
[----:B0-----:R-:W-:-:S02]  /*13aa0*/  IMAD.MOV.U32 R13, RZ, RZ, R14 ;  /* 0x000000ffff0d7224 */ /* 0x001fc400078e000e */
[----:B------:R-:W-:Y:S02]  /*13ab0*/  IMAD.MOV.U32 R14, RZ, RZ, R17 ;  /* 0x000000ffff0e7224 */ /* 0x000fe400078e0011 */
[----:B------:R-:W-:-:S04]  /*13ac0*/  IMAD.WIDE R16, R25, 0x2, R12 ;  /* 0x0000000219107825 */ /* 0x000fc800078e020c */
[----:B------:R-:W-:Y:S02]  /*13ad0*/  IMAD.MOV.U32 R12, RZ, RZ, R29 ;  /* 0x000000ffff0c7224 */ /* 0x000fe400078e001d */
[----:B------:R-:W-:Y:S02]  /*13ae0*/  IMAD.MOV.U32 R13, RZ, RZ, R24 ;  /* 0x000000ffff0d7224 */ /* 0x000fe400078e0018 */
[----:B------:R-:W-:-:S04]  /*13af0*/  IMAD.WIDE R14, R25, 0x2, R14 ;  /* 0x00000002190e7825 */ /* 0x000fc800078e020e */
[----:B------:R-:W-:Y:S01]  /*13b00*/  IMAD.WIDE R12, R25, 0x2, R12 ;  /* 0x00000002190c7825 */ /* 0x000fe200078e020c */
[----:B--2---:R-:W-:Y:S01]  /*13b10*/  HMMA.16816.F32.BF16 R4, R8, R6, R20 ;  /* 0x000000060804723c */ /* 0x004fe20000041814 */
[----:B------:R-:W2:Y:S04]  /*13b20*/  LDL.LU.64 R22, [R1+0x798] ;  /* 0x0007980001167983 */ /* 0x000ea80000300a00 */
[----:B------:R-:W2:Y:S11]  /*13b30*/  LDL.LU.64 R20, [R1+0x790] ;  /* 0x0007900001147983 */ /* 0x000eb60000300a00 */
[----:B------:R-:W-:Y:S07]  /*13b40*/  @!UPT UIADD3 URZ, URZ, URZ, URZ ;  /* 0x0000003f3f3ff290 */ /* 0x000fee000fffe03f */
[----:B------:R-:W-:Y:S04]  /*13b50*/  STL.64 [R1+0x2b0], R4 ;  /* 0x0002b00401007387 */ /* 0x000fe80000100a00 */
[----:B------:R0:W-:Y:S04]  /*13b60*/  STL.64 [R1+0x2b8], R6 ;  /* 0x0002b80601007387 */ /* 0x0001e80000100a00 */
[----:B0-----:R-:W2:Y:S04]  /*13b70*/  LDL.LU.64 R6, [R1+0x788] ;  /* 0x0007880001067983 */ /* 0x001ea80000300a00 */
[----:B------:R-:W2:Y:S04]  /*13b80*/  LDL.LU.64 R4, [R1+0x780] ;  /* 0x0007800001047983 */ /* 0x000ea80000300a00 */
[----:B------:R-:W-:Y:S04]  /*13b90*/  STL [R1+0x454], R16 ;  /* 0x0004541001007387 */ /* 0x000fe80000100800 */
[----:B------:R-:W-:Y:S04]  /*13ba0*/  STL [R1+0x3d4], R17 ;  /* 0x0003d41101007387 */ /* 0x000fe80000100800 */
[----:B------:R-:W-:Y:S04]  /*13bb0*/  STL [R1+0x458], R14 ;  /* 0x0004580e01007387 */ /* 0x000fe80000100800 */
[----:B------:R0:W-:Y:S04]  /*13bc0*/  STL [R1+0x3d8], R15 ;  /* 0x0003d80f01007387 */ /* 0x0001e80000100800 */
[----:B------:R-:W-:Y:S04]  /*13bd0*/  STL [R1+0x504], R12 ;  /* 0x0005040c01007387 */ /* 0x000fe80000100800 */
[----:B0-----:R-:W3:Y:S04]  /*13be0*/  LDL.LU R15, [R1+0x468] ;  /* 0x00046800010f7983 */ /* 0x001ee80000300800 */
[----:B------:R-:W3:Y:S04]  /*13bf0*/  LDL.LU R16, [R1+0x46c] ;  /* 0x00046c0001107983 */ /* 0x000ee80000300800 */
[----:B------:R-:W3:Y:S04]  /*13c00*/  LDL.LU R17, [R1+0x510] ;  /* 0x0005100001117983 */ /* 0x000ee80000300800 */
[----:B------:R4:W-:Y:S02]  /*13c10*/  STL.64 [R1+0x760], R18 ;  /* 0x0007601201007387 */ /* 0x0009e40000100a00 */
[----:B----4-:R-:W-:-:S02]  /*13c20*/  IMAD.MOV.U32 R18, RZ, RZ, R3 ;  /* 0x000000ffff127224 */ /* 0x010fc400078e0003 */
[----:B------:R-:W-:Y:S01]  /*13c30*/  IMAD.MOV.U32 R19, RZ, RZ, R2 ;  /* 0x000000ffff137224 */ /* 0x000fe200078e0002 */
[----:B--2---:R-:W-:Y:S01]  /*13c40*/  HMMA.16816.F32.BF16 R8, R8, R26, R4 ;  /* 0x0000001a0808723c */ /* 0x004fe20000041804 */
[----:B---3--:R0:W-:Y:S04]  /*13c50*/  STL.64 [R1+0x758], R16 ;  /* 0x0007581001007387 */ /* 0x0081e80000100a00 */
[----:B0-----:R-:W2:Y:S04]  /*13c60*/  LDL.LU R16, [R1+0x200] ;  /* 0x0002000001107983 */ /* 0x001ea80000300800 */
[----:B------:R-:W2:Y:S04]  /*13c70*/  LDL.LU R17, [R1+0x204] ;  /* 0x0002040001117983 */ /* 0x000ea80000300800 */
[----:B------:R-:W3:Y:S04]  /*13c80*/  LDL.LU R3, [R1+0x77c] ;  /* 0x00077c0001037983 */ /* 0x000ee80000300800 */
[----:B------:R-:W4:Y:S04]  /*13c90*/  LDL.LU R2, [R1+0x778] ;  /* 0x0007780001027983 */ /* 0x000f280000300800 */
[----:B------:R-:W2:Y:S04]  /*13ca0*/  LDL.LU R24, [R1+0x470] ;  /* 0x0004700001187983 */ /* 0x000ea80000300800 */
[----:B------:R-:W2:Y:S04]  /*13cb0*/  LDL.LU R29, [R1+0x514] ;  /* 0x00051400011d7983 */ /* 0x000ea80000300800 */
[----:B------:R-:W-:Y:S04]  /*13cc0*/  STL [R1+0x45c], R13 ;  /* 0x00045c0d01007387 */ /* 0x000fe80000100800 */
[----:B------:R-:W2:Y:S04]  /*13cd0*/  LDL.LU.64 R6, [R1+0x770] ;  /* 0x0007700001067983 */ /* 0x000ea80000300a00 */
[----:B------:R-:W2:Y:S04]  /*13ce0*/  LDL.LU.64 R4, [R1+0x768] ;  /* 0x0007680001047983 */ /* 0x000ea80000300a00 */
[----:B------:R0:W-:Y:S04]  /*13cf0*/  STL.64 [R1+0x2a0], R8 ;  /* 0x0002a00801007387 */ /* 0x0001e80000100a00 */
[----:B------:R1:W-:Y:S01]  /*13d00*/  STL.64 [R1+0x2a8], R10 ;  /* 0x0002a80a01007387 */ /* 0x0003e20000100a00 */
[----:B0-----:R-:W-:-:S02]  /*13d10*/  IMAD.MOV.U32 R8, RZ, RZ, R21 ;  /* 0x000000ffff087224 */ /* 0x001fc400078e0015 */
[----:B------:R-:W-:Y:S02]  /*13d20*/  IMAD.MOV.U32 R9, RZ, RZ, R20 ;  /* 0x000000ffff097224 */ /* 0x000fe400078e0014 */
[----:B-1----:R-:W-:Y:S02]  /*13d30*/  IMAD.MOV.U32 R10, RZ, RZ, R0 ;  /* 0x000000ffff0a7224 */ /* 0x002fe400078e0000 */
[----:B------:R-:W-:Y:S02]  /*13d40*/  IMAD.MOV.U32 R11, RZ, RZ, R28 ;  /* 0x000000ffff0b7224 */ /* 0x000fe400078e001c */
[----:B------:R-:W-:-:S04]  /*13d50*/  IMAD.WIDE R8, R25, 0x2, R8 ;  /* 0x0000000219087825 */ /* 0x000fc800078e0208 */
[----:B------:R-:W-:Y:S01]  /*13d60*/  IMAD.WIDE R10, R25, 0x2, R10 ;  /* 0x00000002190a7825 */ /* 0x000fe200078e020a */
[----:B------:R-:W-:Y:S04]  /*13d70*/  STL [R1+0x460], R8 ;  /* 0x0004600801007387 */ /* 0x000fe80000100800 */
[----:B------:R0:W-:Y:S04]  /*13d80*/  STL [R1+0x3dc], R9 ;  /* 0x0003dc0901007387 */ /* 0x0001e80000100800 */
[----:B0-----:R-:W2:Y:S04]  /*13d90*/  LDL.LU R9, [R1+0x3e0] ;  /* 0x0003e00001097983 */ /* 0x001ea80000300800 */
[----:B------:R-:W-:Y:S04]  /*13da0*/  STL [R1+0x508], R10 ;  /* 0x0005080a01007387 */ /* 0x000fe80000100800 */
[----:B------:R-:W-:Y:S01]  /*13db0*/  STL [R1+0x464], R11 ;  /* 0x0004640b01007387 */ /* 0x000fe20000100800 */
[----:B---3--:R-:W-:-:S02]  /*13dc0*/  IMAD.MOV.U32 R13, RZ, RZ, R3 ;  /* 0x000000ffff0d7224 */ /* 0x008fc400078e0003 */
[----:B----4-:R-:W-:-:S04]  /*13dd0*/  IMAD.MOV.U32 R12, RZ, RZ, R2 ;  /* 0x000000ffff0c7224 */ /* 0x010fc800078e0002 */
[----:B------:R-:W-:Y:S01]  /*13de0*/  IMAD.WIDE R12, R25, 0x2, R12 ;  /* 0x00000002190c7825 */ /* 0x000fe200078e020c */
[----:B--2---:R-:W-:Y:S04]  /*13df0*/  HMMA.16816.F32.BF16 R16, R4, R22, R16 ;  /* 0x000000160410723c */ /* 0x004fe80000041810 */
[----:B------:R-:W-:Y:S04]  /*13e00*/  STL [R1+0x584], R12 ;  /* 0x0005840c01007387 */ /* 0x000fe80000100800 */
[----:B------:R-:W-:Y:S04]  /*13e10*/  STL [R1+0x50c], R13 ;  /* 0x00050c0d01007387 */ /* 0x000fe80000100800 */
[----:B------:R-:W2:Y:S04]  /*13e20*/  LDL.LU R28, [R1+0x3e4] ;  /* 0x0003e400011c7983 */ /* 0x000ea80000300800 */
[----:B------:R-:W3:Y:S07]  /*13e30*/  LDL.LU R0, [R1+0x474] ;  /* 0x0004740001007983 */ /* 0x000eee0000300800 */
[----:B------:R-:W-:Y:S04]  /*13e40*/  STL.64 [R1+0x190], R16 ;  /* 0x0001901001007387 */ /* 0x000fe80000100a00 */
[----:B------:R0:W-:Y:S04]  /*13e50*/  STL.64 [R1+0x198], R18 ;  /* 0x0001981201007387 */ /* 0x0001e80000100a00 */
[----:B0-----:R-:W4:Y:S04]  /*13e60*/  LDL.LU.64 R18, [R1+0x760] ;  /* 0x0007600001127983 */ /* 0x001f280000300a00 */
[----:B------:R-:W2:Y:S04]  /*13e70*/  LDL.LU.64 R16, [R1+0x758] ;  /* 0x0007580001107983 */ /* 0x000ea80000300a00 */
[----:B------:R-:W2:Y:S04]  /*13e80*/  LDL.LU R14, [R1+0x518] ;  /* 0x00051800010e7983 */ /* 0x000ea80000300800 */
[----:B------:R-:W2:Y:S04]  /*13e90*/  LDL.LU R20, [R1+0x51c] ;  /* 0x00051c0001147983 */ /* 0x000ea80000300800 */
[----:B------:R-:W2:Y:S01]  /*13ea0*/  LDL.LU R21, [R1+0x588] ;  /* 0x0005880001157983 */ /* 0x000ea20000300800 */
[----:B------:R-:W-:-:S02]  /*13eb0*/  IMAD.MOV.U32 R3, RZ, RZ, R22 ;  /* 0x000000ffff037224 */ /* 0x000fc400078e0016 */
[----:B------:R-:W-:Y:S01]  /*13ec0*/  IMAD.MOV.U32 R2, RZ, RZ, R23 ;  /* 0x000000ffff027224 */ /* 0x000fe200078e0017 */
[----:B--2---:R0:W-:Y:S04]  /*13ed0*/  STL.64 [R1+0x750], R20 ;  /* 0x0007501401007387 */ /* 0x0041e80000100a00 */
[----:B0-----:R-:W4:Y:S04]  /*13ee0*/  LDL.LU R20, [R1+0x210] ;  /* 0x0002100001147983 */ /* 0x001f280000300800 */
[----:B------:R-:W4:Y:S04]  /*13ef0*/  LDL.LU R21, [R1+0x214] ;  /* 0x0002140001157983 */ /* 0x000f280000300800 */
[----:B------:R-:W4:Y:S04]  /*13f00*/  LDL.LU R22, [R1+0x218] ;  /* 0x0002180001167983 */ /* 0x000f280000300800 */
[----:B------:R-:W4:Y:S01]  /*13f10*/  LDL.LU R23, [R1+0x21c] ;  /* 0x00021c0001177983 */ /* 0x000f220000300800 */
[----:B------:R-:W-:-:S02]  /*13f20*/  IMAD.MOV.U32 R12, RZ, RZ, R17 ;  /* 0x000000ffff0c7224 */ /* 0x000fc400078e0011 */
[----:B------:R-:W-:Y:S02]  /*13f30*/  IMAD.MOV.U32 R13, RZ, RZ, R16 ;  /* 0x000000ffff0d7224 */ /* 0x000fe400078e0010 */
[----:B------:R-:W-:-:S04]  /*13f40*/  IMAD.MOV.U32 R8, RZ, RZ, R15 ;  /* 0x000000ffff087224 */ /* 0x000fc800078e000f */
[----:B------:R-:W-:-:S04]  /*13f50*/  IMAD.WIDE R8, R25, 0x2, R8 ;  /* 0x0000000219087825 */ /* 0x000fc800078e0208 */
[----:B------:R-:W-:Y:S01]  /*13f60*/  IMAD.WIDE R12, R25, 0x2, R12 ;  /* 0x00000002190c7825 */ /* 0x000fe200078e020c */
[----:B------:R-:W-:Y:S01]  /*13f70*/  STL [R1+0x468], R8 ;  /* 0x0004680801007387 */ /* 0x000fe20000100800 */
[----:B----4-:R-:W-:Y:S03]  /*13f80*/  HMMA.16816.F32.BF16 R16, R4, R18, R20 ;  /* 0x000000120410723c */ /* 0x010fe60000041814 */
[----:B------:R-:W2:Y:S04]  /*13f90*/  LDL.LU.64 R20, [R1+0x750] ;  /* 0x0007500001147983 */ /* 0x000ea80000300a00 */
[----:B------:R0:W-:Y:S11]  /*13fa0*/  STL [R1+0x3e0], R9 ;  /* 0x0003e00901007387 */ /* 0x0001f60000100800 */
[----:B------:R-:W-:Y:S05]  /*13fb0*/  @!UPT UIADD3 URZ, URZ, URZ, URZ ;  /* 0x0000003f3f3ff290 */ /* 0x000fea000fffe03f */
[----:B------:R-:W-:Y:S04]  /*13fc0*/  STL.64 [R1+0x170], R16 ;  /* 0x0001701001007387 */ /* 0x000fe80000100a00 */
[----:B------:R-:W-:Y:S04]  /*13fd0*/  STL.64 [R1+0x178], R18 ;  /* 0x0001781201007387 */ /* 0x000fe80000100a00 */
[----:B0-----:R-:W4:Y:S04]  /*13fe0*/  LDL.LU R9, [R1+0x478] ;  /* 0x0004780001097983 */ /* 0x001f280000300800 */
[----:B------:R0:W-:Y:S04]  /*13ff0*/  STL [R1+0x510], R12 ;  /* 0x0005100c01007387 */ /* 0x0001e80000100800 */
[----:B------:R1:W-:Y:S04]  /*14000*/  STL [R1+0x46c], R13 ;  /* 0x00046c0d01007387 */ /* 0x0003e80000100800 */
[----:B------:R-:W2:Y:S04]  /*14010*/  LDL.LU R15, [R1+0x3e8] ;  /* 0x0003e800010f7983 */ /* 0x000ea80000300800 */
[----:B--2---:R2:W-:Y:S01]  /*14020*/  STL.64 [R1+0x740], R14 ;  /* 0x0007400e01007387 */ /* 0x0045e20000100a00 */
[----:B0-----:R-:W3:Y:S02]  /*14030*/  LDL.LU R12, [R1+0x220] ;  /* 0x00022000010c7983 */ /* 0x001ee40000300800 */
[----:B-1----:R-:W3:Y:S01]  /*14040*/  LDL.LU R13, [R1+0x224] ;  /* 0x00022400010d7983 */ /* 0x002ee20000300800 */
[----:B--2---:R-:W3:Y:S01]  /*14050*/  LDL.LU R14, [R1+0x228] ;  /* 0x00022800010e7983 */ /* 0x004ee20000300800 */
[----:B------:R-:W3:Y:S02]  /*14060*/  LDL.LU R15, [R1+0x22c] ;  /* 0x00022c00010f7983 */ /* 0x000ee40000300800 */
[----:B------:R-:W2:Y:S02]  /*14070*/  LDL.LU R16, [R1+0x47c] ;  /* 0x00047c0001107983 */ /* 0x000ea40000300800 */
[----:B------:R-:W2:Y:S02]  /*14080*/  LDL R17, [R1+0x5bc] ;  /* 0x0005bc0001117983 */ /* 0x000ea40000100800 */
[----:B------:R-:W-:-:S02]  /*14090*/  IMAD.MOV.U32 R10, RZ, RZ, R29 ;  /* 0x000000ffff0a7224 */ /* 0x000fc400078e001d */
[----:B------:R-:W-:-:S04]  /*140a0*/  IMAD.MOV.U32 R11, RZ, RZ, R24 ;  /* 0x000000ffff0b7224 */ /* 0x000fc800078e0018 */
[----:B------:R-:W-:Y:S01]  /*140b0*/  IMAD.WIDE R10, R25, 0x2, R10 ;  /* 0x00000002190a7825 */ /* 0x000fe200078e020a */
[----:B--2---:R0:W-:Y:S03]  /*140c0*/  STL.64 [R1+0x748], R16 ;  /* 0x0007481001007387 */ /* 0x0041e60000100a00 */
[----:B------:R-:W3:Y:S02]  /*140d0*/  LDL.LU.64 R18, [R1+0x1c8] ;  /* 0x0001c80001127983 */ /* 0x000ee40000300a00 */
[----:B------:R-:W-:Y:S02]  /*140e0*/  STL [R1+0x514], R10 ;  /* 0x0005140a01007387 */ /* 0x000fe40000100800 */
[----:B------:R-:W-:Y:S01]  /*140f0*/  STL [R1+0x470], R11 ;  /* 0x0004700b01007387 */ /* 0x000fe20000100800 */
[----:B0-----:R-:W2:Y:S01]  /*14100*/  LDL.LU.64 R16, [R1+0x748] ;  /* 0x0007480001107983 */ /* 0x001ea20000300a00 */
[----:B---3--:R-:W-:Y:S01]  /*14110*/  HMMA.16816.F32.BF16 R12, R4, R18, R12 ;  /* 0x00000012040c723c */ /* 0x008fe2000004180c */
[----:B------:R-:W-:-:S02]  /*14120*/  IMAD.MOV.U32 R23, RZ, RZ, R18 ;  /* 0x000000ffff177224 */ /* 0x000fc400078e0012 */
[----:B------:R-:W-:Y:S11]  /*14130*/  IMAD.MOV.U32 R22, RZ, RZ, R19 ;  /* 0x000000ffff167224 */ /* 0x000ff600078e0013 */
[----:B------:R-:W-:Y:S10]  /*14140*/  @!UPT UIADD3 URZ, URZ, URZ, URZ ;  /* 0x0000003f3f3ff290 */ /* 0x000ff4000fffe03f */
[----:B------:R-:W-:Y:S01]  /*14150*/  IMAD.MOV.U32 R18, RZ, RZ, R12 ;  /* 0x000000ffff127224 */ /* 0x000fe200078e000c */
[----:B------:R-:W-:Y:S01]  /*14160*/  STL.64 [R1+0x160], R12 ;  /* 0x0001600c01007387 */ /* 0x000fe20000100a00 */
[----:B------:R0:W-:Y:S03]  /*14170*/  STL.64 [R1+0x168], R14 ;  /* 0x0001680e01007387 */ /* 0x0001e60000100a00 */
[----:B0-----:R-:W3:Y:S01]  /*14180*/  LDL.LU.64 R14, [R1+0x740] ;  /* 0x00074000010e7983 */ /* 0x001ee20000300a00 */
[----:B------:R-:W-:Y:S02]  /*14190*/  STL [R1+0x728], R18 ;  /* 0x0007281201007387 */ /* 0x000fe40000100800 */
[----:B--2---:R0:W-:Y:S02]  /*141a0*/  STL.64 [R1+0x720], R16 ;  /* 0x0007201001007387 */ /* 0x0041e40000100a00 */
[----:B0-----:R-:W2:Y:S01]  /*141b0*/  LDL.LU R16, [R1+0x230] ;  /* 0x0002300001107983 */ /* 0x001ea20000300800 */
[----:B------:R-:W2:Y:S02]  /*141c0*/  LDL.LU R17, [R1+0x234] ;  /* 0x0002340001117983 */ /* 0x000ea40000300800 */
[----:B------:R-:W2:Y:S02]  /*141d0*/  LDL.LU R18, [R1+0x238] ;  /* 0x0002380001127983 */ /* 0x000ea40000300800 */
[----:B------:R-:W2:Y:S01]  /*141e0*/  LDL.LU R19, [R1+0x23c] ;  /* 0x00023c0001137983 */ /* 0x000ea20000300800 */
[----:B------:R-:W2:Y:S01]  /*141f0*/  LDL.LU R24, [R1+0x3ec] ;  /* 0x0003ec0001187983 */ /* 0x000ea20000300800 */
[----:B------:R-:W-:-:S02]  /*14200*/  IMAD.MOV.U32 R10, RZ, RZ, R0 ;  /* 0x000000ffff0a7224 */ /* 0x000fc400078e0000 */
[----:B------:R-:W3:Y:S02]  /*14210*/  LDL.LU R0, [R1+0x480] ;  /* 0x0004800001007983 */ /* 0x000ee40000300800 */
[----:B------:R-:W-:Y:S01]  /*14220*/  IMAD.MOV.U32 R11, RZ, RZ, R28 ;  /* 0x000000ffff0b7224 */ /* 0x000fe200078e001c */
[----:B------:R-:W4:Y:S01]  /*14230*/  LDL.LU R29, [R1+0x520] ;  /* 0x00052000011d7983 */ /* 0x000f220000300800 */
[----:B------:R-:W4:Y:S02]  /*14240*/  LDL.LU R28, [R1+0x58c] ;  /* 0x00058c00011c7983 */ /* 0x000f240000300800 */
[----:B------:R0:W-:Y:S01]  /*14250*/  STL.64 [R1+0x738], R26 ;  /* 0x0007381a01007387 */ /* 0x0001e20000100a00 */
[----:B--2---:R1:W-:Y:S01]  /*14260*/  STL.64 [R1+0x730], R24 ;  /* 0x0007301801007387 */ /* 0x0043e20000100a00 */
[----:B0-----:R-:W2:Y:S02]  /*14270*/  LDL.LU.64 R26, [R1+0x48] ;  /* 0x00004800011a7983 */ /* 0x001ea40000300a00 */
[----:B---3--:R-:W-:-:S02]  /*14280*/  IMAD.MOV.U32 R8, RZ, RZ, R14 ;  /* 0x000000ffff087224 */ /* 0x008fc400078e000e */
[----:B------:R-:W-:-:S04]  /*14290*/  IMAD.WIDE R10, R25, 0x2, R10 ;  /* 0x00000002190a7825 */ /* 0x000fc800078e020a */
[----:B----4-:R-:W-:-:S04]  /*142a0*/  IMAD.WIDE R8, R25, 0x2, R8 ;  /* 0x0000000219087825 */ /* 0x010fc800078e0208 */
[----:B------:R-:W-:Y:S02]  /*142b0*/  IMAD.MOV.U32 R12, RZ, RZ, R21 ;  /* 0x000000ffff0c7224 */ /* 0x000fe400078e0015 */
[----:B------:R-:W-:Y:S01]  /*142c0*/  IMAD.MOV.U32 R13, RZ, RZ, R20 ;  /* 0x000000ffff0d7224 */ /* 0x000fe200078e0014 */
[----:B------:R-:W-:Y:S01]  /*142d0*/  STL [R1+0x474], R10 ;  /* 0x0004740a01007387 */ /* 0x000fe20000100800 */
[----:B------:R-:W-:Y:S02]  /*142e0*/  STL [R1+0x3e4], R11 ;  /* 0x0003e40b01007387 */ /* 0x000fe40000100800 */
[----:B------:R-:W-:Y:S02]  /*142f0*/  STL [R1+0x518], R8 ;  /* 0x0005180801007387 */ /* 0x000fe40000100800 */
[----:B------:R-:W-:Y:S01]  /*14300*/  IMAD.WIDE R12, R25, 0x2, R12 ;  /* 0x00000002190c7825 */ /* 0x000fe200078e020c */
[----:B--2---:R-:W-:Y:S03]  /*14310*/  HMMA.16816.F32.BF16 R16, R4, R26, R16 ;  /* 0x0000001a0410723c */ /* 0x004fe60000041810 */
[----:B------:R-:W-:-:S02]  /*14320*/  IMAD.MOV.U32 R21, RZ, RZ, R26 ;  /* 0x000000ffff157224 */ /* 0x000fc400078e001a */
[----:B------:R-:W-:Y:S02]  /*14330*/  IMAD.MOV.U32 R20, RZ, RZ, R27 ;  /* 0x000000ffff147224 */ /* 0x000fe400078e001b */
[----:B------:R-:W2:Y:S01]  /*14340*/  LDL.LU.64 R26, [R1+0x738] ;  /* 0x00073800011a7983 */ /* 0x000ea20000300a00 */
[----:B-1----:R-:W3:Y:S11]  /*14350*/  LDL.LU.64 R24, [R1+0x730] ;  /* 0x0007300001187983 */ /* 0x002ef60000300a00 */
[----:B------:R-:W-:Y:S04]  /*14360*/  @!UPT UIADD3 URZ, URZ, URZ, URZ ;  /* 0x0000003f3f3ff290 */ /* 0x000fe8000fffe03f */
[----:B------:R-:W-:Y:S01]  /*14370*/  STL.64 [R1+0x150], R16 ;  /* 0x0001501001007387 */ /* 0x000fe20000100a00 */
[----:B------:R0:W-:Y:S02]  /*14380*/  STL.64 [R1+0x158], R18 ;  /* 0x0001581201007387 */ /* 0x0001e40000100a00 */
[----:B0-----:R-:W-:Y:S01]  /*14390*/  IMAD.MOV.U32 R19, RZ, RZ, R16 ;  /* 0x000000ffff137224 */ /* 0x001fe200078e0010 */
[----:B------:R-:W4:Y:S01]  /*143a0*/  LDL.LU R18, [R1+0x728] ;  /* 0x0007280001127983 */ /* 0x000f220000300800 */
[----:B------:R-:W2:Y:S02]  /*143b0*/  LDL.LU.64 R16, [R1+0x720] ;  /* 0x0007200001107983 */ /* 0x000ea40000300a00 */
[----:B------:R-:W-:Y:S02]  /*143c0*/  STL.64 [R1+0x6a0], R20 ;  /* 0x0006a01401007387 */ /* 0x000fe40000100a00 */
[----:B------:R0:W-:Y:S02]  /*143d0*/  STL.64 [R1+0x6b8], R22 ;  /* 0x0006b81601007387 */ /* 0x0001e40000100a00 */
[----:B0-----:R-:W3:Y:S01]  /*143e0*/  LDL.LU.64 R22, [R1+0x38] ;  /* 0x0000380001167983 */ /* 0x001ee20000300a00 */
[----:B------:R-:W-:Y:S02]  /*143f0*/  STL [R1+0x478], R9 ;  /* 0x0004780901007387 */ /* 0x000fe40000100800 */
[----:B------:R-:W-:Y:S02]  /*14400*/  STL [R1+0x588], R12 ;  /* 0x0005880c01007387 */ /* 0x000fe40000100800 */
[----:B------:R-:W-:Y:S01]  /*14410*/  STL [R1+0x51c], R13 ;  /* 0x00051c0d01007387 */ /* 0x000fe20000100800 */
[----:B--2---:R-:W0:Y:S04]  /*14420*/  LDSM.16.MT88.4 R8, [R17+0x3080] ;  /* 0x003080001108783b */ /* 0x004e280000004200 */
[----:B0-----:R-:W-:Y:S01]  /*14430*/  STL.64 [R1+0x6d8], R10 ;  /* 0x0006d80a01007387 */ /* 0x001fe20000100a00 */
[----:B------:R0:W-:Y:S03]  /*14440*/  STL.64 [R1+0x6d0], R8 ;  /* 0x0006d00801007387 */ /* 0x0001e60000100a00 */
[----:B0-----:R-:W2:Y:S01]  /*14450*/  LDL.LU R8, [R1+0x3f4] ;  /* 0x0003f40001087983 */ /* 0x001ea20000300800 */
[----:B------:R-:W2:Y:S02]  /*14460*/  LDL.LU R9, [R1+0x488] ;  /* 0x0004880001097983 */ /* 0x000ea40000300800 */
[----:B------:R-:W2:Y:S02]  /*14470*/  LDL.LU.64 R10, [R1+0x18] ;  /* 0x00001800010a7983 */ /* 0x000ea40000300a00 */
[----:B--2---:R0:W-:Y:S01]  /*14480*/  STL.64 [R1+0x700], R10 ;  /* 0x0007000a01007387 */ /* 0x0041e20000100a00 */
[----:B------:R1:W-:Y:S03]  /*14490*/  STL.64 [R1+0x6f8], R8 ;  /* 0x0006f80801007387 */ /* 0x0003e60000100a00 */
[----:B0-----:R-:W2:Y:S04]  /*144a0*/  LDL.LU.64 R10, [R1+0x28] ;  /* 0x00002800010a7983 */ /* 0x001ea80000300a00 */
[----:B--2---:R0:W-:Y:S01]  /*144b0*/  STL.64 [R1+0x718], R10 ;  /* 0x0007180a01007387 */ /* 0x0041e20000100a00 */
[----:B-1----:R-:W2:Y:S02]  /*144c0*/  LDL.LU R8, [R1+0x240] ;  /* 0x0002400001087983 */ /* 0x002ea40000300800 */
[----:B------:R-:W2:Y:S01]  /*144d0*/  LDL.LU R9, [R1+0x244] ;  /* 0x0002440001097983 */ /* 0x000ea20000300800 */
[----:B0-----:R-:W2:Y:S01]  /*144e0*/  LDL.LU R10, [R1+0x248] ;  /* 0x00024800010a7983 */ /* 0x001ea20000300800 */
[----:B------:R-:W2:Y:S02]  /*144f0*/  LDL.LU R11, [R1+0x24c] ;  /* 0x00024c00010b7983 */ /* 0x000ea40000300800 */
[----:B------:R-:W-:-:S02]  /*14500*/  IMAD.MOV.U32 R12, RZ, RZ, R16 ;  /* 0x000000ffff0c7224 */ /* 0x000fc400078e0010 */
[----:B------:R-:W-:Y:S02]  /*14510*/  IMAD.MOV.U32 R13, RZ, RZ, R15 ;  /* 0x000000ffff0d7224 */ /* 0x000fe400078e000f */
[----:B---3--:R-:W-:Y:S02]  /*14520*/  IMAD.MOV.U32 R15, RZ, RZ, R24 ;  /* 0x000000ffff0f7224 */ /* 0x008fe400078e0018 */
[----:B------:R-:W-:Y:S02]  /*14530*/  IMAD.MOV.U32 R24, RZ, RZ, R23 ;  /* 0x000000ffff187224 */ /* 0x000fe400078e0017 */
[----:B------:R-:W-:Y:S02]  /*14540*/  IMAD.MOV.U32 R14, RZ, RZ, R0 ;  /* 0x000000ffff0e7224 */ /* 0x000fe400078e0000 */
[----:B------:R-:W-:-:S04]  /*14550*/  IMAD.WIDE R16, R25, 0x2, R12 ;  /* 0x0000000219107825 */ /* 0x000fc800078e020c */
[----:B------:R-:W-:Y:S02]  /*14560*/  IMAD.MOV.U32 R12, RZ, RZ, R28 ;  /* 0x000000ffff0c7224 */ /* 0x000fe400078e001c */
[----:B------:R-:W-:Y:S02]  /*14570*/  IMAD.MOV.U32 R13, RZ, RZ, R29 ;  /* 0x000000ffff0d7224 */ /* 0x000fe400078e001d */
[----:B------:R-:W-:-:S04]  /*14580*/  IMAD.WIDE R14, R25, 0x2, R14 ;  /* 0x00000002190e7825 */ /* 0x000fc800078e020e */
[----:B------:R-:W-:Y:S01]  /*14590*/  IMAD.WIDE R12, R25, 0x2, R12 ;  /* 0x00000002190c7825 */ /* 0x000fe200078e020c */
[----:B--2---:R-:W-:Y:S11]  /*145a0*/  HMMA.16816.F32.BF16 R8, R4, R22, R8 ;  /* 0x000000160408723c */ /* 0x004ff60000041808 */
[----:B------:R-:W-:Y:S11]  /*145b0*/  @!UPT UIADD3 URZ, URZ, URZ, URZ ;  /* 0x0000003f3f3ff290 */ /* 0x000ff6000fffe03f */
[----:B------:R-:W-:Y:S01]  /*145c0*/  @!UPT UIADD3 URZ, URZ, URZ, URZ ;  /* 0x0000003f3f3ff290 */ /* 0x000fe2000fffe03f */
[----:B------:R-:W-:Y:S01]  /*145d0*/  STL.64 [R1+0x140], R8 ;  /* 0x0001400801007387 */ /* 0x000fe20000100a00 */
[----:B------:R0:W-:Y:S03]  /*145e0*/  STL.64 [R1+0x148], R10 ;  /* 0x0001480a01007387 */ /* 0x0001e60000100a00 */
[----:B0-----:R-:W2:Y:S01]  /*145f0*/  LDL.LU.64 R10, [R1+0x718] ;  /* 0x00071800010a7983 */ /* 0x001ea20000300a00 */
[----:B------:R-:W-:Y:S02]  /*14600*/  STL.64 [R1+0x710], R26 ;  /* 0x0007101a01007387 */ /* 0x000fe40000100a00 */
[----:B------:R0:W-:Y:S02]  /*14610*/  STL.64 [R1+0x708], R24 ;  /* 0x0007081801007387 */ /* 0x0001e40000100a00 */
[----:B0-----:R-:W2:Y:S01]  /*14620*/  LDL.LU R24, [R1+0x250] ;  /* 0x0002500001187983 */ /* 0x001ea20000300800 */
[----:B------:R-:W2:Y:S02]  /*14630*/  LDL.LU R25, [R1+0x254] ;  /* 0x0002540001197983 */ /* 0x000ea40000300800 */
[----:B------:R-:W2:Y:S02]  /*14640*/  LDL.LU R26, [R1+0x258] ;  /* 0x00025800011a7983 */ /* 0x000ea40000300800 */
[----:B------:R-:W2:Y:S01]  /*14650*/  LDL.LU R27, [R1+0x25c] ;  /* 0x00025c00011b7983 */ /* 0x000ea20000300800 */
[----:B------:R0:W-:Y:S01]  /*14660*/  STL [R1+0x47c], R16 ;  /* 0x00047c1001007387 */ /* 0x0001e20000100800 */
[----:B------:R1:W-:Y:S03]  /*14670*/  STL [R1+0x3e8], R17 ;  /* 0x0003e81101007387 */ /* 0x0003e60000100800 */
[----:B0-----:R-:W3:Y:S01]  /*14680*/  LDL.LU R16, [R1+0x3f0] ;  /* 0x0003f00001107983 */ /* 0x001ee20000300800 */
[----:B-1----:R-:W3:Y:S02]  /*14690*/  LDL.LU R17, [R1+0x484] ;  /* 0x0004840001117983 */ /* 0x002ee40000300800 */
[----:B------:R-:W-:Y:S02]  /*146a0*/  STL [R1+0x480], R14 ;  /* 0x0004800e01007387 */ /* 0x000fe40000100800 */
[----:B------:R-:W-:Y:S01]  /*146b0*/  STL [R1+0x3ec], R15 ;  /* 0x0003ec0f01007387 */ /* 0x000fe20000100800 */
[----:B------:R-:W3:Y:S01]  /*146c0*/  LDL.LU R20, [R1+0x52c] ;  /* 0x00052c0001147983 */ /* 0x000ee20000300800 */
[----:B------:R-:W3:Y:S02]  /*146d0*/  LDL.LU R21, [R1+0x590] ;  /* 0x0005900001157983 */ /* 0x000ee40000300800 */
[----:B------:R-:W-:-:S02]  /*146e0*/  IMAD.MOV.U32 R0, RZ, RZ, R22 ;  /* 0x000000ffff007224 */ /* 0x000fc400078e0016 */
[----:B------:R-:W-:Y:S02]  /*146f0*/  IMAD.MOV.U32 R22, RZ, RZ, R3 ;  /* 0x000000ffff167224 */ /* 0x000fe400078e0003 */
[----:B------:R-:W-:Y:S01]  /*14700*/  IMAD.MOV.U32 R23, RZ, RZ, R2 ;  /* 0x000000ffff177224 */ /* 0x000fe200078e0002 */
[----:B--2---:R-:W-:Y:S01]  /*14710*/  HMMA.16816.F32.BF16 R24, R4, R10, R24 ;  /* 0x0000000a0418723c */ /* 0x004fe20000041818 */
[----:B------:R-:W-:Y:S02]  /*14720*/  IMAD.MOV.U32 R28, RZ, RZ, R10 ;  /* 0x000000ffff1c7224 */ /* 0x000fe400078e000a */
[----:B------:R-:W-:Y:S11]  /*14730*/  IMAD.MOV.U32 R29, RZ, RZ, R11 ;  /* 0x000000ffff1d7224 */ /* 0x000ff600078e000b */
[----:B------:R-:W-:Y:S09]  /*14740*/  @!UPT UIADD3 URZ, URZ, URZ, URZ ;  /* 0x0000003f3f3ff290 */ /* 0x000ff2000fffe03f */
[----:B------:R-:W-:Y:S01]  /*14750*/  STL.64 [R1+0x120], R24 ;  /* 0x0001201801007387 */ /* 0x000fe20000100a00 */
[----:B------:R0:W-:Y:S03]  /*14760*/  STL.64 [R1+0x128], R26 ;  /* 0x0001281a01007387 */ /* 0x0001e60000100a00 */
[----:B0-----:R-:W2:Y:S01]  /*14770*/  LDL.LU.64 R26, [R1+0x710] ;  /* 0x00071000011a7983 */ /* 0x001ea20000300a00 */
[----:B------:R-:W2:Y:S02]  /*14780*/  LDL.LU.64 R24, [R1+0x708] ;  /* 0x0007080001187983 */ /* 0x000ea40000300a00 */
[----:B------:R-:W2:Y:S02]  /*14790*/  LDL.LU.64 R10, [R1+0x700] ;  /* 0x00070000010a7983 */ /* 0x000ea40000300a00 */
[----:B------:R-:W2:Y:S01]  /*147a0*/  LDL.LU.64 R8, [R1+0x6f8] ;  /* 0x0006f80001087983 */ /* 0x000ea20000300a00 */
[----:B------:R-:W-:Y:S01]  /*147b0*/  STL [R1+0x58c], R12 ;  /* 0x00058c0c01007387 */ /* 0x000fe20000100800 */
[----:B------:R-:W-:Y:S02]  /*147c0*/  STL [R1+0x520], R13 ;  /* 0x0005200d01007387 */ /* 0x000fe40000100800 */
[----:B------:R-:W2:Y:S02]  /*147d0*/  LDL.LU R3, [R1+0x6f4] ;  /* 0x0006f40001037983 */ /* 0x000ea40000300800 */
[----:B------:R-:W2:Y:S01]  /*147e0*/  LDL.LU R2, [R1+0x6f0] ;  /* 0x0006f00001027983 */ /* 0x000ea20000300800 */
[----:B------:R-:W-:Y:S01]  /*147f0*/  STL.64 [R1+0x6e8], R22 ;  /* 0x0006e81601007387 */ /* 0x000fe20000100a00 */
[----:B---3--:R0:W-:Y:S03]  /*14800*/  STL.64 [R1+0x6e0], R20 ;  /* 0x0006e01401007387 */ /* 0x0081e60000100a00 */
[----:B0-----:R-:W2:Y:S01]  /*14810*/  LDL.LU R20, [R1+0x270] ;  /* 0x0002700001147983 */ /* 0x001ea20000300800 */
[----:B------:R-:W2:Y:S02]  /*14820*/  LDL.LU R21, [R1+0x274] ;  /* 0x0002740001157983 */ /* 0x000ea40000300800 */
[----:B------:R-:W2:Y:S02]  /*14830*/  LDL.LU R22, [R1+0x278] ;  /* 0x0002780001167983 */ /* 0x000ea40000300800 */
[----:B------:R-:W2:Y:S02]  /*14840*/  LDL.LU R23, [R1+0x27c] ;  /* 0x00027c0001177983 */ /* 0x000ea40000300800 */
[----:B------:R-:W-:-:S02]  /*14850*/  IMAD.MOV.U32 R12, RZ, RZ, R17 ;  /* 0x000000ffff0c7224 */ /* 0x000fc400078e0011 */
[----:B------:R-:W-:Y:S01]  /*14860*/  IMAD.MOV.U32 R13, RZ, RZ, R16 ;  /* 0x000000ffff0d7224 */ /* 0x000fe200078e0010 */
[----:B--2---:R-:W-:Y:S03]  /*14870*/  HMMA.16816.F32.BF16 R20, R4, R10, R20 ;  /* 0x0000000a0414723c */ /* 0x004fe60000041814 */
[----:B------:R-:W-:-:S04]  /*14880*/  IMAD.WIDE R16, R25, 0x2, R12 ;  /* 0x0000000219107825 */ /* 0x000fc800078e020c */
[----:B------:R-:W-:Y:S02]  /*14890*/  IMAD.MOV.U32 R12, RZ, RZ, R2 ;  /* 0x000000ffff0c7224 */ /* 0x000fe400078e0002 */
[----:B------:R-:W-:Y:S02]  /*148a0*/  IMAD.MOV.U32 R13, RZ, RZ, R3 ;  /* 0x000000ffff0d7224 */ /* 0x000fe400078e0003 */
[----:B------:R-:W-:Y:S02]  /*148b0*/  IMAD.MOV.U32 R2, RZ, RZ, R10 ;  /* 0x000000ffff027224 */ /* 0x000fe400078e000a */
[----:B------:R-:W-:Y:S02]  /*148c0*/  IMAD.MOV.U32 R3, RZ, RZ, R11 ;  /* 0x000000ffff037224 */ /* 0x000fe400078e000b */
[----:B------:R-:W-:Y:S02]  /*148d0*/  IMAD.MOV.U32 R14, RZ, RZ, R9 ;  /* 0x000000ffff0e7224 */ /* 0x000fe400078e0009 */
[----:B------:R-:W-:-:S02]  /*148e0*/  IMAD.MOV.U32 R15, RZ, RZ, R8 ;  /* 0x000000ffff0f7224 */ /* 0x000fc400078e0008 */
[----:B------:R-:W-:-:S04]  /*148f0*/  IMAD.WIDE R12, R25, 0x2, R12 ;  /* 0x00000002190c7825 */ /* 0x000fc800078e020c */
[----:B------:R-:W-:Y:S01]  /*14900*/  IMAD.WIDE R14, R25, 0x2, R14 ;  /* 0x00000002190e7825 */ /* 0x000fe200078e020e */
[----:B------:R-:W-:Y:S03]  /*14910*/  STL.64 [R1+0x100], R20 ;  /* 0x0001001401007387 */ /* 0x000fe60000100a00 */
[----:B------:R0:W-:Y:S02]  /*14920*/  STL.64 [R1+0x108], R22 ;  /* 0x0001081601007387 */ /* 0x0001e40000100a00 */
[----:B0-----:R-:W2:Y:S01]  /*14930*/  LDL.LU.64 R22, [R1+0x6e8] ;  /* 0x0006e80001167983 */ /* 0x001ea20000300a00 */
[----:B------:R-:W3:Y:S02]  /*14940*/  LDL.LU.64 R20, [R1+0x6e0] ;  /* 0x0006e00001147983 */ /* 0x000ee40000300a00 */
[----:B------:R-:W2:Y:S02]  /*14950*/  LDL.LU.64 R10, [R1+0x6d8] ;  /* 0x0006d800010a7983 */ /* 0x000ea40000300a00 */
[----:B------:R-:W2:Y:S01]  /*14960*/  LDL.LU.64 R8, [R1+0x6d0] ;  /* 0x0006d00001087983 */ /* 0x000ea20000300a00 */
[----:B------:R0:W-:Y:S01]  /*14970*/  STL [R1+0x484], R16 ;  /* 0x0004841001007387 */ /* 0x0001e20000100800 */
[----:B------:R1:W-:Y:S03]  /*14980*/  STL [R1+0x3f0], R17 ;  /* 0x0003f01101007387 */ /* 0x0003e60000100800 */
[----:B0-----:R-:W2:Y:S01]  /*14990*/  LDL.LU R16, [R1+0x494] ;  /* 0x0004940001107983 */ /* 0x001ea20000300800 */
[----:B-1----:R-:W2:Y:S02]  /*149a0*/  LDL.LU R17, [R1+0x528] ;  /* 0x0005280001117983 */ /* 0x002ea40000300800 */
[----:B----4-:R0:W-:Y:S02]  /*149b0*/  STL.64 [R1+0x648], R18 ;  /* 0x0006481201007387 */ /* 0x0101e40000100a00 */
[----:B0-----:R-:W4:Y:S01]  /*149c0*/  LDL.LU R18, [R1+0x3f8] ;  /* 0x0003f80001127983 */ /* 0x001f220000300800 */
[----:B------:R-:W2:Y:S02]  /*149d0*/  LDL.LU R19, [R1+0x490] ;  /* 0x0004900001137983 */ /* 0x000ea40000300800 */
[----:B------:R-:W-:Y:S02]  /*149e0*/  STL [R1+0x488], R14 ;  /* 0x0004880e01007387 */ /* 0x000fe40000100800 */
[----:B------:R-:W-:Y:S01]  /*149f0*/  STL [R1+0x3f4], R15 ;  /* 0x0003f40f01007387 */ /* 0x000fe20000100800 */
[----:B------:R0:W-:Y:S01]  /*14a00*/  STL [R1+0x524], R12 ;  /* 0x0005240c01007387 */ /* 0x0001e20000100800 */
[----:B------:R1:W-:Y:S03]  /*14a10*/  STL [R1+0x48c], R13 ;  /* 0x00048c0d01007387 */ /* 0x0003e60000100800 */
[----:B0-----:R-:W2:Y:S01]  /*14a20*/  LDL.LU R12, [R1+0x260] ;  /* 0x00026000010c7983 */ /* 0x001ea20000300800 */
[----:B-1----:R-:W2:Y:S02]  /*14a30*/  LDL.LU R13, [R1+0x264] ;  /* 0x00026400010d7983 */ /* 0x002ea40000300800 */
[----:B------:R-:W2:Y:S02]  /*14a40*/  LDL.LU R14, [R1+0x268] ;  /* 0x00026800010e7983 */ /* 0x000ea40000300800 */
[----:B------:R-:W2:Y:S02]  /*14a50*/  LDL.LU R15, [R1+0x26c] ;  /* 0x00026c00010f7983 */ /* 0x000ea40000300800 */
[----:B--2---:R-:W-:Y:S01]  /*14a60*/  HMMA.16816.F32.BF16 R4, R4, R26, R12 ;  /* 0x0000001a0404723c */ /* 0x004fe2000004180c */
[----:B------:R-:W2:Y:S01]  /*14a70*/  LDL.LU R14, [R1+0x534] ;  /* 0x00053400010e7983 */ /* 0x000ea20000300800 */
[----:B------:R-:W2:Y:S05]  /*14a80*/  LDL.LU R15, [R1+0x594] ;  /* 0x00059400010f7983 */ /* 0x000eaa0000300800 */
[----:B---3--:R-:W-:-:S02]  /*14a90*/  IMAD.MOV.U32 R12, RZ, RZ, R21 ;  /* 0x000000ffff0c7224 */ /* 0x008fc400078e0015 */
[----:B------:R-:W-:-:S04]  /*14aa0*/  IMAD.MOV.U32 R13, RZ, RZ, R20 ;  /* 0x000000ffff0d7224 */ /* 0x000fc800078e0014 */
[----:B------:R-:W-:-:S10]  /*14ab0*/  IMAD.WIDE R12, R25, 0x2, R12 ;  /* 0x00000002190c7825 */ /* 0x000fd400078e020c */
[----:B------:R0:W-:Y:S01]  /*14ac0*/  STL.64 [R1+0xb0], R4 ;  /* 0x0000b00401007387 */ /* 0x0001e20000100a00 */
[----:B------:R1:W-:Y:S02]  /*14ad0*/  STL.64 [R1+0xb8], R6 ;  /* 0x0000b80601007387 */ /* 0x0003e40000100a00 */
[----:B------:R-:W-:Y:S02]  /*14ae0*/  STL.64 [R1+0x6c8], R26 ;  /* 0x0006c81a01007387 */ /* 0x000fe40000100a00 */
[----:B------:R3:W-:Y:S02]  /*14af0*/  STL.64 [R1+0x6c0], R24 ;  /* 0x0006c01801007387 */ /* 0x0007e40000100a00 */
[----:B0-----:R-:W-:Y:S02]  /*14b00*/  IMAD.MOV.U32 R4, RZ, RZ, R19 ;  /* 0x000000ffff047224 */ /* 0x001fe400078e0013 */
[----:B----4-:R-:W-:Y:S02]  /*14b10*/  IMAD.MOV.U32 R5, RZ, RZ, R18 ;  /* 0x000000ffff057224 */ /* 0x010fe400078e0012 */
[----:B-1----:R-:W-:-:S02]  /*14b20*/  IMAD.MOV.U32 R6, RZ, RZ, R17 ;  /* 0x000000ffff067224 */ /* 0x002fc400078e0011 */
[----:B------:R-:W-:Y:S01]  /*14b30*/  IMAD.MOV.U32 R7, RZ, RZ, R16 ;  /* 0x000000ffff077224 */ /* 0x000fe200078e0010 */
[----:B---3--:R-:W3:Y:S01]  /*14b40*/  LDL.LU R24, [R1+0x110] ;  /* 0x0001100001187983 */ /* 0x008ee20000300800 */
[----:B------:R-:W-:-:S04]  /*14b50*/  IMAD.WIDE R4, R25, 0x2, R4 ;  /* 0x0000000219047825 */ /* 0x000fc800078e0204 */
[----:B------:R-:W-:Y:S02]  /*14b60*/  IMAD.WIDE R6, R25, 0x2, R6 ;  /* 0x0000000219067825 */ /* 0x000fe400078e0206 */
[----:B------:R-:W3:Y:S02]  /*14b70*/  LDL.LU R25, [R1+0x114] ;  /* 0x0001140001197983 */ /* 0x000ee40000300800 */
[----:B------:R-:W3:Y:S02]  /*14b80*/  LDL.LU R26, [R1+0x118] ;  /* 0x00011800011a7983 */ /* 0x000ee40000300800 */
[----:B------:R-:W3:Y:S02]  /*14b90*/  LDL.LU R27, [R1+0x11c] ;  /* 0x00011c00011b7983 */ /* 0x000ee40000300800 */
[----:B------:R0:W-:Y:S01]  /*14ba0*/  STL [R1+0x490], R4 ;  /* 0x0004900401007387 */ /* 0x0001e20000100800 */
[----:B------:R1:W-:Y:S04]  /*14bb0*/  STL [R1+0x3f8], R5 ;  /* 0x0003f80501007387 */ /* 0x0003e80000100800 */
[----:B0-----:R-:W4:Y:S01]  /*14bc0*/  LDL.LU R4, [R1+0x3fc] ;  /* 0x0003fc0001047983 */ /* 0x001f220000300800 */
[----:B-1----:R-:W4:Y:S02]  /*14bd0*/  LDL.LU R5, [R1+0x498] ;  /* 0x0004980001057983 */ /* 0x002f240000300800 */
[----:B------:R-:W2:Y:S02]  /*14be0*/  LDL.LU R16, [R1+0x53c] ;  /* 0x00053c0001107983 */ /* 0x000ea40000300800 */
[----:B------:R-:W2:Y:S01]  /*14bf0*/  LDL.LU R17, [R1+0x598] ;  /* 0x0005980001117983 */ /* 0x000ea20000300800 */
[----:B------:R0:W-:Y:S01]  /*14c00*/  STL [R1+0x528], R6 ;  /* 0x0005280601007387 */ /* 0x0001e20000100800 */
[----:B------:R1:W-:Y:S03]  /*14c10*/  STL [R1+0x494], R7 ;  /* 0x0004940701007387 */ /* 0x0003e60000100800 */
[----:B0-----:R-:W2:Y:S01]  /*14c20*/  LDL.LU R6, [R1+0x49c] ;  /* 0x00049c0001067983 */ /* 0x001ea20000300800 */
[----:B-1----:R-:W2:Y:S02]  /*14c30*/  LDL.LU R7, [R1+0x530] ;  /* 0x0005300001077983 */ /* 0x002ea40000300800 */
[----:B------:R-:W-:Y:S02]  /*14c40*/  STL [R1+0x590], R12 ;  /* 0x0005900c01007387 */ /* 0x000fe40000100800 */
[----:B------:R-:W-:Y:S01]  /*14c50*/  STL [R1+0x52c], R13 ;  /* 0x00052c0d01007387 */ /* 0x000fe20000100800 */
[----:B---3--:R-:W-:Y:S01]  /*14c60*/  HMMA.16816.F32.BF16 R20, R8, R22, R24 ;  /* 0x000000160814723c */ /* 0x008fe20000041818 */
[----:B------:R-:W3:Y:S01]  /*14c70*/  LDL.LU.64 R26, [R1+0x6c8] ;  /* 0x0006c800011a7983 */ /* 0x000ee20000300a00 */
[----:B------:R-:W3:Y:S11]  /*14c80*/  LDL.LU.64 R24, [R1+0x6c0] ;  /* 0x0006c00001187983 */ /* 0x000ef60000300a00 */
[----:B------:R-:W-:Y:S10]  /*14c90*/  @!UPT UIADD3 URZ, URZ, URZ, URZ ;  /* 0x0000003f3f3ff290 */ /* 0x000ff4000fffe03f */
[----:B------:R-:W-:Y:S01]  /*14ca0*/  STL.64 [R1+0x290], R20 ;  /* 0x0002901401007387 */ /* 0x000fe20000100a00 */
[----:B------:R0:W-:Y:S03]  /*14cb0*/  STL.64 [R1+0x298], R22 ;  /* 0x0002981601007387 */ /* 0x0001e60000100a00 */
[----:B0-----:R-:W3:Y:S01]  /*14cc0*/  LDL.LU.64 R22, [R1+0x6b8] ;  /* 0x0006b80001167983 */ /* 0x001ee20000300a00 */
[----:B----4-:R-:W-:Y:S02]  /*14cd0*/  LOP3.LUT R5, R5, R4, RZ, 0x3c, !PT ;  /* 0x0000000405057212 */ /* 0x010fe400078e3cff */
[----:B--2---:R-:W-:Y:S02]  /*14ce0*/  LOP3.LUT R7, R7, R6, RZ, 0x3c, !PT ;  /* 0x0000000607077212 */ /* 0x004fe400078e3cff */
[----:B------:R-:W-:Y:S02]  /*14cf0*/  LOP3.LUT R4, R5, R4, RZ, 0x3c, !PT ;  /* 0x0000000405047212 */ /* 0x000fe400078e3cff */
[----:B------:R-:W-:-:S02]  /*14d00*/  LOP3.LUT R6, R7, R6, RZ, 0x3c, !PT ;  /* 0x0000000607067212 */ /* 0x000fc400078e3cff */
[----:B------:R-:W-:Y:S02]  /*14d10*/  LOP3.LUT R5, R5, R4, RZ, 0x3c, !PT ;  /* 0x0000000405057212 */ /* 0x000fe400078e3cff */
[----:B------:R-:W-:Y:S01]  /*14d20*/  LOP3.LUT R7, R7, R6, RZ, 0x3c, !PT ;  /* 0x0000000607077212 */ /* 0x000fe200078e3cff */
[----:B------:R-:W-:Y:S02]  /*14d30*/  IMAD.MOV.U32 R12, RZ, RZ, R15 ;  /* 0x000000ffff0c7224 */ /* 0x000fe400078e000f */
[----:B------:R-:W-:Y:S02]  /*14d40*/  IMAD.MOV.U32 R13, RZ, RZ, R14 ;  /* 0x000000ffff0d7224 */ /* 0x000fe400078e000e */
[----:B---3--:R-:W-:-:S04]  /*14d50*/  IMAD.WIDE R4, R25, 0x2, R4 ;  /* 0x0000000219047825 */ /* 0x008fc800078e0204 */
[----:B------:R-:W-:-:S04]  /*14d60*/  IMAD.WIDE R6, R25, 0x2, R6 ;  /* 0x0000000219067825 */ /* 0x000fc800078e0206 */
[----:B------:R-:W-:-:S04]  /*14d70*/  IMAD.WIDE R12, R25, 0x2, R12 ;  /* 0x00000002190c7825 */ /* 0x000fc800078e020c */
[----:B------:R-:W-:Y:S02]  /*14d80*/  IMAD.MOV.U32 R18, RZ, RZ, R23 ;  /* 0x000000ffff127224 */ /* 0x000fe400078e0017 */
[----:B------:R-:W-:-:S05]  /*14d90*/  IMAD.MOV.U32 R19, RZ, RZ, R22 ;  /* 0x000000ffff137224 */ /* 0x000fca00078e0016 */
[----:B------:R-:W-:Y:S01]  /*14da0*/  STL.64 [R1+0x6b0], R18 ;  /* 0x0006b01201007387 */ /* 0x000fe20000100a00 */
[----:B------:R0:W-:Y:S03]  /*14db0*/  STL.64 [R1+0x6a8], R16 ;  /* 0x0006a81001007387 */ /* 0x0001e60000100a00 */
[----:B0-----:R-:W2:Y:S01]  /*14dc0*/  LDL.LU R16, [R1+0xf0] ;  /* 0x0000f00001107983 */ /* 0x001ea20000300800 */
[----:B------:R-:W2:Y:S02]  /*14dd0*/  LDL.LU R17, [R1+0xf4] ;  /* 0x0000f40001117983 */ /* 0x000ea40000300800 */
[----:B------:R-:W2:Y:S02]  /*14de0*/  LDL.LU R18, [R1+0xf8] ;  /* 0x0000f80001127983 */ /* 0x000ea40000300800 */
[----:B------:R-:W2:Y:S01]  /*14df0*/  LDL.LU R19, [R1+0xfc] ;  /* 0x0000fc0001137983 */ /* 0x000ea20000300800 */
[----:B------:R-:W3:Y:S01]  /*14e00*/  LDL.LU R20, [R1+0xe0] ;  /* 0x0000e00001147983 */ /* 0x000ee20000300800 */
[----:B------:R-:W3:Y:S02]  /*14e10*/  LDL.LU R21, [R1+0xe4] ;  /* 0x0000e40001157983 */ /* 0x000ee40000300800 */
[----:B------:R-:W3:Y:S02]  /*14e20*/  LDL.LU R22, [R1+0xe8] ;  /* 0x0000e80001167983 */ /* 0x000ee40000300800 */
[----:B------:R-:W3:Y:S01]  /*14e30*/  LDL.LU R23, [R1+0xec] ;  /* 0x0000ec0001177983 */ /* 0x000ee20000300800 */
[----:B------:R0:W-:Y:S01]  /*14e40*/  STL [R1+0x498], R4 ;  /* 0x0004980401007387 */ /* 0x0001e20000100800 */
[----:B------:R1:W-:Y:S03]  /*14e50*/  STL [R1+0x3fc], R5 ;  /* 0x0003fc0501007387 */ /* 0x0003e60000100800 */
[----:B0-----:R-:W4:Y:S01]  /*14e60*/  LDL.LU R4, [R1+0x400] ;  /* 0x0004000001047983 */ /* 0x001f220000300800 */
[----:B-1----:R-:W4:Y:S02]  /*14e70*/  LDL.LU R5, [R1+0x4a0] ;  /* 0x0004a00001057983 */ /* 0x002f240000300800 */
[----:B------:R0:W-:Y:S02]  /*14e80*/  STL [R1+0x530], R6 ;  /* 0x0005300601007387 */ /* 0x0001e40000100800 */
[----:B------:R1:W-:Y:S01]  /*14e90*/  STL [R1+0x49c], R7 ;  /* 0x00049c0701007387 */ /* 0x0003e20000100800 */
[----:B0-----:R-:W2:Y:S01]  /*14ea0*/  LDL.LU R6, [R1+0x4a4] ;  /* 0x0004a40001067983 */ /* 0x001ea20000300800 */
[----:B-1----:R-:W2:Y:S02]  /*14eb0*/  LDL.LU R7, [R1+0x538] ;  /* 0x0005380001077983 */ /* 0x002ea40000300800 */
[----:B------:R-:W-:Y:S02]  /*14ec0*/  STL [R1+0x594], R12 ;  /* 0x0005940c01007387 */ /* 0x000fe40000100800 */
[----:B------:R2:W-:Y:S01]  /*14ed0*/  STL [R1+0x534], R13 ;  /* 0x0005340d01007387 */ /* 0x0005e20000100800 */
[----:B------:R-:W2:Y:S01]  /*14ee0*/  LDL.LU R14, [R1+0x188] ;  /* 0x00018800010e7983 */ /* 0x000ea20000300800 */
[----:B------:R-:W2:Y:S02]  /*14ef0*/  LDL.LU R15, [R1+0x18c] ;  /* 0x00018c00010f7983 */ /* 0x000ea40000300800 */
[----:B--2---:R-:W-:Y:S01]  /*14f00*/  HMMA.16816.F32.BF16 R12, R8, R14, R16 ;  /* 0x0000000e080c723c */ /* 0x004fe20000041810 */
[----:B------:R-:W3:Y:S01]  /*14f10*/  LDL.LU.64 R18, [R1+0x6b0] ;  /* 0x0006b00001127983 */ /* 0x000ee20000300a00 */
[----:B------:R-:W2:Y:S01]  /*14f20*/  LDL.LU.64 R16, [R1+0x6a8] ;  /* 0x0006a80001107983 */ /* 0x000ea20000300a00 */
[----:B----4-:R-:W-:-:S02]  /*14f30*/  LOP3.LUT R5, R5, R4, RZ, 0x3c, !PT ;  /* 0x0000000405057212 */ /* 0x010fc400078e3cff */
[----:B------:R-:W-:Y:S02]  /*14f40*/  LOP3.LUT R7, R7, R6, RZ, 0x3c, !PT ;  /* 0x0000000607077212 */ /* 0x000fe400078e3cff */
[----:B------:R-:W-:Y:S02]  /*14f50*/  LOP3.LUT R4, R5, R4, RZ, 0x3c, !PT ;  /* 0x0000000405047212 */ /* 0x000fe400078e3cff */
[----:B------:R-:W-:Y:S02]  /*14f60*/  LOP3.LUT R6, R7, R6, RZ, 0x3c, !PT ;  /* 0x0000000607067212 */ /* 0x000fe400078e3cff */
[----:B------:R-:W-:Y:S02]  /*14f70*/  LOP3.LUT R5, R5, R4, RZ, 0x3c, !PT ;  /* 0x0000000405057212 */ /* 0x000fe400078e3cff */
[----:B------:R-:W-:-:S10]  /*14f80*/  LOP3.LUT R7, R7, R6, RZ, 0x3c, !PT ;  /* 0x0000000607077212 */ /* 0x000fd400078e3cff */
[----:B------:R-:W-:Y:S01]  /*14f90*/  STL.64 [R1+0x280], R12 ;  /* 0x0002800c01007387 */ /* 0x000fe20000100a00 */
[----:B------:R-:W-:-:S04]  /*14fa0*/  IMAD.WIDE R4, R25, 0x2, R4 ;  /* 0x0000000219047825 */ /* 0x000fc800078e0204 */
[----:B------:R0:W-:Y:S02]  /*14fb0*/  STL.64 [R1+0x288], R14 ;  /* 0x0002880e01007387 */ /* 0x0001e40000100a00 */
[----:B------:R-:W-:Y:S01]  /*14fc0*/  IMAD.WIDE R6, R25, 0x2, R6 ;  /* 0x0000000219067825 */ /* 0x000fe200078e0206 */
[----:B0-----:R-:W4:Y:S03]  /*14fd0*/  LDL.LU R14, [R1+0x544] ;  /* 0x00054400010e7983 */ /* 0x001f260000300800 */
[----:B------:R-:W4:Y:S02]  /*14fe0*/  LDL.LU R15, [R1+0x59c] ;  /* 0x00059c00010f7983 */ /* 0x000f240000300800 */
[----:B------:R0:W-:Y:S02]  /*14ff0*/  STL [R1+0x4a0], R4 ;  /* 0x0004a00401007387 */ /* 0x0001e40000100800 */
[----:B------:R1:W-:Y:S01]  /*15000*/  STL [R1+0x400], R5 ;  /* 0x0004000501007387 */ /* 0x0003e20000100800 */
[----:B0-----:R-:W4:Y:S01]  /*15010*/  LDL.LU R4, [R1+0x404] ;  /* 0x0004040001047983 */ /* 0x001f220000300800 */
[----:B-1----:R-:W4:Y:S02]  /*15020*/  LDL.LU R5, [R1+0x4a8] ;  /* 0x0004a80001057983 */ /* 0x002f240000300800 */
[----:B------:R0:W-:Y:S02]  /*15030*/  STL [R1+0x538], R6 ;  /* 0x0005380601007387 */ /* 0x0001e40000100800 */
[----:B------:R1:W-:Y:S01]  /*15040*/  STL [R1+0x4a4], R7 ;  /* 0x0004a40701007387 */ /* 0x0003e20000100800 */
[----:B0-----:R-:W4:Y:S01]  /*15050*/  LDL.LU R6, [R1+0x4ac] ;  /* 0x0004ac0001067983 */ /* 0x001f220000300800 */
[----:B-1----:R-:W4:Y:S02]  /*15060*/  LDL.LU R7, [R1+0x540] ;  /* 0x0005400001077983 */ /* 0x002f240000300800 */
[----:B--2---:R-:W-:-:S02]  /*15070*/  IMAD.MOV.U32 R12, RZ, RZ, R17 ;  /* 0x000000ffff0c7224 */ /* 0x004fc400078e0011 */
[----:B------:R-:W-:Y:S02]  /*15080*/  IMAD.MOV.U32 R13, RZ, RZ, R16 ;  /* 0x000000ffff0d7224 */ /* 0x000fe400078e0010 */
[----:B---3--:R-:W-:Y:S02]  /*15090*/  HMMA.16816.F32.BF16 R16, R8, R18, R20 ;  /* 0x000000120810723c */ /* 0x008fe40000041814 */
[----:B------:R-:W-:-:S05]  /*150a0*/  IMAD.WIDE R12, R25, 0x2, R12 ;  /* 0x00000002190c7825 */ /* 0x000fca00078e020c */
[----:B------:R-:W-:Y:S01]  /*150b0*/  STL [R1+0x598], R12 ;  /* 0x0005980c01007387 */ /* 0x000fe20000100800 */
[----:B------:R-:W-:Y:S02]  /*150c0*/  STL [R1+0x53c], R13 ;  /* 0x00053c0d01007387 */ /* 0x000fe40000100800 */
[----:B------:R-:W2:Y:S11]  /*150d0*/  LDL.LU.64 R20, [R1+0x6a0] ;  /* 0x0006a00001147983 */ /* 0x000eb60000300a00 */
[----:B------:R-:W-:Y:S02]  /*150e0*/  @!UPT UIADD3 URZ, URZ, URZ, URZ ;  /* 0x0000003f3f3ff290 */ /* 0x000fe4000fffe03f */
[----:B------:R-:W-:Y:S01]  /*150f0*/  STL.64 [R1+0x220], R16 ;  /* 0x0002201001007387 */ /* 0x000fe20000100a00 */
[----:B------:R0:W-:Y:S03]  /*15100*/  STL.64 [R1+0x228], R18 ;  /* 0x0002281201007387 */ /* 0x0001e60000100a00 */
[----:B0-----:R-:W3:Y:S01]  /*15110*/  LDL.LU R18, [R1+0x54c] ;  /* 0x00054c0001127983 */ /* 0x001ee20000300800 */
[----:B------:R-:W3:Y:S02]  /*15120*/  LDL.LU R19, [R1+0x5a0] ;  /* 0x0005a00001137983 */ /* 0x000ee40000300800 */
[----:B------:R-:W2:Y:S02]  /*15130*/  LDL.LU R16, [R1+0x40c] ;  /* 0x00040c0001107983 */ /* 0x000ea40000300800 */
[----:B------:R-:W2:Y:S01]  /*15140*/  LDL.LU R17, [R1+0x4b8] ;  /* 0x0004b80001117983 */ /* 0x000ea20000300800 */
[----:B---3--:R0:W-:Y:S01]  /*15150*/  STL.64 [R1+0x698], R18 ;  /* 0x0006981201007387 */ /* 0x0081e20000100a00 */
[----:B--2---:R-:W-:Y:S02]  /*15160*/  STL.64 [R1+0x690], R16 ;  /* 0x0006901001007387 */ /* 0x004fe40000100a00 */
[----:B0-----:R-:W-:-:S02]  /*15170*/  IMAD.MOV.U32 R19, RZ, RZ, R20 ;  /* 0x000000ffff137224 */ /* 0x001fc400078e0014 */
[----:B------:R-:W-:Y:S01]  /*15180*/  IMAD.MOV.U32 R18, RZ, RZ, R21 ;  /* 0x000000ffff127224 */ /* 0x000fe200078e0015 */
[----:B------:R-:W2:Y:S01]  /*15190*/  LDL.LU R20, [R1+0x4bc] ;  /* 0x0004bc0001147983 */ /* 0x000ea20000300800 */
[----:B------:R-:W2:Y:S02]  /*151a0*/  LDL.LU R21, [R1+0x550] ;  /* 0x0005500001157983 */ /* 0x000ea40000300800 */
[----:B------:R-:W3:Y:S02]  /*151b0*/  LDL.LU R22, [R1+0x554] ;  /* 0x0005540001167983 */ /* 0x000ee40000300800 */
[----:B------:R-:W3:Y:S01]  /*151c0*/  LDL.LU R23, [R1+0x5a4] ;  /* 0x0005a40001177983 */ /* 0x000ee20000300800 */
[----:B----4-:R-:W-:Y:S02]  /*151d0*/  LOP3.LUT R5, R5, R4, RZ, 0x3c, !PT ;  /* 0x0000000405057212 */ /* 0x010fe400078e3cff */
[----:B------:R-:W-:Y:S02]  /*151e0*/  LOP3.LUT R7, R7, R6, RZ, 0x3c, !PT ;  /* 0x0000000607077212 */ /* 0x000fe400078e3cff */
[----:B------:R-:W-:-:S02]  /*151f0*/  LOP3.LUT R4, R5, R4, RZ, 0x3c, !PT ;  /* 0x0000000405047212 */ /* 0x000fc400078e3cff */
[----:B------:R-:W-:Y:S02]  /*15200*/  LOP3.LUT R6, R7, R6, RZ, 0x3c, !PT ;  /* 0x0000000607067212 */ /* 0x000fe400078e3cff */
[----:B------:R-:W-:Y:S02]  /*15210*/  LOP3.LUT R5, R5, R4, RZ, 0x3c, !PT ;  /* 0x0000000405057212 */ /* 0x000fe400078e3cff */
[----:B------:R-:W-:-:S03]  /*15220*/  LOP3.LUT R7, R7, R6, RZ, 0x3c, !PT ;  /* 0x0000000607077212 */ /* 0x000fc600078e3cff */
[----:B------:R-:W-:-:S04]  /*15230*/  IMAD.WIDE R4, R25, 0x2, R4 ;  /* 0x0000000219047825 */ /* 0x000fc800078e0204 */
[----:B------:R-:W-:-:S04]  /*15240*/  IMAD.WIDE R6, R25, 0x2, R6 ;  /* 0x0000000219067825 */ /* 0x000fc800078e0206 */
[----:B------:R-:W-:Y:S02]  /*15250*/  IMAD.MOV.U32 R12, RZ, RZ, R15 ;  /* 0x000000ffff0c7224 */ /* 0x000fe400078e000f */
[----:B------:R-:W-:-:S04]  /*15260*/  IMAD.MOV.U32 R13, RZ, RZ, R14 ;  /* 0x000000ffff0d7224 */ /* 0x000fc800078e000e */
[----:B------:R-:W-:Y:S01]  /*15270*/  IMAD.WIDE R12, R25, 0x2, R12 ;  /* 0x00000002190c7825 */ /* 0x000fe200078e020c */
[----:B---3--:R-:W-:Y:S03]  /*15280*/  STL.64 [R1+0x678], R22 ;  /* 0x0006781601007387 */ /* 0x008fe60000100a00 */
[----:B--2---:R0:W-:Y:S02]  /*15290*/  STL.64 [R1+0x670], R20 ;  /* 0x0006701401007387 */ /* 0x0041e40000100a00 */
        /* <DEDUP_REMOVED lines=8> */
[----:B------:R0:W-:Y:S02]  /*15320*/  STL [R1+0x540], R6 ;  /* 0x0005400601007387 */ /* 0x0001e40000100800 */
[----:B------:R1:W-:Y:S01]  /*15330*/  STL [R1+0x4ac], R7 ;  /* 0x0004ac0701007387 */ /* 0x0003e20000100800 */
[----:B0-----:R-:W4:Y:S01]  /*15340*/  LDL.LU R6, [R1+0x4b4] ;  /* 0x0004b40001067983 */ /* 0x001f220000300800 */
[----:B-1----:R-:W4:Y:S02]  /*15350*/  LDL.LU R7, [R1+0x548] ;  /* 0x0005480001077983 */ /* 0x002f240000300800 */
[----:B------:R0:W-:Y:S02]  /*15360*/  STL [R1+0x59c], R12 ;  /* 0x00059c0c01007387 */ /* 0x0001e40000100800 */
[----:B------:R1:W-:Y:S01]  /*15370*/  STL [R1+0x544], R13 ;  /* 0x0005440d01007387 */ /* 0x0003e20000100800 */
[----:B0-----:R-:W2:Y:S01]  /*15380*/  LDL.LU R12, [R1+0xd0] ;  /* 0x0000d000010c7983 */ /* 0x001ea20000300800 */
[----:B-1----:R-:W2:Y:S02]  /*15390*/  LDL.LU R13, [R1+0xd4] ;  /* 0x0000d400010d7983 */ /* 0x002ea40000300800 */
[----:B------:R-:W2:Y:S02]  /*153a0*/  LDL.LU R14, [R1+0xd8] ;  /* 0x0000d800010e7983 */ /* 0x000ea40000300800 */
[----:B------:R-:W2:Y:S02]  /*153b0*/  LDL.LU R15, [R1+0xdc] ;  /* 0x0000dc00010f7983 */ /* 0x000ea40000300800 */
[----:B--2---:R-:W-:Y:S11]  /*153c0*/  HMMA.16816.F32.BF16 R16, R8, R18, R12 ;  /* 0x000000120810723c */ /* 0x004ff6000004180c */
[----:B------:R-:W-:Y:S11]  /*153d0*/  @!UPT UIADD3 URZ, URZ, URZ, URZ ;  /* 0x0000003f3f3ff290 */ /* 0x000ff6000fffe03f */
[----:B------:R-:W-:Y:S01]  /*153e0*/  @!UPT UIADD3 URZ, URZ, URZ, URZ ;  /* 0x0000003f3f3ff290 */ /* 0x000fe2000fffe03f */
[----:B------:R-:W-:Y:S01]  /*153f0*/  STL.64 [R1+0x230], R16 ;  /* 0x0002301001007387 */ /* 0x000fe20000100a00 */
[----:B------:R-:W-:Y:S02]  /*15400*/  IMAD.MOV.U32 R15, RZ, RZ, R18 ;  /* 0x000000ffff0f7224 */ /* 0x000fe400078e0012 */
[----:B------:R0:W-:Y:S02]  /*15410*/  STL.64 [R1+0x238], R18 ;  /* 0x0002381201007387 */ /* 0x0001e40000100a00 */
[----:B------:R-:W-:Y:S02]  /*15420*/  IMAD.MOV.U32 R14, RZ, RZ, R19 ;  /* 0x000000ffff0e7224 */ /* 0x000fe400078e0013 */
[----:B0-----:R-:W2:Y:S01]  /*15430*/  LDL.LU.64 R18, [R1+0x698] ;  /* 0x0006980001127983 */ /* 0x001ea20000300a00 */
[----:B---3--:R-:W-:Y:S02]  /*15440*/  LOP3.LUT R5, R5, R4, RZ, 0x3c, !PT ;  /* 0x0000000405057212 */ /* 0x008fe400078e3cff */
[----:B----4-:R-:W-:Y:S01]  /*15450*/  LOP3.LUT R7, R7, R6, RZ, 0x3c, !PT ;  /* 0x0000000607077212 */ /* 0x010fe200078e3cff */
[----:B------:R-:W3:Y:S01]  /*15460*/  LDL.LU.64 R16, [R1+0x690] ;  /* 0x0006900001107983 */ /* 0x000ee20000300a00 */
[----:B------:R-:W-:-:S02]  /*15470*/  LOP3.LUT R4, R5, R4, RZ, 0x3c, !PT ;  /* 0x0000000405047212 */ /* 0x000fc400078e3cff */
[----:B------:R-:W-:Y:S02]  /*15480*/  LOP3.LUT R6, R7, R6, RZ, 0x3c, !PT ;  /* 0x0000000607067212 */ /* 0x000fe400078e3cff */
[----:B------:R-:W-:Y:S02]  /*15490*/  LOP3.LUT R5, R5, R4, RZ, 0x3c, !PT ;  /* 0x0000000405057212 */ /* 0x000fe400078e3cff */
[----:B------:R-:W-:-:S03]  /*154a0*/  LOP3.LUT R7, R7, R6, RZ, 0x3c, !PT ;  /* 0x0000000607077212 */ /* 0x000fc600078e3cff */
[----:B------:R-:W-:-:S04]  /*154b0*/  IMAD.WIDE R4, R25, 0x2, R4 ;  /* 0x0000000219047825 */ /* 0x000fc800078e0204 */
[C---:B------:R-:W-:Y:S01]  /*154c0*/  IMAD.WIDE R6, R25.reuse, 0x2, R6 ;  /* 0x0000000219067825 */ /* 0x040fe200078e0206 */
[----:B------:R-:W-:Y:S03]  /*154d0*/  STL [R1+0x4b0], R4 ;  /* 0x0004b00401007387 */ /* 0x000fe60000100800 */
[----:B--2---:R-:W-:Y:S02]  /*154e0*/  IMAD.MOV.U32 R13, RZ, RZ, R18 ;  /* 0x000000ffff0d7224 */ /* 0x004fe400078e0012 */
[----:B------:R-:W-:Y:S02]  /*154f0*/  IMAD.MOV.U32 R12, RZ, RZ, R19 ;  /* 0x000000ffff0c7224 */ /* 0x000fe400078e0013 */
[----:B------:R-:W-:Y:S02]  /*15500*/  IMAD.MOV.U32 R18, RZ, RZ, R28 ;  /* 0x000000ffff127224 */ /* 0x000fe400078e001c */
[----:B------:R-:W-:Y:S01]  /*15510*/  IMAD.MOV.U32 R19, RZ, RZ, R29 ;  /* 0x000000ffff137224 */ /* 0x000fe200078e001d */
[----:B------:R0:W5:Y:S01]  /*15520*/  LDL.LU R28, [R1+0x688] ;  /* 0x00068800011c7983 */ /* 0x0001620000300800 */
[----:B------:R0:W5:Y:S02]  /*15530*/  LDL.LU R29, [R1+0x684] ;  /* 0x00068400011d7983 */ /* 0x0001640000300800 */
[----:B------:R-:W-:Y:S02]  /*15540*/  STL [R1+0x408], R5 ;  /* 0x0004080501007387 */ /* 0x000fe40000100800 */
[----:B------:R1:W-:Y:S01]  /*15550*/  STL [R1+0x548], R6 ;  /* 0x0005480601007387 */ /* 0x0003e20000100800 */
[----:B------:R2:W-:Y:S01]  /*15560*/  STL [R1+0x4b4], R7 ;  /* 0x0004b40701007387 */ /* 0x0005e20000100800 */
[----:B------:R-:W-:-:S04]  /*15570*/  IMAD.WIDE R12, R25, 0x2, R12 ;  /* 0x00000002190c7825 */ /* 0x000fc800078e020c */
[----:B-1----:R-:W-:Y:S02]  /*15580*/  IMAD.MOV.U32 R6, RZ, RZ, R0 ;  /* 0x000000ffff067224 */ /* 0x002fe400078e0000 */
[----:B--2---:R-:W-:Y:S01]  /*15590*/  IMAD.MOV.U32 R7, RZ, RZ, R24 ;  /* 0x000000ffff077224 */ /* 0x004fe200078e0018 */
[----:B------:R-:W2:Y:S01]  /*155a0*/  LDL.LU R0, [R1+0x680] ;  /* 0x0006800001007983 */ /* 0x000ea20000300800 */
[----:B------:R-:W-:Y:S02]  /*155b0*/  STL [R1+0x5a0], R12 ;  /* 0x0005a00c01007387 */ /* 0x000fe40000100800 */
[----:B------:R-:W-:Y:S03]  /*155c0*/  STL [R1+0x54c], R13 ;  /* 0x00054c0d01007387 */ /* 0x000fe60000100800 */
[----:B------:R-:W-:Y:S01]  /*155d0*/  HMMA.16816.F32.BF16 R4, R8, R6, R20 ;  /* 0x000000060804723c */ /* 0x000fe20000041814 */
[----:B------:R-:W4:Y:S01]  /*155e0*/  LDL.LU.64 R22, [R1+0x678] ;  /* 0x0006780001167983 */ /* 0x000f220000300a00 */
[----:B------:R-:W2:Y:S02]  /*155f0*/  LDL.LU.64 R20, [R1+0x670] ;  /* 0x0006700001147983 */ /* 0x000ea40000300a00 */
[----:B------:R-:W2:Y:S11]  /*15600*/  LDL.LU R24, [R1+0x4cc] ;  /* 0x0004cc0001187983 */ /* 0x000eb60000300800 */
[----:B------:R-:W-:Y:S08]  /*15610*/  @!UPT UIADD3 URZ, URZ, URZ, URZ ;  /* 0x0000003f3f3ff290 */ /* 0x000ff0000fffe03f */
[----:B------:R3:W-:Y:S01]  /*15620*/  STL.64 [R1+0x240], R4 ;  /* 0x0002400401007387 */ /* 0x0007e20000100a00 */
[----:B------:R2:W-:Y:S02]  /*15630*/  STL.64 [R1+0x248], R6 ;  /* 0x0002480601007387 */ /* 0x0005e40000100a00 */
[----:B------:R-:W-:Y:S02]  /*15640*/  STL.64 [R1+0x658], R26 ;  /* 0x0006581a01007387 */ /* 0x000fe40000100a00 */
[----:B---3--:R-:W-:Y:S02]  /*15650*/  IMAD.MOV.U32 R4, RZ, RZ, R17 ;  /* 0x000000ffff047224 */ /* 0x008fe400078e0011 */
[----:B------:R-:W-:-:S04]  /*15660*/  IMAD.MOV.U32 R5, RZ, RZ, R16 ;  /* 0x000000ffff057224 */ /* 0x000fc800078e0010 */
[----:B------:R-:W-:-:S04]  /*15670*/  IMAD.WIDE R4, R25, 0x2, R4 ;  /* 0x0000000219047825 */ /* 0x000fc800078e0204 */
[----:B----4-:R-:W-:Y:S02]  /*15680*/  IMAD.MOV.U32 R12, RZ, RZ, R23 ;  /* 0x000000ffff0c7224 */ /* 0x010fe400078e0017 */
[----:B--2---:R-:W-:Y:S02]  /*15690*/  IMAD.MOV.U32 R6, RZ, RZ, R21 ;  /* 0x000000ffff067224 */ /* 0x004fe400078e0015 */
[----:B------:R-:W-:Y:S02]  /*156a0*/  IMAD.MOV.U32 R7, RZ, RZ, R20 ;  /* 0x000000ffff077224 */ /* 0x000fe400078e0014 */
[----:B------:R-:W-:Y:S01]  /*156b0*/  IMAD.MOV.U32 R13, RZ, RZ, R22 ;  /* 0x000000ffff0d7224 */ /* 0x000fe200078e0016 */
[----:B------:R1:W-:Y:S01]  /*156c0*/  STL.64 [R1+0x650], R24 ;  /* 0x0006501801007387 */ /* 0x0003e20000100a00 */
[----:B------:R-:W-:-:S04]  /*156d0*/  IMAD.WIDE R6, R25, 0x2, R6 ;  /* 0x0000000219067825 */ /* 0x000fc800078e0206 */
[----:B------:R-:W-:Y:S01]  /*156e0*/  IMAD.WIDE R12, R25, 0x2, R12 ;  /* 0x00000002190c7825 */ /* 0x000fe200078e020c */
[----:B-1----:R-:W2:Y:S03]  /*156f0*/  LDL.LU R24, [R1+0xa0] ;  /* 0x0000a00001187983 */ /* 0x002ea60000300800 */
[----:B------:R-:W2:Y:S02]  /*15700*/  LDL.LU R25, [R1+0xa4] ;  /* 0x0000a40001197983 */ /* 0x000ea40000300800 */
[----:B------:R-:W2:Y:S02]  /*15710*/  LDL.LU R26, [R1+0xa8] ;  /* 0x0000a800011a7983 */ /* 0x000ea40000300800 */
[----:B------:R-:W2:Y:S01]  /*15720*/  LDL.LU R27, [R1+0xac] ;  /* 0x0000ac00011b7983 */ /* 0x000ea20000300800 */
[----:B------:R-:W-:Y:S01]  /*15730*/  STL [R1+0x4b8], R4 ;  /* 0x0004b80401007387 */ /* 0x000fe20000100800 */
[----:B------:R-:W3:Y:S02]  /*15740*/  LDL.LU R20, [R1+0x70] ;  /* 0x0000700001147983 */ /* 0x000ee40000300800 */
[----:B------:R-:W3:Y:S02]  /*15750*/  LDL.LU R21, [R1+0x74] ;  /* 0x0000740001157983 */ /* 0x000ee40000300800 */
[----:B------:R-:W4:Y:S02]  /*15760*/  LDL.LU R22, [R1+0x78] ;  /* 0x0000780001167983 */ /* 0x000f240000300800 */
[----:B------:R-:W-:-:S02]  /*15770*/  IMAD.MOV.U32 R23, RZ, RZ, R0 ;  /* 0x000000ffff177224 */ /* 0x000fc400078e0000 */
[----:B------:R-:W3:Y:S01]  /*15780*/  LDL.LU R0, [R1+0x668] ;  /* 0x0006680001007983 */ /* 0x000ee20000300800 */
[----:B--2---:R-:W-:Y:S03]  /*15790*/  HMMA.16816.F32.BF16 R16, R8, R18, R24 ;  /* 0x000000120810723c */ /* 0x004fe60000041818 */
[----:B----4-:R1:W-:Y:S01]  /*157a0*/  STL.64 [R1+0x620], R22 ;  /* 0x0006201601007387 */ /* 0x0103e20000100a00 */
[----:B---3--:R2:W-:Y:S02]  /*157b0*/  STL.64 [R1+0x618], R20 ;  /* 0x0006181401007387 */ /* 0x0085e40000100a00 */
[----:B-1----:R-:W-:Y:S01]  /*157c0*/  IMAD.MOV.U32 R22, RZ, RZ, R2 ;  /* 0x000000ffff167224 */ /* 0x002fe200078e0002 */
[----:B--2---:R-:W2:Y:S01]  /*157d0*/  LDL.LU R20, [R1+0x55c] ;  /* 0x00055c0001147983 */ /* 0x004ea20000300800 */
[----:B------:R-:W3:Y:S02]  /*157e0*/  LDL.LU R21, [R1+0x5a8] ;  /* 0x0005a80001157983 */ /* 0x000ee40000300800 */
[----:B------:R-:W4:Y:S02]  /*157f0*/  LDL.LU R2, [R1+0x664] ;  /* 0x0006640001027983 */ /* 0x000f240000300800 */
[----:B------:R-:W-:-:S02]  /*15800*/  IMAD.MOV.U32 R23, RZ, RZ, R3 ;  /* 0x000000ffff177224 */ /* 0x000fc400078e0003 */
[----:B------:R-:W2:Y:S01]  /*15810*/  LDL.LU R3, [R1+0x660] ;  /* 0x0006600001037983 */ /* 0x000ea20000300800 */
[----:B------:R1:W-:Y:S03]  /*15820*/  STL [R1+0x40c], R5 ;  /* 0x00040c0501007387 */ /* 0x0003e60000100800 */
[----:B-1----:R-:W2:Y:S01]  /*15830*/  LDL.LU R5, [R1+0x410] ;  /* 0x0004100001057983 */ /* 0x002ea20000300800 */
[----:B------:R-:W-:Y:S02]  /*15840*/  STL [R1+0x550], R6 ;  /* 0x0005500601007387 */ /* 0x000fe40000100800 */
[----:B------:R-:W-:Y:S02]  /*15850*/  STL [R1+0x4bc], R7 ;  /* 0x0004bc0701007387 */ /* 0x000fe40000100800 */
[----:B------:R-:W-:Y:S01]  /*15860*/  STL [R1+0x5a4], R12 ;  /* 0x0005a40c01007387 */ /* 0x000fe20000100800 */
[----:B------:R-:W-:Y:S01]  /*15870*/  STL [R1+0x554], R13 ;  /* 0x0005540d01007387 */ /* 0x000fe20000100800 */
[----:B------:R-:W2:Y:S02]  /*15880*/  LDL.LU.64 R26, [R1+0x658] ;  /* 0x00065800011a7983 */ /* 0x000ea40000300a00 */
[----:B------:R-:W2:Y:S02]  /*15890*/  LDL.LU.64 R24, [R1+0x650] ;  /* 0x0006500001187983 */ /* 0x000ea40000300a00 */
[----:B------:R-:W-:Y:S01]  /*158a0*/  STL.64 [R1+0x250], R16 ;  /* 0x0002501001007387 */ /* 0x000fe20000100a00 */
[----:B------:R1:W-:Y:S04]  /*158b0*/  STL.64 [R1+0x258], R18 ;  /* 0x0002581201007387 */ /* 0x0003e80000100a00 */
[----:B-1----:R-:W2:Y:S01]  /*158c0*/  LDL.LU.64 R18, [R1+0x648] ;  /* 0x0006480001127983 */ /* 0x002ea20000300a00 */
[----:B------:R-:W3:Y:S02]  /*158d0*/  LDL.LU R17, [R1+0x568] ;  /* 0x0005680001117983 */ /* 0x000ee40000300800 */
[----:B------:R-:W-:Y:S01]  /*158e0*/  IMAD.MOV.U32 R4, RZ, RZ, R0 ;  /* 0x000000ffff047224 */ /* 0x000fe200078e0000 */
[----:B--2---:R-:W-:Y:S01]  /*158f0*/  STL.64 [R1+0x630], R18 ;  /* 0x0006301201007387 */ /* 0x004fe20000100a00 */
[----:B---3--:R1:W-:Y:S02]  /*15900*/  STL [R1+0x628], R17 ;  /* 0x0006281101007387 */ /* 0x0083e40000100800 */
[----:B------:R-:W2:Y:S01]  /*15910*/  LDL.LU R16, [R1+0x90] ;  /* 0x0000900001107983 */ /* 0x000ea20000300800 */
[----:B-1----:R-:W2:Y:S01]  /*15920*/  LDL.LU R17, [R1+0x94] ;  /* 0x0000940001117983 */ /* 0x002ea20000300800 */
[----:B------:R-:W2:Y:S02]  /*15930*/  LDL.LU R18, [R1+0x98] ;  /* 0x0000980001127983 */ /* 0x000ea40000300800 */
[----:B------:R-:W2:Y:S02]  /*15940*/  LDL.LU R19, [R1+0x9c] ;  /* 0x00009c0001137983 */ /* 0x000ea40000300800 */
[----:B------:R-:W-:Y:S01]  /*15950*/  IMAD.WIDE R4, R25, 0x2, R4 ;  /* 0x0000000219047825 */ /* 0x000fe200078e0204 */
[----:B------:R-:W3:Y:S03]  /*15960*/  LDL.LU R0, [R1+0x640] ;  /* 0x0006400001007983 */ /* 0x000ee60000300800 */
[----:B----4-:R-:W-:-:S02]  /*15970*/  IMAD.MOV.U32 R7, RZ, RZ, R2 ;  /* 0x000000ffff077224 */ /* 0x010fc400078e0002 */
[----:B------:R-:W-:Y:S02]  /*15980*/  IMAD.MOV.U32 R6, RZ, RZ, R3 ;  /* 0x000000ffff067224 */ /* 0x000fe400078e0003 */
[----:B------:R-:W4:Y:S01]  /*15990*/  LDL.LU R2, [R1+0x63c] ;  /* 0x00063c0001027983 */ /* 0x000f220000300800 */
[----:B------:R-:W3:Y:S01]  /*159a0*/  LDL.LU R3, [R1+0x638] ;  /* 0x0006380001037983 */ /* 0x000ee20000300800 */
[----:B------:R1:W-:Y:S02]  /*159b0*/  STL [R1+0x4c0], R4 ;  /* 0x0004c00401007387 */ /* 0x0003e40000100800 */
[----:B------:R0:W-:Y:S01]  /*159c0*/  STL [R1+0x410], R5 ;  /* 0x0004100501007387 */ /* 0x0001e20000100800 */
[----:B-1----:R-:W3:Y:S01]  /*159d0*/  LDL.LU R4, [R1+0x414] ;  /* 0x0004140001047983 */ /* 0x002ee20000300800 */
[----:B0-----:R-:W3:Y:S02]  /*159e0*/  LDL.LU R5, [R1+0x4c8] ;  /* 0x0004c80001057983 */ /* 0x001ee40000300800 */
[----:B------:R-:W-:-:S02]  /*159f0*/  IMAD.MOV.U32 R12, RZ, RZ, R21 ;  /* 0x000000ffff0c7224 */ /* 0x000fc400078e0015 */
[----:B------:R-:W-:Y:S02]  /*15a00*/  IMAD.MOV.U32 R13, RZ, RZ, R20 ;  /* 0x000000ffff0d7224 */ /* 0x000fe400078e0014 */
[----:B------:R-:W-:-:S04]  /*15a10*/  IMAD.WIDE R6, R25, 0x2, R6 ;  /* 0x0000000219067825 */ /* 0x000fc800078e0206 */
[----:B------:R-:W-:Y:S01]  /*15a20*/  IMAD.WIDE R12, R25, 0x2, R12 ;  /* 0x00000002190c7825 */ /* 0x000fe200078e020c */
[----:B------:R-:W-:Y:S03]  /*15a30*/  STL [R1+0x558], R6 ;  /* 0x0005580601007387 */ /* 0x000fe60000100800 */
[----:B------:R-:W-:Y:S02]  /*15a40*/  STL [R1+0x4c4], R7 ;  /* 0x0004c40701007387 */ /* 0x000fe40000100800 */
[----:B------:R-:W-:Y:S02]  /*15a50*/  STL [R1+0x5a8], R12 ;  /* 0x0005a80c01007387 */ /* 0x000fe40000100800 */
[----:B------:R-:W-:Y:S01]  /*15a60*/  STL [R1+0x55c], R13 ;  /* 0x00055c0d01007387 */ /* 0x000fe20000100800 */
[----:B--2---:R-:W-:Y:S01]  /*15a70*/  HMMA.16816.F32.BF16 R20, R8, R22, R16 ;  /* 0x000000160814723c */ /* 0x004fe20000041810 */
[----:B------:R0:W5:Y:S01]  /*15a80*/  LDL.LU.64 R18, [R1+0x630] ;  /* 0x0006300001127983 */ /* 0x0001620000300a00 */
[----:B------:R-:W2:Y:S11]  /*15a90*/  LDL.LU R17, [R1+0x628] ;  /* 0x0006280001117983 */ /* 0x000eb60000300800 */
[----:B------:R-:W-:Y:S10]  /*15aa0*/  @!UPT UIADD3 URZ, URZ, URZ, URZ ;  /* 0x0000003f3f3ff290 */ /* 0x000ff4000fffe03f */
[----:B------:R-:W-:Y:S01]  /*15ab0*/  STL.64 [R1+0x270], R20 ;  /* 0x0002701401007387 */ /* 0x000fe20000100a00 */
[----:B------:R1:W-:Y:S03]  /*15ac0*/  STL.64 [R1+0x278], R22 ;  /* 0x0002781601007387 */ /* 0x0003e60000100a00 */
[----:B-1----:R-:W2:Y:S01]  /*15ad0*/  LDL.LU.64 R22, [R1+0x620] ;  /* 0x0006200001167983 */ /* 0x002ea20000300a00 */
[----:B------:R-:W2:Y:S01]  /*15ae0*/  LDL.LU.64 R20, [R1+0x618] ;  /* 0x0006180001147983 */ /* 0x000ea20000300a00 */
[-C--:B---3--:R-:W-:Y:S01]  /*15af0*/  LOP3.LUT R5, R5, R4.reuse, RZ, 0x3c, !PT ;  /* 0x0000000405057212 */ /* 0x088fe200078e3cff */
[----:B------:R-:W3:Y:S03]  /*15b00*/  LDL.LU R16, [R1+0x3ac] ;  /* 0x0003ac0001107983 */ /* 0x000ee60000300800 */
[----:B------:R-:W-:-:S04]  /*15b10*/  LOP3.LUT R4, R5, R4, RZ, 0x3c, !PT ;  /* 0x0000000405047212 */ /* 0x000fc800078e3cff */
[----:B------:R-:W-:-:S05]  /*15b20*/  LOP3.LUT R5, R5, R4, RZ, 0x3c, !PT ;  /* 0x0000000405057212 */ /* 0x000fca00078e3cff */
[----:B------:R-:W-:-:S04]  /*15b30*/  IMAD.WIDE R12, R25, 0x2, R4 ;  /* 0x00000002190c7825 */ /* 0x000fc800078e0204 */
[----:B------:R-:W-:Y:S02]  /*15b40*/  IMAD.MOV.U32 R4, RZ, RZ, R0 ;  /* 0x000000ffff047224 */ /* 0x000fe400078e0000 */
[----:B------:R-:W3:Y:S01]  /*15b50*/  LDL.LU R0, [R1+0x610] ;  /* 0x0006100001007983 */ /* 0x000ee20000300800 */
[----:B------:R-:W-:Y:S02]  /*15b60*/  IMAD.MOV.U32 R5, RZ, RZ, R24 ;  /* 0x000000ffff057224 */ /* 0x000fe400078e0018 */
[----:B------:R-:W-:Y:S02]  /*15b70*/  IMAD.MOV.U32 R6, RZ, RZ, R3 ;  /* 0x000000ffff067224 */ /* 0x000fe400078e0003 */
[----:B----4-:R-:W-:Y:S02]  /*15b80*/  IMAD.MOV.U32 R7, RZ, RZ, R2 ;  /* 0x000000ffff077224 */ /* 0x010fe400078e0002 */
[----:B------:R-:W-:-:S04]  /*15b90*/  IMAD.WIDE R4, R25, 0x2, R4 ;  /* 0x0000000219047825 */ /* 0x000fc800078e0204 */
[----:B------:R-:W-:Y:S01]  /*15ba0*/  IMAD.WIDE R6, R25, 0x2, R6 ;  /* 0x0000000219067825 */ /* 0x000fe200078e0206 */
[----:B------:R-:W4:Y:S03]  /*15bb0*/  LDL.LU R2, [R1+0x60c] ;  /* 0x00060c0001027983 */ /* 0x000f260000300800 */
[----:B------:R-:W4:Y:S02]  /*15bc0*/  LDL.LU R3, [R1+0x608] ;  /* 0x0006080001037983 */ /* 0x000f240000300800 */
[----:B------:R1:W-:Y:S02]  /*15bd0*/  STL [R1+0x4c8], R12 ;  /* 0x0004c80c01007387 */ /* 0x0003e40000100800 */
[----:B------:R-:W-:Y:S01]  /*15be0*/  STL [R1+0x414], R13 ;  /* 0x0004140d01007387 */ /* 0x000fe20000100800 */
[----:B-1----:R-:W3:Y:S01]  /*15bf0*/  LDL.LU R12, [R1+0x56c] ;  /* 0x00056c00010c7983 */ /* 0x002ee20000300800 */
[----:B--2---:R-:W-:Y:S03]  /*15c00*/  HMMA.16816.F32.BF16 R24, R8, R26, R20 ;  /* 0x0000001a0818723c */ /* 0x004fe60000041814 */
[----:B------:R0:W5:Y:S01]  /*15c10*/  LDL.LU.64 R22, [R1+0x600] ;  /* 0x0006000001167983 */ /* 0x0001620000300a00 */
[----:B------:R0:W5:Y:S11]  /*15c20*/  LDL.LU.64 R20, [R1+0x5f8] ;  /* 0x0005f80001147983 */ /* 0x0001760000300a00 */
[----:B------:R-:W-:Y:S08]  /*15c30*/  @!UPT UIADD3 URZ, URZ, URZ, URZ ;  /* 0x0000003f3f3ff290 */ /* 0x000ff0000fffe03f */
[----:B------:R-:W-:Y:S01]  /*15c40*/  STL.64 [R1+0x260], R24 ;  /* 0x0002601801007387 */ /* 0x000fe20000100a00 */
[----:B------:R-:W-:Y:S02]  /*15c50*/  IMAD.MOV.U32 R9, RZ, RZ, R26 ;  /* 0x000000ffff097224 */ /* 0x000fe400078e001a */
[----:B------:R1:W-:Y:S02]  /*15c60*/  STL.64 [R1+0x268], R26 ;  /* 0x0002681a01007387 */ /* 0x0003e40000100a00 */
[----:B------:R-:W-:Y:S02]  /*15c70*/  IMAD.MOV.U32 R8, RZ, RZ, R27 ;  /* 0x000000ffff087224 */ /* 0x000fe400078e001b */
[----:B-1----:R0:W5:Y:S01]  /*15c80*/  LDL.LU.64 R26, [R1+0x5f0] ;  /* 0x0005f000011a7983 */ /* 0x0021620000300a00 */
[----:B------:R0:W5:Y:S02]  /*15c90*/  LDL.LU.64 R24, [R1+0x5e8] ;  /* 0x0005e80001187983 */ /* 0x0001640000300a00 */
[----:B------:R-:W2:Y:S02]  /*15ca0*/  LDL.LU R11, [R1+0x4d4] ;  /* 0x0004d400010b7983 */ /* 0x000ea40000300800 */
[----:B------:R-:W-:Y:S01]  /*15cb0*/  STL [R1+0x560], R4 ;  /* 0x0005600401007387 */ /* 0x000fe20000100800 */
[----:B------:R-:W-:Y:S01]  /*15cc0*/  STL [R1+0x4cc], R5 ;  /* 0x0004cc0501007387 */ /* 0x000fe20000100800 */
[----:B------:R3:W-:Y:S02]  /*15cd0*/  STL [R1+0x564], R6 ;  /* 0x0005640601007387 */ /* 0x0007e40000100800 */
[----:B------:R1:W-:Y:S02]  /*15ce0*/  STL [R1+0x4d0], R7 ;  /* 0x0004d00701007387 */ /* 0x0003e40000100800 */
[----:B---3--:R-:W-:-:S02]  /*15cf0*/  IMAD.MOV.U32 R6, RZ, RZ, R0 ;  /* 0x000000ffff067224 */ /* 0x008fc400078e0000 */
[----:B------:R-:W3:Y:S01]  /*15d00*/  LDL.LU R0, [R1+0x5e4] ;  /* 0x0005e40001007983 */ /* 0x000ee20000300800 */
[----:B------:R-:W-:Y:S02]  /*15d10*/  IMAD.MOV.U32 R13, RZ, RZ, c[0x0][0x18c] ;  /* 0x00006300ff0d7624 */ /* 0x000fe400078e00ff */
[----:B------:R-:W-:Y:S02]  /*15d20*/  IMAD.MOV.U32 R4, RZ, RZ, R17 ;  /* 0x000000ffff047224 */ /* 0x000fe400078e0011 */
[----:B-1----:R-:W-:Y:S02]  /*15d30*/  IMAD.MOV.U32 R7, RZ, RZ, R12 ;  /* 0x000000ffff077224 */ /* 0x002fe400078e000c */
[----:B------:R-:W-:Y:S01]  /*15d40*/  IMAD.SHL.U32 R13, R13, 0x40, RZ ;  /* 0x000000400d0d7824 */ /* 0x000fe200078e00ff */
[----:B------:R-:W-:-:S03]  /*15d50*/  IADD3 R16, R16, -0x1, RZ ;  /* 0xffffffff10107810 */ /* 0x000fc60007ffe0ff */
[----:B------:R-:W-:Y:S02]  /*15d60*/  IMAD.WIDE R6, R13, 0x2, R6 ;  /* 0x000000020d067825 */ /* 0x000fe400078e0206 */
[----:B------:R0:W-:Y:S01]  /*15d70*/  STL [R1+0x3ac], R16 ;  /* 0x0003ac1001007387 */ /* 0x0001e20000100800 */
[----:B------:R-:W-:Y:S01]  /*15d80*/  ISETP.NE.U32.AND P0, PT, R16, RZ, PT ;  /* 0x000000ff1000720c */ /* 0x000fe20003f05070 */
[----:B------:R-:W-:-:S04]  /*15d90*/  IMAD.MOV.U32 R17, RZ, RZ, c[0x0][0x188] ;  /* 0x00006200ff117624 */ /* 0x000fc800078e00ff */
[----:B------:R-:W-:-:S04]  /*15da0*/  IMAD.SHL.U32 R17, R17, 0x40, RZ ;  /* 0x0000004011117824 */ /* 0x000fc800078e00ff */
[----:B----4-:R-:W-:-:S04]  /*15db0*/  IMAD.WIDE R2, R17, 0x2, R2 ;  /* 0x0000000211027825 */ /* 0x010fc800078e0202 */
[----:B--2---:R-:W-:-:S04]  /*15dc0*/  IMAD.MOV.U32 R5, RZ, RZ, R11 ;  /* 0x000000ffff057224 */ /* 0x004fc800078e000b */
[----:B------:R-:W-:-:S05]  /*15dd0*/  IMAD.WIDE R4, R13, 0x2, R4 ;  /* 0x000000020d047825 */ /* 0x000fca00078e0204 */
[----:B------:R0:W-:Y:S01]  /*15de0*/  STL [R1+0x568], R4 ;  /* 0x0005680401007387 */ /* 0x0001e20000100800 */
[----:B------:R0:W-:Y:S02]  /*15df0*/  STL [R1+0x4d4], R5 ;  /* 0x0004d40501007387 */ /* 0x0001e40000100800 */
[----:B------:R0:W-:Y:S02]  /*15e00*/  STL [R1+0x5ac], R6 ;  /* 0x0005ac0601007387 */ /* 0x0001e40000100800 */
[----:B------:R0:W-:Y:S01]  /*15e10*/  STL [R1+0x56c], R7 ;  /* 0x00056c0701007387 */ /* 0x0001e20000100800 */
[----:B---3--:R-:W-:Y:S01]  /*15e20*/  IADD3 R0, R0, -0x40, RZ ;  /* 0xffffffc000007810 */ /* 0x008fe20007ffe0ff */
[----:B------:R-:W-:Y:S01]  /*15e30*/  @!P0 CALL.REL.NOINC `(.L_x_2) ;  /* 0x0000001000008944 */ /* 0x000fe20003c00000 */
[----:B------:R-:W-:Y:S05]  /*15e40*/  BRA `(.L_x_3) ;  /* 0xffff187000007947 */ /* 0x000fea000383ffff */
.L_x_2:
[----:B-----5:R1:W-:Y:S04]  /*15e50*/  STL [R1+0x67c], R20 ;  /* 0x00067c1401007387 */ /* 0x0203e80000100800 */
[----:B-1----:R-:W2:Y:S04]  /*15e60*/  LDL.LU R20, [R1+0xb8] ;  /* 0x0000b80001147983 */ /* 0x002ea80000300800 */
[----:B--2---:R1:W-:Y:S04]  /*15e70*/  STL [R1+0x684], R20 ;  /* 0x0006841401007387 */ /* 0x0043e80000100800 */
        /* <DEDUP_REMOVED lines=30> */
[----:B------:R2:W-:Y:S01]  /*16060*/  STL [R1+0x678], R21 ;  /* 0x0006781501007387 */ /* 0x0005e20000100800 */
[----:B-1----:R-:W-:-:S03]  /*16070*/  IMAD.MOV.U32 R20, RZ, RZ, R9 ;  /* 0x000000ffff147224 */ /* 0x002fc600078e0009 */
[----:B--2---:R-:W2:Y:S04]  /*16080*/  LDL.LU R21, [R1+0x10c] ;  /* 0x00010c0001157983 */ /* 0x004ea80000300800 */
        /* <DEDUP_REMOVED lines=36> */
[----:B------:R1:W-:Y:S04]  /*162d0*/  STL [R1+0x670], R14 ;  /* 0x0006700e01007387 */ /* 0x0003e80000100800 */
[----:B-1----:R-:W3:Y:S04]  /*162e0*/  LDL.LU R14, [R1+0x12c] ;  /* 0x00012c00010e7983 */ /* 0x002ee80000300800 */
[----:B------:R-:W4:Y:S04]  /*162f0*/  LDL.LU R0, [R1+0x120] ;  /* 0x0001200001007983 */ /* 0x000f280000300800 */
[----:B------:R-:W2:Y:S04]  /*16300*/  LDL.LU R24, [R1+0x144] ;  /* 0x0001440001187983 */ /* 0x000ea80000300800 */
[----:B------:R-:W2:Y:S04]  /*16310*/  LDL.LU R25, [R1+0x140] ;  /* 0x0001400001197983 */ /* 0x000ea80000300800 */
        /* <DEDUP_REMOVED lines=14> */
[----:B------:R0:W-:Y:S04]  /*16400*/  STL [R1+0x600], R19 ;  /* 0x0006001301007387 */ /* 0x0001e80000100800 */
[----:B0-----:R-:W4:Y:S04]  /*16410*/  LDL.LU R19, [R1+0x124] ;  /* 0x0001240001137983 */ /* 0x001f280000300800 */
[----:B------:R0:W-:Y:S01]  /*16420*/  STL [R1+0x5fc], R18 ;  /* 0x0005fc1201007387 */ /* 0x0001e20000100800 */
[----:B------:R-:W-:-:S03]  /*16430*/  F2FP.BF16.PACK_AB R20, R21, R20 ;  /* 0x000000141514723e */ /* 0x000fc600000010ff */
        /* <DEDUP_REMOVED lines=13> */
[----:B------:R-:W2:Y:S04]  /*16510*/  LDL.LU R21, [R1+0x700] ;  /* 0x0007000001157983 */ /* 0x000ea80000300800 */
[----:B------:R0:W-:Y:S04]  /*16520*/  STL [R1+0x9c], R20 ;  /* 0x00009c1401007387 */ /* 0x0001e80000100800 */
[----:B0-----:R-:W2:Y:S02]  /*16530*/  LDL.LU R20, [R1+0x6fc] ;  /* 0x0006fc0001147983 */ /* 0x001ea40000300800 */
[----:B--2---:R-:W-:-:S02]  /*16540*/  F2FP.BF16.PACK_AB R20, R21, R20 ;  /* 0x000000141514723e */ /* 0x004fc400000010ff */
        /* <DEDUP_REMOVED lines=60> */
[----:B------:R-:W2:Y:S01]  /*16910*/  LDL.LU R21, [R1+0x680] ;  /* 0x0006800001157983 */ /* 0x000ea20000300800 */
[----:B---3--:R-:W-:-:S03]  /*16920*/  F2FP.BF16.PACK_AB R29, R14, R29 ;  /* 0x0000001d0e1d723e */ /* 0x008fc600000010ff */
[----:B------:R0:W-:Y:S01]  /*16930*/  STL [R1+0x5c], R20 ;  /* 0x00005c1401007387 */ /* 0x0001e20000100800 */
[----:B------:R-:W-:Y:S02]  /*16940*/  F2FP.BF16.PACK_AB R28, R28, R26 ;  /* 0x0000001a1c1c723e */ /* 0x000fe400000010ff */
[----:B------:R-:W-:Y:S02]  /*16950*/  F2FP.BF16.PACK_AB R26, R27, R22 ;  /* 0x000000161b1a723e */ /* 0x000fe400000010ff */
[----:B------:R-:W-:Y:S01]  /*16960*/  F2FP.BF16.PACK_AB R22, R23, R18 ;  /* 0x000000121716723e */ /* 0x000fe200000010ff */
[----:B0-----:R-:W3:Y:S01]  /*16970*/  LDL.LU R20, [R1+0x67c] ;  /* 0x00067c0001147983 */ /* 0x001ee20000300800 */
[----:B----4-:R-:W-:Y:S02]  /*16980*/  F2FP.BF16.PACK_AB R0, R19, R0 ;  /* 0x000000001300723e */ /* 0x010fe400000010ff */
[----:B------:R-:W-:Y:S02]  /*16990*/  F2FP.BF16.PACK_AB R18, R24, R25 ;  /* 0x000000191812723e */ /* 0x000fe400000010ff */
[----:B------:R-:W-:-:S02]  /*169a0*/  F2FP.BF16.PACK_AB R2, R2, R3 ;  /* 0x000000030202723e */ /* 0x000fc400000010ff */
[----:B------:R-:W-:Y:S02]  /*169b0*/  F2FP.BF16.PACK_AB R3, R4, R5 ;  /* 0x000000050403723e */ /* 0x000fe400000010ff */
[----:B--2---:R-:W-:Y:S02]  /*169c0*/  F2FP.BF16.PACK_AB R15, R21, R15 ;  /* 0x0000000f150f723e */ /* 0x004fe400000010ff */
[----:B------:R-:W3:Y:S04]  /*169d0*/  LDL.LU R21, [R1+0x678] ;  /* 0x0006780001157983 */ /* 0x000ee80000300800 */
[----:B------:R0:W-:Y:S04]  /*169e0*/  STL [R1+0x58], R15 ;  /* 0x0000580f01007387 */ /* 0x0001e80000100800 */
[----:B0-----:R-:W2:Y:S04]  /*169f0*/  LDL.LU R15, [R1+0x674] ;  /* 0x00067400010f7983 */ /* 0x001ea80000300800 */
[----:B------:R-:W4:Y:S04]  /*16a00*/  LDL.LU R14, [R1+0x670] ;  /* 0x00067000010e7983 */ /* 0x000f280000300800 */
[----:B------:R-:W-:Y:S04]  /*16a10*/  STL [R1+0x54], R29 ;  /* 0x0000541d01007387 */ /* 0x000fe80000100800 */
[----:B------:R-:W-:Y:S04]  /*16a20*/  STL [R1+0x50], R28 ;  /* 0x0000501c01007387 */ /* 0x000fe80000100800 */
[----:B------:R-:W-:Y:S04]  /*16a30*/  STL [R1+0x4c], R26 ;  /* 0x00004c1a01007387 */ /* 0x000fe80000100800 */
[----:B------:R-:W-:Y:S04]  /*16a40*/  STL [R1+0x48], R22 ;  /* 0x0000481601007387 */ /* 0x000fe80000100800 */
[----:B------:R0:W-:Y:S04]  /*16a50*/  STL [R1+0x44], R0 ;  /* 0x0000440001007387 */ /* 0x0001e80000100800 */
[----:B------:R-:W-:Y:S04]  /*16a60*/  STL [R1+0x40], R18 ;  /* 0x0000401201007387 */ /* 0x000fe80000100800 */
[----:B------:R1:W-:Y:S01]  /*16a70*/  STL [R1+0x3c], R2 ;  /* 0x00003c0201007387 */ /* 0x0003e20000100800 */
[----:B0-----:R-:W-:-:S05]  /*16a80*/  F2FP.BF16.PACK_AB R0, R6, R7 ;  /* 0x000000070600723e */ /* 0x001fca00000010ff */
[----:B------:R0:W-:Y:S01]  /*16a90*/  STL [R1+0x38], R0 ;  /* 0x0000380001007387 */ /* 0x0001e20000100800 */
[----:B-1----:R-:W-:-:S03]  /*16aa0*/  F2FP.BF16.PACK_AB R2, R8, R9 ;  /* 0x000000090802723e */ /* 0x002fc600000010ff */
[----:B------:R1:W-:Y:S04]  /*16ab0*/  STL [R1+0x34], R3 ;  /* 0x0000340301007387 */ /* 0x0003e80000100800 */
[----:B------:R1:W-:Y:S01]  /*16ac0*/  STL [R1+0x30], R2 ;  /* 0x0000300201007387 */ /* 0x0003e20000100800 */
[----:B0-----:R-:W-:Y:S02]  /*16ad0*/  F2FP.BF16.PACK_AB R0, R10, R11 ;  /* 0x0000000b0a00723e */ /* 0x001fe400000010ff */
[----:B-1----:R-:W-:-:S03]  /*16ae0*/  F2FP.BF16.PACK_AB R3, R12, R13 ;  /* 0x0000000d0c03723e */ /* 0x002fc600000010ff */
[----:B------:R3:W-:Y:S01]  /*16af0*/  STL [R1+0x2c], R0 ;  /* 0x00002c0001007387 */ /* 0x0007e20000100800 */
[----:B------:R-:W-:-:S03]  /*16b00*/  F2FP.BF16.PACK_AB R2, R16, R17 ;  /* 0x000000111002723e */ /* 0x000fc600000010ff */
[----:B------:R-:W-:Y:S04]  /*16b10*/  STL [R1+0x28], R3 ;  /* 0x0000280301007387 */ /* 0x000fe80000100800 */
[----:B------:R-:W2:Y:S04]  /*16b20*/  LDL.LU R7, [R1+0x2e8] ;  /* 0x0002e80001077983 */ /* 0x000ea80000300800 */
[----:B------:R-:W-:Y:S01]  /*16b30*/  STL [R1+0x24], R2 ;  /* 0x0000240201007387 */ /* 0x000fe20000100800 */
[----:B---3--:R-:W-:-:S03]  /*16b40*/  F2FP.BF16.PACK_AB R0, R21, R20 ;  /* 0x000000141500723e */ /* 0x008fc600000010ff */
[----:B--2---:R0:W-:Y:S04]  /*16b50*/  STL [R1+0x630], R7 ;  /* 0x0006300701007387 */ /* 0x0041e80000100800 */
[----:B------:R-:W-:Y:S04]  /*16b60*/  STL [R1+0x20], R0 ;  /* 0x0000200001007387 */ /* 0x000fe80000100800 */
[----:B0-----:R-:W2:Y:S04]  /*16b70*/  LDL.LU R7, [R1+0x290] ;  /* 0x0002900001077983 */ /* 0x001ea80000300800 */
[----:B--2---:R0:W-:Y:S04]  /*16b80*/  STL [R1+0x638], R7 ;  /* 0x0006380701007387 */ /* 0x0041e80000100800 */
        /* <DEDUP_REMOVED lines=11> */
[----:B--2---:R-:W-:Y:S04]  /*16c40*/  STL [R1+0x668], R7 ;  /* 0x0006680701007387 */ /* 0x004fe80000100800 */
[----:B------:R-:W2:Y:S04]  /*16c50*/  LDL.LU R6, [R1+0x2f8] ;  /* 0x0002f80001067983 */ /* 0x000ea80000300800 */
        /* <DEDUP_REMOVED lines=20> */
[----:B------:R-:W3:Y:S04]  /*16da0*/  LDL.LU R4, [R1+0x338] ;  /* 0x0003380001047983 */ /* 0x000ee80000300800 */
[----:B---3--:R0:W-:Y:S04]  /*16db0*/  STL [R1+0x624], R4 ;  /* 0x0006240401007387 */ /* 0x0081e80000100800 */
[----:B0-----:R-:W3:Y:S04]  /*16dc0*/  LDL.LU R4, [R1+0x31c] ;  /* 0x00031c0001047983 */ /* 0x001ee80000300800 */
[----:B------:R-:W2:Y:S04]  /*16dd0*/  LDL.LU R11, [R1+0x2e0] ;  /* 0x0002e000010b7983 */ /* 0x000ea80000300800 */
[----:B--2---:R0:W-:Y:S04]  /*16de0*/  STL [R1+0x620], R11 ;  /* 0x0006200b01007387 */ /* 0x0041e80000100800 */
[----:B0-----:R-:W2:Y:S04]  /*16df0*/  LDL.LU R11, [R1+0x33c] ;  /* 0x00033c00010b7983 */ /* 0x001ea80000300800 */
[----:B------:R-:W2:Y:S04]  /*16e00*/  LDL.LU R10, [R1+0x2f0] ;  /* 0x0002f000010a7983 */ /* 0x000ea80000300800 */
[----:B--2---:R0:W-:Y:S04]  /*16e10*/  STL [R1+0x61c], R10 ;  /* 0x00061c0a01007387 */ /* 0x0041e80000100800 */
[----:B0-----:R-:W2:Y:S04]  /*16e20*/  LDL.LU R10, [R1+0x2e4] ;  /* 0x0002e400010a7983 */ /* 0x001ea80000300800 */
[----:B------:R-:W2:Y:S04]  /*16e30*/  LDL.LU R9, [R1+0x310] ;  /* 0x0003100001097983 */ /* 0x000ea80000300800 */
[----:B--2---:R0:W-:Y:S04]  /*16e40*/  STL [R1+0x618], R9 ;  /* 0x0006180901007387 */ /* 0x0041e80000100800 */
[----:B0-----:R-:W2:Y:S04]  /*16e50*/  LDL.LU R9, [R1+0x2f4] ;  /* 0x0002f40001097983 */ /* 0x001ea80000300800 */
[----:B------:R-:W2:Y:S01]  /*16e60*/  LDL.LU R8, [R1+0x330] ;  /* 0x0003300001087983 */ /* 0x000ea20000300800 */
[----:B------:R-:W-:-:S03]  /*16e70*/  IMAD.MOV.U32 R7, RZ, RZ, R15 ;  /* 0x000000ffff077224 */ /* 0x000fc600078e000f */
[----:B--2---:R0:W-:Y:S04]  /*16e80*/  STL [R1+0x614], R8 ;  /* 0x0006140801007387 */ /* 0x0041e80000100800 */
[----:B0-----:R-:W2:Y:S04]  /*16e90*/  LDL.LU R8, [R1+0x314] ;  /* 0x0003140001087983 */ /* 0x001ea80000300800 */
[----:B------:R-:W2:Y:S01]  /*16ea0*/  LDL.LU R15, [R1+0x158] ;  /* 0x00015800010f7983 */ /* 0x000ea20000300800 */
[----:B----4-:R-:W-:-:S03]  /*16eb0*/  IMAD.MOV.U32 R6, RZ, RZ, R14 ;  /* 0x000000ffff067224 */ /* 0x010fc600078e000e */
[----:B--2---:R0:W-:Y:S04]  /*16ec0*/  STL [R1+0x610], R15 ;  /* 0x0006100f01007387 */ /* 0x0041e80000100800 */
[----:B0-----:R-:W2:Y:S04]  /*16ed0*/  LDL.LU R15, [R1+0x334] ;  /* 0x00033400010f7983 */ /* 0x001ea80000300800 */
[----:B------:R-:W4:Y:S04]  /*16ee0*/  LDL.LU R14, [R1+0x168] ;  /* 0x00016800010e7983 */ /* 0x000f280000300800 */
[----:B----4-:R0:W-:Y:S04]  /*16ef0*/  STL [R1+0x60c], R14 ;  /* 0x00060c0e01007387 */ /* 0x0101e80000100800 */
[----:B0-----:R-:W4:Y:S04]  /*16f00*/  LDL.LU R14, [R1+0x15c] ;  /* 0x00015c00010e7983 */ /* 0x001f280000300800 */
[----:B------:R-:W2:Y:S04]  /*16f10*/  LDL.LU R13, [R1+0x178] ;  /* 0x00017800010d7983 */ /* 0x000ea80000300800 */
[----:B--2---:R0:W-:Y:S04]  /*16f20*/  STL [R1+0x608], R13 ;  /* 0x0006080d01007387 */ /* 0x0041e80000100800 */
[----:B0-----:R-:W2:Y:S04]  /*16f30*/  LDL.LU R13, [R1+0x16c] ;  /* 0x00016c00010d7983 */ /* 0x001ea80000300800 */
[----:B------:R-:W2:Y:S01]  /*16f40*/  LDL.LU R19, [R1+0x19c] ;  /* 0x00019c0001137983 */ /* 0x000ea20000300800 */
[----:B------:R-:W-:-:S03]  /*16f50*/  F2FP.BF16.PACK_AB R7, R6, R7 ;  /* 0x000000070607723e */ /* 0x000fc600000010ff */
[----:B--2---:R0:W-:Y:S04]  /*16f60*/  STL [R1+0x604], R19 ;  /* 0x0006041301007387 */ /* 0x0041e80000100800 */
        /* <DEDUP_REMOVED lines=47> */
[----:B------:R0:W-:Y:S04]  /*17260*/  STL [R1], R7 ;  /* 0x0000000701007387 */ /* 0x0001e80000100800 */
[----:B0-----:R-:W2:Y:S02]  /*17270*/  LDL.LU R7, [R1+0x630] ;  /* 0x0006300001077983 */ /* 0x001ea40000300800 */
[----:B--2---:R-:W-:-:S02]  /*17280*/  F2FP.BF16.PACK_AB R7, R6, R7 ;  /* 0x000000070607723e */ /* 0x004fc400000010ff */
[----:B------:R-:W2:Y:S02]  /*17290*/  LDL.LU R6, [R1+0x62c] ;  /* 0x00062c0001067983 */ /* 0x000ea40000300800 */
[----:B--2---:R-:W-:Y:S02]  /*172a0*/  F2FP.BF16.PACK_AB R6, R5, R6 ;  /* 0x000000060506723e */ /* 0x004fe400000010ff */
[----:B------:R-:W3:Y:S02]  /*172b0*/  LDL.LU R5, [R1+0x628] ;  /* 0x0006280001057983 */ /* 0x000ee40000300800 */
[----:B---3--:R-:W-:Y:S02]  /*172c0*/  F2FP.BF16.PACK_AB R5, R4, R5 ;  /* 0x000000050405723e */ /* 0x008fe400000010ff */
[----:B------:R-:W2:Y:S02]  /*172d0*/  LDL.LU R4, [R1+0x624] ;  /* 0x0006240001047983 */ /* 0x000ea40000300800 */
[----:B--2---:R-:W-:-:S02]  /*172e0*/  F2FP.BF16.PACK_AB R4, R11, R4 ;  /* 0x000000040b04723e */ /* 0x004fc400000010ff */
[----:B------:R-:W2:Y:S02]  /*172f0*/  LDL.LU R11, [R1+0x620] ;  /* 0x00062000010b7983 */ /* 0x000ea40000300800 */
[----:B--2---:R-:W-:Y:S02]  /*17300*/  F2FP.BF16.PACK_AB R11, R10, R11 ;  /* 0x0000000b0a0b723e */ /* 0x004fe400000010ff */
[----:B------:R-:W2:Y:S02]  /*17310*/  LDL.LU R10, [R1+0x61c] ;  /* 0x00061c00010a7983 */ /* 0x000ea40000300800 */
[----:B--2---:R-:W-:Y:S02]  /*17320*/  F2FP.BF16.PACK_AB R10, R9, R10 ;  /* 0x0000000a090a723e */ /* 0x004fe400000010ff */
[----:B------:R-:W2:Y:S02]  /*17330*/  LDL.LU R9, [R1+0x618] ;  /* 0x0006180001097983 */ /* 0x000ea40000300800 */
[----:B--2---:R-:W-:-:S02]  /*17340*/  F2FP.BF16.PACK_AB R9, R8, R9 ;  /* 0x000000090809723e */ /* 0x004fc400000010ff */
[----:B------:R-:W2:Y:S02]  /*17350*/  LDL.LU R8, [R1+0x614] ;  /* 0x0006140001087983 */ /* 0x000ea40000300800 */
[----:B--2---:R-:W-:Y:S02]  /*17360*/  F2FP.BF16.PACK_AB R8, R15, R8 ;  /* 0x000000080f08723e */ /* 0x004fe400000010ff */
[----:B------:R-:W4:Y:S02]  /*17370*/  LDL.LU R15, [R1+0x610] ;  /* 0x00061000010f7983 */ /* 0x000f240000300800 */
[----:B----4-:R-:W-:Y:S02]  /*17380*/  F2FP.BF16.PACK_AB R15, R14, R15 ;  /* 0x0000000f0e0f723e */ /* 0x010fe400000010ff */
        /* <DEDUP_REMOVED lines=8> */
[----:B------:R-:W2:Y:S01]  /*17410*/  LDL.LU R18, [R1+0x5fc] ;  /* 0x0005fc0001127983 */ /* 0x000ea20000300800 */
[----:B------:R-:W-:Y:S02]  /*17420*/  F2FP.BF16.PACK_AB R17, R22, R17 ;  /* 0x000000111611723e */ /* 0x000fe400000010ff */
[----:B--2---:R-:W-:Y:S02]  /*17430*/  F2FP.BF16.PACK_AB R18, R23, R18 ;  /* 0x000000121712723e */ /* 0x004fe400000010ff */
[----:B------:R-:W2:Y:S04]  /*17440*/  LDL.LU R23, [R1+0x5f8] ;  /* 0x0005f80001177983 */ /* 0x000ea80000300800 */
[----:B------:R-:W3:Y:S01]  /*17450*/  LDL.LU R22, [R1+0x5f4] ;  /* 0x0005f40001167983 */ /* 0x000ee20000300800 */
[----:B------:R-:W-:-:S03]  /*17460*/  F2FP.BF16.PACK_AB R16, R27, R16 ;  /* 0x000000101b10723e */ /* 0x000fc600000010ff */
[----:B------:R-:W4:Y:S01]  /*17470*/  LDL.LU R27, [R1+0x5f0] ;  /* 0x0005f000011b7983 */ /* 0x000f220000300800 */
[----:B------:R-:W-:Y:S02]  /*17480*/  F2FP.BF16.PACK_AB R21, R29, R21 ;  /* 0x000000151d15723e */ /* 0x000fe400000010ff */
[----:B--2---:R-:W-:Y:S02]  /*17490*/  F2FP.BF16.PACK_AB R23, R26, R23 ;  /* 0x000000171a17723e */ /* 0x004fe400000010ff */
[----:B------:R-:W2:Y:S01]  /*174a0*/  LDL.LU R26, [R1+0x5ec] ;  /* 0x0005ec00011a7983 */ /* 0x000ea20000300800 */
[----:B---3--:R-:W-:-:S03]  /*174b0*/  F2FP.BF16.PACK_AB R22, R28, R22 ;  /* 0x000000161c16723e */ /* 0x008fc600000010ff */
[----:B------:R-:W3:Y:S04]  /*174c0*/  LDL.LU R28, [R1+0x5e8] ;  /* 0x0005e800011c7983 */ /* 0x000ee80000300800 */
[----:B------:R-:W3:Y:S01]  /*174d0*/  LDL.LU R29, [R1+0x5e4] ;  /* 0x0005e400011d7983 */ /* 0x000ee20000300800 */
[----:B----4-:R-:W-:Y:S02]  /*174e0*/  F2FP.BF16.PACK_AB R27, R24, R27 ;  /* 0x0000001b181b723e */ /* 0x010fe400000010ff */
[----:B------:R-:W-:Y:S02]  /*174f0*/  F2FP.BF16.PACK_AB R20, R0, R20 ;  /* 0x000000140014723e */ /* 0x000fe400000010ff */
[----:B--2---:R-:W-:Y:S02]  /*17500*/  F2FP.BF16.PACK_AB R26, R25, R26 ;  /* 0x0000001a191a723e */ /* 0x004fe400000010ff */
[----:B------:R-:W-:-:S02]  /*17510*/  F2FP.BF16.PACK_AB R25, R2, R3 ;  /* 0x000000030219723e */ /* 0x000fc400000010ff */
[----:B---3--:R-:W-:Y:S02]  /*17520*/  F2FP.BF16.PACK_AB R24, R29, R28 ;  /* 0x0000001c1d18723e */ /* 0x008fe400000010ff */
.L_x_1:
[----:B------:R-:W2:Y:S04]  /*17530*/  LDL.LU R2, [R1+0x5e0] ;  /* 0x0005e00001027983 */ /* 0x000ea80000300800 */
[----:B------:R-:W3:Y:S02]  /*17540*/  S2R R29, SR_TID.X ;  /* 0x00000000001d7919 */ /* 0x000ee40000002100 */
[C---:B-1-3--:R-:W-:Y:S02]  /*17550*/  IMAD.SHL.U32 R0, R29.reuse, 0x200, RZ ;  /* 0x000002001d007824 */ /* 0x04afe400078e00ff */
[C---:B0-----:R-:W-:Y:S02]  /*17560*/  IMAD.SHL.U32 R28, R29.reuse, 0x4, RZ ;  /* 0x000000041d1c7824 */ /* 0x041fe400078e00ff */
[----:B------:R-:W-:Y:S01]  /*17570*/  IMAD.SHL.U32 R3, R29, 0x40, RZ ;  /* 0x000000401d037824 */ /* 0x000fe200078e00ff */
[----:B------:R-:W-:-:S04]  /*17580*/  LOP3.LUT R0, R0, 0x3000, RZ, 0xc0, !PT ;  /* 0x0000300000007812 */ /* 0x000fc800078ec0ff */
[----:B------:R-:W-:Y:S01]  /*17590*/  LOP3.LUT R3, R3, 0x800, RZ, 0xc0, !PT ;  /* 0x0000080003037812 */ /* 0x000fe200078ec0ff */
[----:B------:R-:W-:Y:S01]  /*175a0*/  BAR.SYNC.DEFER_BLOCKING 0x0 ;  /* 0x0000000000007b1d */ /* 0x000fe20000010000 */
[----:B--2---:R-:W-:Y:S01]  /*175b0*/  LOP3.LUT R0, R0, 0x60, R2, 0xf8, !PT ;  /* 0x0000006000007812 */ /* 0x004fe200078ef802 */
[C---:B------:R-:W-:Y:S01]  /*175c0*/  IMAD.SHL.U32 R2, R29.reuse, 0x800, RZ ;  /* 0x000008001d027824 */ /* 0x040fe200078e00ff */
[----:B------:R-:W-:Y:S02]  /*175d0*/  LOP3.LUT R29, R29, 0x7f, RZ, 0xc0, !PT ;  /* 0x0000007f1d1d7812 */ /* 0x000fe400078ec0ff */
[----:B------:R-:W-:Y:S02]  /*175e0*/  LOP3.LUT R0, R0, 0x170, R28, 0x78, !PT ;  /* 0x0000017000007812 */ /* 0x000fe400078e781c */
[----:B------:R-:W-:-:S03]  /*175f0*/  LOP3.LUT R2, R2, 0x3000, RZ, 0xc0, !PT ;  /* 0x0000300002027812 */ /* 0x000fc600078ec0ff */
[----:B------:R-:W-:Y:S02]  /*17600*/  IMAD.IADD R3, R3, 0x1, R0 ;  /* 0x0000000103037824 */ /* 0x000fe400078e0200 */
[----:B------:R-:W-:-:S03]  /*17610*/  IMAD R28, R29, 0x10, R2 ;  /* 0x000000101d1c7824 */ /* 0x000fc600078e0202 */
[----:B------:R0:W-:Y:S04]  /*17620*/  STS.128 [R3], R24 ;  /* 0x0000001803007388 */ /* 0x0001e80000000c00 */
[----:B------:R1:W-:Y:S04]  /*17630*/  STS.128 [R3+0x80], R20 ;  /* 0x0000801403007388 */ /* 0x0003e80000000c00 */
[----:B------:R2:W-:Y:S04]  /*17640*/  STS.128 [R3+0x200], R16 ;  /* 0x0002001003007388 */ /* 0x0005e80000000c00 */
[----:B0-----:R-:W3:Y:S04]  /*17650*/  LDL R26, [R1+0x3a4] ;  /* 0x0003a400011a7983 */ /* 0x001ee80000100800 */
[----:B------:R-:W4:Y:S04]  /*17660*/  LDL.LU R27, [R1+0x5dc] ;  /* 0x0005dc00011b7983 */ /* 0x000f280000300800 */
[----:B-1----:R-:W5:Y:S04]  /*17670*/  LDL.LU R20, [R1+0x10] ;  /* 0x0000100001147983 */ /* 0x002f680000300800 */
[----:B------:R-:W5:Y:S04]  /*17680*/  LDL.LU R21, [R1+0x14] ;  /* 0x0000140001157983 */ /* 0x000f680000300800 */
[----:B------:R-:W5:Y:S04]  /*17690*/  LDL.LU R22, [R1+0x18] ;  /* 0x0000180001167983 */ /* 0x000f680000300800 */
[----:B------:R-:W5:Y:S04]  /*176a0*/  LDL.LU R23, [R1+0x1c] ;  /* 0x00001c0001177983 */ /* 0x000f680000300800 */
[----:B--2---:R-:W2:Y:S04]  /*176b0*/  LDL.LU R16, [R1] ;  /* 0x0000000001107983 */ /* 0x004ea80000300800 */
[----:B------:R-:W2:Y:S04]  /*176c0*/  LDL.LU R17, [R1+0x4] ;  /* 0x0000040001117983 */ /* 0x000ea80000300800 */
[----:B------:R-:W2:Y:S04]  /*176d0*/  LDL.LU R18, [R1+0x8] ;  /* 0x0000080001127983 */ /* 0x000ea80000300800 */
[----:B------:R-:W2:Y:S04]  /*176e0*/  LDL.LU R19, [R1+0xc] ;  /* 0x00000c0001137983 */ /* 0x000ea80000300800 */
[----:B------:R-:W-:Y:S04]  /*176f0*/  STS.128 [R3+0x280], R12 ;  /* 0x0002800c03007388 */ /* 0x000fe80000000c00 */
[----:B------:R0:W-:Y:S04]  /*17700*/  STS.128 [R3+0x400], R8 ;  /* 0x0004000803007388 */ /* 0x0001e80000000c00 */
[----:B------:R-:W-:Y:S01]  /*17710*/  STS.128 [R3+0x480], R4 ;  /* 0x0004800403007388 */ /* 0x000fe20000000c00 */
[----:B0-----:R-:W-:-:S02]  /*17720*/  LOP3.LUT R8, R28, 0x20, RZ, 0x3c, !PT ;  /* 0x000000201c087812 */ /* 0x001fc400078e3cff */
[C---:B---3--:R-:W-:Y:S02]  /*17730*/  IADD3 R2, R26.reuse, 0x2, RZ ;  /* 0x000000021a027810 */ /* 0x048fe40007ffe0ff */
[----:B------:R-:W-:Y:S02]  /*17740*/  IADD3 R0, R26, 0x1, RZ ;  /* 0x000000011a007810 */ /* 0x000fe40007ffe0ff */
[----:B----4-:R-:W-:-:S04]  /*17750*/  ISETP.GE.AND P0, PT, R27, c[0x0][0x178], PT ;  /* 0x00005e001b007a0c */ /* 0x010fc80003f06270 */
[----:B------:R-:W-:Y:S01]  /*17760*/  ISETP.LT.AND P5, PT, R2, c[0x0][0x17c], !P0 ;  /* 0x00005f0002007a0c */ /* 0x000fe200047a1270 */
[----:B------:R-:W-:Y:S01]  /*17770*/  IMAD R2, R27, c[0x0][0x194], RZ ;  /* 0x000065001b027a24 */ /* 0x000fe200078e02ff */
[----:B------:R-:W-:Y:S02]  /*17780*/  ISETP.LT.AND P1, PT, R0, c[0x0][0x17c], !P0 ;  /* 0x00005f0000007a0c */ /* 0x000fe40004721270 */
[C---:B------:R-:W-:Y:S01]  /*17790*/  LOP3.LUT R0, R28.reuse, 0x60, RZ, 0x3c, !PT ;  /* 0x000000601c007812 */ /* 0x040fe200078e3cff */
[----:B-----5:R-:W-:Y:S04]  /*177a0*/  STS.128 [R3+0x680], R20 ;  /* 0x0006801403007388 */ /* 0x020fe80000000c00 */
[----:B--2---:R0:W-:Y:S04]  /*177b0*/  STS.128 [R3+0x600], R16 ;  /* 0x0006001003007388 */ /* 0x0041e80000000c00 */
[----:B------:R-:W-:Y:S01]  /*177c0*/  BAR.SYNC.DEFER_BLOCKING 0x0 ;  /* 0x0000000000007b1d */ /* 0x000fe20000010000 */
[----:B0-----:R-:W-:-:S05]  /*177d0*/  LOP3.LUT R16, R28, 0x40, RZ, 0x3c, !PT ;  /* 0x000000401c107812 */ /* 0x001fca00078e3cff */
[----:B------:R-:W0:Y:S04]  /*177e0*/  LDS.128 R4, [R28] ;  /* 0x000000001c047984 */ /* 0x000e280000000c00 */
[----:B------:R-:W1:Y:S04]  /*177f0*/  LDS.128 R20, [R28+0x800] ;  /* 0x000800001c147984 */ /* 0x000e680000000c00 */
[----:B------:R-:W-:Y:S04]  /*17800*/  LDS.128 R12, [R16] ;  /* 0x00000000100c7984 */ /* 0x000fe80000000c00 */
[----:B0-----:R0:W-:Y:S01]  /*17810*/  STL [R1+0x4], R5 ;  /* 0x0000040501007387 */ /* 0x0011e20000100800 */
[----:B------:R-:W-:Y:S01]  /*17820*/  IMAD.MOV.U32 R29, RZ, RZ, R4 ;  /* 0x000000ffff1d7224 */ /* 0x000fe200078e0004 */
[----:B------:R-:W-:-:S02]  /*17830*/  IADD3 R4, R26, 0x3, RZ ;  /* 0x000000031a047810 */ /* 0x000fc40007ffe0ff */
[----:B------:R-:W-:Y:S02]  /*17840*/  STL.64 [R1+0x8], R6 ;  /* 0x0000080601007387 */ /* 0x000fe40000100a00 */
[----:B------:R-:W-:Y:S02]  /*17850*/  ISETP.LT.AND P4, PT, R4, c[0x0][0x17c], !P0 ;  /* 0x00005f0004007a0c */ /* 0x000fe40004781270 */
[----:B-1----:R-:W-:Y:S01]  /*17860*/  STL [R1+0x604], R20 ;  /* 0x0006041401007387 */ /* 0x002fe20000100800 */
[----:B0-----:R-:W-:-:S03]  /*17870*/  IADD3 R5, R26, 0x4, RZ ;  /* 0x000000041a057810 */ /* 0x001fc60007ffe0ff */
[----:B------:R-:W-:Y:S01]  /*17880*/  STL [R1+0x600], R21 ;  /* 0x0006001501007387 */ /* 0x000fe20000100800 */
[----:B------:R-:W-:-:S03]  /*17890*/  ISETP.LT.AND P3, PT, R5, c[0x0][0x17c], !P0 ;  /* 0x00005f0005007a0c */ /* 0x000fc60004761270 */
[----:B------:R-:W0:Y:S04]  /*178a0*/  LDS.128 R4, [R8] ;  /* 0x0000000008047984 */ /* 0x000e280000000c00 */
[----:B------:R-:W-:Y:S04]  /*178b0*/  STL [R1+0x5fc], R22 ;  /* 0x0005fc1601007387 */ /* 0x000fe80000100800 */
[----:B------:R-:W-:Y:S04]  /*178c0*/  STL [R1+0x5f8], R23 ;  /* 0x0005f81701007387 */ /* 0x000fe80000100800 */
[----:B------:R-:W1:Y:S04]  /*178d0*/  LDS.128 R8, [R8+0x800] ;  /* 0x0008000008087984 */ /* 0x000e680000000c00 */
[----:B0-----:R0:W-:Y:S04]  /*178e0*/  STL [R1+0x608], R7 ;  /* 0x0006080701007387 */ /* 0x0011e80000100800 */
[----:B0-----:R-:W2:Y:S04]  /*178f0*/  LDL R7, [R1+0x3a4] ;  /* 0x0003a40001077983 */ /* 0x001ea80000100800 */
[----:B--2---:R-:W-:Y:S04]  /*17900*/  STL.64 [R1+0x678], R6 ;  /* 0x0006780601007387 */ /* 0x004fe80000100a00 */
[----:B------:R-:W-:Y:S04]  /*17910*/  STL.64 [R1+0x670], R4 ;  /* 0x0006700401007387 */ /* 0x000fe80000100a00 */
[----:B-1----:R-:W-:Y:S04]  /*17920*/  STL.64 [R1+0x618], R10 ;  /* 0x0006180a01007387 */ /* 0x002fe80000100a00 */
[----:B------:R0:W-:Y:S04]  /*17930*/  STL.64 [R1+0x610], R8 ;  /* 0x0006100801007387 */ /* 0x0001e80000100a00 */
[----:B0-----:R-:W2:Y:S04]  /*17940*/  LDL.LU R8, [R1+0x90] ;  /* 0x0000900001087983 */ /* 0x001ea80000300800 */
[----:B------:R-:W2:Y:S04]  /*17950*/  LDL.LU R9, [R1+0x94] ;  /* 0x0000940001097983 */ /* 0x000ea80000300800 */
[----:B------:R-:W3:Y:S04]  /*17960*/  LDL.LU R10, [R1+0x98] ;  /* 0x00009800010a7983 */ /* 0x000ee80000300800 */
[----:B------:R-:W3:Y:S04]  /*17970*/  LDL.LU R11, [R1+0x9c] ;  /* 0x00009c00010b7983 */ /* 0x000ee80000300800 */
[----:B---3--:R-:W-:Y:S04]  /*17980*/  STL.64 [R1+0x628], R10 ;  /* 0x0006280a01007387 */ /* 0x008fe80000100a00 */
[----:B--2---:R0:W-:Y:S04]  /*17990*/  STL.64 [R1+0x620], R8 ;  /* 0x0006200801007387 */ /* 0x0041e80000100a00 */
[----:B0-----:R-:W2:Y:S04]  /*179a0*/  LDL.LU R8, [R1+0x80] ;  /* 0x0000800001087983 */ /* 0x001ea80000300800 */
[----:B------:R-:W2:Y:S04]  /*179b0*/  LDL.LU R9, [R1+0x84] ;  /* 0x0000840001097983 */ /* 0x000ea80000300800 */
[----:B------:R-:W3:Y:S04]  /*179c0*/  LDL.LU R10, [R1+0x88] ;  /* 0x00008800010a7983 */ /* 0x000ee80000300800 */
[----:B------:R-:W3:Y:S04]  /*179d0*/  LDL.LU R11, [R1+0x8c] ;  /* 0x00008c00010b7983 */ /* 0x000ee80000300800 */
[----:B------:R-:W4:Y:S04]  /*179e0*/  LDL.LU R24, [R1+0x30] ;  /* 0x0000300001187983 */ /* 0x000f280000300800 */
[----:B------:R-:W4:Y:S04]  /*179f0*/  LDL.LU R25, [R1+0x34] ;  /* 0x0000340001197983 */ /* 0x000f280000300800 */
[----:B------:R-:W5:Y:S04]  /*17a00*/  LDL.LU R26, [R1+0x38] ;  /* 0x00003800011a7983 */ /* 0x000f680000300800 */
[----:B------:R-:W5:Y:S04]  /*17a10*/  LDL.LU R27, [R1+0x3c] ;  /* 0x00003c00011b7983 */ /* 0x000f680000300800 */
[----:B-----5:R-:W-:Y:S04]  /*17a20*/  STL.64 [R1+0x688], R26 ;  /* 0x0006881a01007387 */ /* 0x020fe80000100a00 */
[----:B----4-:R-:W-:Y:S04]  /*17a30*/  STL.64 [R1+0x680], R24 ;  /* 0x0006801801007387 */ /* 0x010fe80000100a00 */
[----:B------:R-:W4:Y:S04]  /*17a40*/  LDL.LU R4, [R1+0x20] ;  /* 0x0000200001047983 */ /* 0x000f280000300800 */
[----:B------:R-:W4:Y:S04]  /*17a50*/  LDL.LU R5, [R1+0x24] ;  /* 0x0000240001057983 */ /* 0x000f280000300800 */
[----:B------:R-:W4:Y:S04]  /*17a60*/  LDL.LU R6, [R1+0x28] ;  /* 0x0000280001067983 */ /* 0x000f280000300800 */
[----:B------:R-:W4:Y:S04]  /*17a70*/  LDL.LU R7, [R1+0x2c] ;  /* 0x00002c0001077983 */ /* 0x000f280000300800 */
[----:B---3--:R-:W-:Y:S04]  /*17a80*/  STL.64 [R1+0x638], R10 ;  /* 0x0006380a01007387 */ /* 0x008fe80000100a00 */
[----:B--2---:R0:W-:Y:S04]  /*17a90*/  STL.64 [R1+0x630], R8 ;  /* 0x0006300801007387 */ /* 0x0041e80000100a00 */
[----:B------:R-:W1:Y:S04]  /*17aa0*/  LDS.128 R24, [R16+0x800] ;  /* 0x0008000010187984 */ /* 0x000e680000000c00 */
[----:B------:R-:W-:Y:S04]  /*17ab0*/  LDS.128 R16, [R0] ;  /* 0x0000000000107984 */ /* 0x000fe80000000c00 */
        /* <DEDUP_REMOVED lines=20> */
[----:B------:R-:W2:Y:S04]  /*17c00*/  LDL.LU R10, [R1+0x48] ;  /* 0x00004800010a7983 */ /* 0x000ea80000300800 */
[----:B------:R-:W2:Y:S04]  /*17c10*/  LDL.LU R11, [R1+0x4c] ;  /* 0x00004c00010b7983 */ /* 0x000ea80000300800 */
[----:B-1----:R-:W-:Y:S04]  /*17c20*/  STL.64 [R1+0xa0], R24 ;  /* 0x0000a01801007387 */ /* 0x002fe80000100a00 */
[----:B------:R-:W-:Y:S04]  /*17c30*/  STL.64 [R1+0xa8], R26 ;  /* 0x0000a81a01007387 */ /* 0x000fe80000100a00 */
[----:B------:R-:W0:Y:S04]  /*17c40*/  LDS.128 R24, [R0+0x800] ;  /* 0x0008000000187984 */ /* 0x000e280000000c00 */
[----:B------:R-:W-:Y:S06]  /*17c50*/  BAR.SYNC.DEFER_BLOCKING 0x0 ;  /* 0x0000000000007b1d */ /* 0x000fec0000010000 */
[----:B----4-:R-:W-:Y:S04]  /*17c60*/  STS.128 [R3], R4 ;  /* 0x0000000403007388 */ /* 0x010fe80000000c00 */
[----:B0-----:R0:W-:Y:S01]  /*17c70*/  STL [R1+0xbc], R27 ;  /* 0x0000bc1b01007387 */ /* 0x0011e20000100800 */
[----:B------:R-:W-:-:S02]  /*17c80*/  IMAD.MOV.U32 R23, RZ, RZ, R26 ;  /* 0x000000ffff177224 */ /* 0x000fc400078e001a */
[----:B------:R-:W-:Y:S02]  /*17c90*/  IMAD.MOV.U32 R21, RZ, RZ, R24 ;  /* 0x000000ffff157224 */ /* 0x000fe400078e0018 */
[----:B------:R-:W-:Y:S01]  /*17ca0*/  IMAD.MOV.U32 R22, RZ, RZ, R25 ;  /* 0x000000ffff167224 */ /* 0x000fe200078e0019 */
[----:B0-----:R-:W3:Y:S04]  /*17cb0*/  LDL.LU.64 R26, [R1+0x688] ;  /* 0x00068800011a7983 */ /* 0x001ee80000300a00 */
[----:B------:R-:W3:Y:S04]  /*17cc0*/  LDL.LU.64 R24, [R1+0x680] ;  /* 0x0006800001187983 */ /* 0x000ee80000300a00 */
[----:B------:R-:W4:Y:S04]  /*17cd0*/  LDL.LU.64 R6, [R1+0x678] ;  /* 0x0006780001067983 */ /* 0x000f280000300a00 */
[----:B------:R-:W5:Y:S01]  /*17ce0*/  LDL.LU.64 R4, [R1+0x670] ;  /* 0x0006700001047983 */ /* 0x000f620000300a00 */
[----:B------:R-:W-:-:S03]  /*17cf0*/  LEA R0, P6, R2, c[0x0][0x170], 0x1 ;  /* 0x00005c0002007a11 */ /* 0x000fc600078c08ff */
[----:B--2---:R0:W-:Y:S04]  /*17d00*/  STS.128 [R3+0x200], R8 ;  /* 0x0002000803007388 */ /* 0x0041e80000000c00 */
[----:B0-----:R-:W2:Y:S04]  /*17d10*/  LDL.LU.64 R10, [R1+0x668] ;  /* 0x00066800010a7983 */ /* 0x001ea80000300a00 */
[----:B------:R-:W2:Y:S01]  /*17d20*/  LDL.LU.64 R8, [R1+0x660] ;  /* 0x0006600001087983 */ /* 0x000ea20000300a00 */
[----:B------:R-:W-:-:S03]  /*17d30*/  PRMT R20, R29, 0x7632, R20 ;  /* 0x000076321d147816 */ /* 0x000fc60000000014 */
[----:B---3--:R0:W-:Y:S01]  /*17d40*/  STS.128 [R3+0x80], R24 ;  /* 0x0000801803007388 */ /* 0x0081e20000000c00 */
[----:B------:R-:W-:Y:S02]  /*17d50*/  LEA.HI.X.SX32 R2, R2, c[0x0][0x174], 0x1, P6 ;  /* 0x00005d0002027a11 */ /* 0x000fe400030f0eff */
[C---:B----4-:R-:W-:Y:S01]  /*17d60*/  ISETP.LT.AND P2, PT, R7.reuse, c[0x0][0x17c], !P0 ;  /* 0x00005f0007007a0c */ /* 0x050fe20004741270 */
[----:B0-----:R-:W-:Y:S01]  /*17d70*/  IMAD R25, R7, c[0x0][0x198], RZ ;  /* 0x0000660007197a24 */ /* 0x001fe200078e02ff */
[----:B--2---:R0:W-:Y:S04]  /*17d80*/  STS.128 [R3+0x280], R8 ;  /* 0x0002800803007388 */ /* 0x0041e80000000c00 */
[----:B0-----:R-:W2:Y:S04]  /*17d90*/  LDL.LU.64 R10, [R1+0x658] ;  /* 0x00065800010a7983 */ /* 0x001ea80000300a00 */
[----:B------:R-:W2:Y:S04]  /*17da0*/  LDL.LU.64 R8, [R1+0x650] ;  /* 0x0006500001087983 */ /* 0x000ea80000300a00 */
        /* <DEDUP_REMOVED lines=8> */
[----:B------:R-:W2:Y:S01]  /*17e30*/  LDL.LU.64 R8, [R1+0x620] ;  /* 0x0006200001087983 */ /* 0x000ea20000300a00 */
[----:B------:R-:W-:-:S02]  /*17e40*/  LEA R24, P6, R25, R0, 0x1 ;  /* 0x0000000019187211 */ /* 0x000fc400078c08ff */
[C---:B------:R-:W-:Y:S02]  /*17e50*/  IADD3 R27, R25.reuse, c[0x0][0x198], RZ ;  /* 0x00006600191b7a10 */ /* 0x040fe40007ffe0ff */
[----:B------:R-:W-:Y:S02]  /*17e60*/  LEA.HI.X.SX32 R25, R25, R2, 0x1, P6 ;  /* 0x0000000219197211 */ /* 0x000fe400030f0eff */
[----:B------:R-:W-:Y:S02]  /*17e70*/  LEA R26, P6, R27, R0, 0x1 ;  /* 0x000000001b1a7211 */ /* 0x000fe400078c08ff */
[----:B------:R-:W-:Y:S01]  /*17e80*/  IADD3 R28, R7, 0x5, RZ ;  /* 0x00000005071c7810 */ /* 0x000fe20007ffe0ff */
[----:B--2---:R0:W-:Y:S04]  /*17e90*/  STS.128 [R3+0x680], R8 ;  /* 0x0006800803007388 */ /* 0x0041e80000000c00 */
[----:B------:R-:W-:Y:S01]  /*17ea0*/  BAR.SYNC.DEFER_BLOCKING 0x0 ;  /* 0x0000000000007b1d */ /* 0x000fe20000010000 */
[----:B0-----:R-:W-:-:S05]  /*17eb0*/  IADD3 R3, R27, c[0x0][0x198], RZ ;  /* 0x000066001b037a10 */ /* 0x001fca0007ffe0ff */
[----:B------:R-:W2:Y:S01]  /*17ec0*/  LDL.LU.64 R10, [R1+0x618] ;  /* 0x00061800010a7983 */ /* 0x000ea20000300a00 */
[----:B------:R-:W-:-:S03]  /*17ed0*/  LEA.HI.X.SX32 R27, R27, R2, 0x1, P6 ;  /* 0x000000021b1b7211 */ /* 0x000fc600030f0eff */
[----:B------:R-:W3:Y:S04]  /*17ee0*/  LDL.LU.64 R8, [R1+0x610] ;  /* 0x0006100001087983 */ /* 0x000ee80000300a00 */
[----:B------:R0:W-:Y:S01]  /*17ef0*/  @P2 STG.E.U16 [R24.64], R29 ;  /* 0x0000001d18002986 */ /* 0x0001e2000c101504 */
[----:B------:R-:W-:Y:S02]  /*17f00*/  ISETP.LT.AND P2, PT, R28, c[0x0][0x17c], !P0 ;  /* 0x00005f001c007a0c */ /* 0x000fe40004741270 */
[C---:B------:R-:W-:Y:S02]  /*17f10*/  IADD3 R28, R3.reuse, c[0x0][0x198], RZ ;  /* 0x00006600031c7a10 */ /* 0x040fe40007ffe0ff */
[----:B0-----:R-:W-:-:S04]  /*17f20*/  LEA R24, P6, R3, R0, 0x1 ;  /* 0x0000000003187211 */ /* 0x001fc800078c08ff */
[----:B------:R-:W-:Y:S01]  /*17f30*/  LEA.HI.X.SX32 R25, R3, R2, 0x1, P6 ;  /* 0x0000000203197211 */ /* 0x000fe200030f0eff */
[----:B------:R-:W-:Y:S01]  /*17f40*/  IMAD.MOV.U32 R3, RZ, RZ, R7 ;  /* 0x000000ffff037224 */ /* 0x000fe200078e0007 */
[----:B------:R0:W-:Y:S01]  /*17f50*/  @P1 STG.E.U16 [R26.64], R20 ;  /* 0x000000141a001986 */ /* 0x0001e2000c101504 */
[----:B------:R-:W-:-:S03]  /*17f60*/  IADD3 R29, R7, 0x6, RZ ;  /* 0x00000006071d7810 */ /* 0x000fc60007ffe0ff */
[----:B-----5:R-:W-:Y:S01]  /*17f70*/  @P5 STG.E.U16 [R24.64], R4 ;  /* 0x0000000418005986 */ /* 0x020fe2000c101504 */
[----:B------:R-:W-:Y:S02]  /*17f80*/  ISETP.LT.AND P1, PT, R29, c[0x0][0x17c], !P0 ;  /* 0x00005f001d007a0c */ /* 0x000fe40004721270 */
[----:B------:R-:W-:Y:S01]  /*17f90*/  PRMT R29, R4, 0x7632, R29 ;  /* 0x00007632041d7816 */ /* 0x000fe2000000001d */
[----:B------:R-:W4:Y:S01]  /*17fa0*/  LDL.LU R7, [R1+0x608] ;  /* 0x0006080001077983 */ /* 0x000f220000300800 */
[----:B0-----:R-:W-:-:S03]  /*17fb0*/  IADD3 R27, R3, 0x7, RZ ;  /* 0x00000007031b7810 */ /* 0x001fc60007ffe0ff */
[----:B------:R-:W5:Y:S01]  /*17fc0*/  LDL.LU R20, [R1+0x604] ;  /* 0x0006040001147983 */ /* 0x000f620000300800 */
[C---:B------:R-:W-:Y:S02]  /*17fd0*/  LEA R26, P6, R28.reuse, R0, 0x1 ;  /* 0x000000001c1a7211 */ /* 0x040fe400078c08ff */
[----:B------:R-:W-:Y:S02]  /*17fe0*/  ISETP.LT.AND P5, PT, R27, c[0x0][0x17c], !P0 ;  /* 0x00005f001b007a0c */ /* 0x000fe400047a1270 */
[----:B------:R-:W-:-:S05]  /*17ff0*/  LEA.HI.X.SX32 R27, R28, R2, 0x1, P6 ;  /* 0x000000021c1b7211 */ /* 0x000fca00030f0eff */
[----:B------:R0:W-:Y:S04]  /*18000*/  @P4 STG.E.U16 [R26.64], R29 ;  /* 0x0000001d1a004986 */ /* 0x0001e8000c101504 */
[----:B0-----:R-:W2:Y:S01]  /*18010*/  LDL R29, [R1+0x3a4] ;  /* 0x0003a400011d7983 */ /* 0x001ea20000100800 */
[----:B------:R-:W-:Y:S01]  /*18020*/  IMAD.MOV.U32 R25, RZ, RZ, R3 ;  /* 0x000000ffff197224 */ /* 0x000fe200078e0003 */
[----:B------:R-:W-:-:S03]  /*18030*/  IADD3 R3, R28, c[0x0][0x198], RZ ;  /* 0x000066001c037a10 */ /* 0x000fc60007ffe0ff */
[----:B------:R-:W-:Y:S01]  /*18040*/  IMAD.MOV.U32 R28, RZ, RZ, R25 ;  /* 0x000000ffff1c7224 */ /* 0x000fe200078e0019 */
[C---:B------:R-:W-:Y:S02]  /*18050*/  LEA R24, P6, R3.reuse, R0, 0x1 ;  /* 0x0000000003187211 */ /* 0x040fe400078c08ff */
[C---:B------:R-:W-:Y:S02]  /*18060*/  IADD3 R4, R3.reuse, c[0x0][0x198], RZ ;  /* 0x0000660003047a10 */ /* 0x040fe40007ffe0ff */
[----:B------:R-:W-:Y:S02]  /*18070*/  LEA.HI.X.SX32 R25, R3, R2, 0x1, P6 ;  /* 0x0000000203197211 */ /* 0x000fe400030f0eff */
[----:B------:R-:W-:Y:S02]  /*18080*/  IADD3 R28, R28, 0x8, RZ ;  /* 0x000000081c1c7810 */ /* 0x000fe40007ffe0ff */
[C---:B------:R-:W-:Y:S01]  /*18090*/  LEA R26, P6, R4.reuse, R0, 0x1 ;  /* 0x00000000041a7211 */ /* 0x040fe200078c08ff */
[----:B------:R0:W-:Y:S01]  /*180a0*/  @P3 STG.E.U16 [R24.64], R12 ;  /* 0x0000000c18003986 */ /* 0x0001e2000c101504 */
[----:B------:R-:W-:-:S02]  /*180b0*/  IADD3 R3, R4, c[0x0][0x198], RZ ;  /* 0x0000660004037a10 */ /* 0x000fc40007ffe0ff */
[----:B------:R-:W-:Y:S02]  /*180c0*/  ISETP.LT.AND P4, PT, R28, c[0x0][0x17c], !P0 ;  /* 0x00005f001c007a0c */ /* 0x000fe40004781270 */
[----:B------:R-:W-:Y:S02]  /*180d0*/  PRMT R28, R12, 0x7632, R28 ;  /* 0x000076320c1c7816 */ /* 0x000fe4000000001c */
[----:B0-----:R-:W-:Y:S02]  /*180e0*/  IADD3 R12, R3, c[0x0][0x198], RZ ;  /* 0x00006600030c7a10 */ /* 0x001fe40007ffe0ff */
[----:B--2---:R-:W-:-:S04]  /*180f0*/  IADD3 R27, R29, 0x9, RZ ;  /* 0x000000091d1b7810 */ /* 0x004fc80007ffe0ff */
[----:B------:R-:W-:Y:S02]  /*18100*/  ISETP.LT.AND P3, PT, R27, c[0x0][0x17c], !P0 ;  /* 0x00005f001b007a0c */ /* 0x000fe40004761270 */
[----:B------:R-:W-:Y:S02]  /*18110*/  LEA.HI.X.SX32 R27, R4, R2, 0x1, P6 ;  /* 0x00000002041b7211 */ /* 0x000fe400030f0eff */
[----:B------:R-:W-:Y:S02]  /*18120*/  LEA R24, P6, R3, R0, 0x1 ;  /* 0x0000000003187211 */ /* 0x000fe400078c08ff */
[----:B------:R-:W-:Y:S01]  /*18130*/  IADD3 R4, R29, 0xa, RZ ;  /* 0x0000000a1d047810 */ /* 0x000fe20007ffe0ff */
[----:B------:R0:W-:Y:S01]  /*18140*/  @P2 STG.E.U16 [R26.64], R28 ;  /* 0x0000001c1a002986 */ /* 0x0001e2000c101504 */
[----:B------:R-:W-:Y:S02]  /*18150*/  LEA.HI.X.SX32 R25, R3, R2, 0x1, P6 ;  /* 0x0000000203197211 */ /* 0x000fe400030f0eff */
[----:B------:R-:W-:-:S02]  /*18160*/  ISETP.LT.AND P2, PT, R4, c[0x0][0x17c], !P0 ;  /* 0x00005f0004007a0c */ /* 0x000fc40004741270 */
[C---:B------:R-:W-:Y:S02]  /*18170*/  IADD3 R4, R12.reuse, c[0x0][0x198], RZ ;  /* 0x000066000c047a10 */ /* 0x040fe40007ffe0ff */
[----:B------:R-:W-:Y:S01]  /*18180*/  IADD3 R3, R29, 0xb, RZ ;  /* 0x0000000b1d037810 */ /* 0x000fe20007ffe0ff */
[----:B------:R1:W-:Y:S01]  /*18190*/  @P1 STG.E.U16 [R24.64], R16 ;  /* 0x0000001018001986 */ /* 0x0003e2000c101504 */
[----:B0-----:R-:W-:-:S03]  /*181a0*/  LEA R26, P6, R12, R0, 0x1 ;  /* 0x000000000c1a7211 */ /* 0x001fc600078c08ff */
[----:B------:R-:W2:Y:S01]  /*181b0*/  LDL.LU R28, [R1+0x4] ;  /* 0x00000400011c7983 */ /* 0x000ea20000300800 */
[----:B------:R-:W-:Y:S02]  /*181c0*/  ISETP.LT.AND P1, PT, R3, c[0x0][0x17c], !P0 ;  /* 0x00005f0003007a0c */ /* 0x000fe40004721270 */
[----:B------:R-:W-:Y:S02]  /*181d0*/  LEA.HI.X.SX32 R27, R12, R2, 0x1, P6 ;  /* 0x000000020c1b7211 */ /* 0x000fe400030f0eff */
[----:B------:R-:W-:Y:S02]  /*181e0*/  IADD3 R3, R4, c[0x0][0x198], RZ ;  /* 0x0000660004037a10 */ /* 0x000fe40007ffe0ff */
[----:B-1----:R-:W-:Y:S02]  /*181f0*/  PRMT R16, R16, 0x7632, R16 ;  /* 0x0000763210107816 */ /* 0x002fe40000000010 */
[----:B------:R-:W-:-:S03]  /*18200*/  LEA R24, P6, R4, R0, 0x1 ;  /* 0x0000000004187211 */ /* 0x000fc600078c08ff */
[----:B------:R0:W-:Y:S01]  /*18210*/  @P5 STG.E.U16 [R26.64], R16 ;  /* 0x000000101a005986 */ /* 0x0001e2000c101504 */
[----:B------:R-:W-:-:S05]  /*18220*/  LEA.HI.X.SX32 R25, R4, R2, 0x1, P6 ;  /* 0x0000000204197211 */ /* 0x000fca00030f0eff */
[----:B-----5:R1:W-:Y:S01]  /*18230*/  @P4 STG.E.U16 [R24.64], R20 ;  /* 0x0000001418004986 */ /* 0x0203e2000c101504 */
[----:B0-----:R-:W-:-:S04]  /*18240*/  LEA R26, P6, R3, R0, 0x1 ;  /* 0x00000000031a7211 */ /* 0x001fc800078c08ff */
[----:B------:R-:W-:Y:S02]  /*18250*/  LEA.HI.X.SX32 R27, R3, R2, 0x1, P6 ;  /* 0x00000002031b7211 */ /* 0x000fe400030f0eff */
[----:B-1----:R-:W-:-:S05]  /*18260*/  PRMT R20, R20, 0x7632, R20 ;  /* 0x0000763214147816 */ /* 0x002fca0000000014 */
[----:B------:R0:W-:Y:S04]  /*18270*/  @P3 STG.E.U16 [R26.64], R20 ;  /* 0x000000141a003986 */ /* 0x0001e8000c101504 */
[----:B0-----:R-:W5:Y:S01]  /*18280*/  LDL.LU R20, [R1+0xa0] ;  /* 0x0000a00001147983 */ /* 0x001f620000300800 */
[----:B------:R-:W-:Y:S02]  /*18290*/  IADD3 R12, R29, 0xc, RZ ;  /* 0x0000000c1d0c7810 */ /* 0x000fe40007ffe0ff */
[----:B------:R-:W-:Y:S02]  /*182a0*/  IADD3 R4, R3, c[0x0][0x198], RZ ;  /* 0x0000660003047a10 */ /* 0x000fe40007ffe0ff */
[----:B------:R-:W-:Y:S02]  /*182b0*/  ISETP.LT.AND P5, PT, R12, c[0x0][0x17c], !P0 ;  /* 0x00005f000c007a0c */ /* 0x000fe400047a1270 */
[----:B------:R-:W-:-:S02]  /*182c0*/  IADD3 R12, R29, 0xd, RZ ;  /* 0x0000000d1d0c7810 */ /* 0x000fc40007ffe0ff */
[----:B------:R-:W-:Y:S02]  /*182d0*/  LEA R24, P6, R4, R0, 0x1 ;  /* 0x0000000004187211 */ /* 0x000fe400078c08ff */
[----:B------:R-:W-:Y:S02]  /*182e0*/  ISETP.LT.AND P4, PT, R12, c[0x0][0x17c], !P0 ;  /* 0x00005f000c007a0c */ /* 0x000fe40004781270 */
[----:B------:R-:W-:Y:S02]  /*182f0*/  IADD3 R12, R29, 0xe, RZ ;  /* 0x0000000e1d0c7810 */ /* 0x000fe40007ffe0ff */
[C---:B------:R-:W-:Y:S02]  /*18300*/  IADD3 R3, R4.reuse, c[0x0][0x198], RZ ;  /* 0x0000660004037a10 */ /* 0x040fe40007ffe0ff */
[----:B------:R-:W-:Y:S02]  /*18310*/  LEA.HI.X.SX32 R25, R4, R2, 0x1, P6 ;  /* 0x0000000204197211 */ /* 0x000fe400030f0eff */
[----:B------:R-:W-:-:S02]  /*18320*/  ISETP.LT.AND P3, PT, R12, c[0x0][0x17c], !P0 ;  /* 0x00005f000c007a0c */ /* 0x000fc40004761270 */
[----:B------:R-:W-:Y:S02]  /*18330*/  IADD3 R12, R29, 0xf, RZ ;  /* 0x0000000f1d0c7810 */ /* 0x000fe40007ffe0ff */
[C---:B------:R-:W-:Y:S01]  /*18340*/  LEA R26, P6, R3.reuse, R0, 0x1 ;  /* 0x00000000031a7211 */ /* 0x040fe200078c08ff */
[----:B---3--:R0:W-:Y:S01]  /*18350*/  @P2 STG.E.U16 [R24.64], R8 ;  /* 0x0000000818002986 */ /* 0x0081e2000c101504 */
[C---:B------:R-:W-:Y:S02]  /*18360*/  IADD3 R4, R3.reuse, c[0x0][0x198], RZ ;  /* 0x0000660003047a10 */ /* 0x040fe40007ffe0ff */
[----:B------:R-:W-:Y:S02]  /*18370*/  ISETP.LT.AND P2, PT, R12, c[0x0][0x17c], !P0 ;  /* 0x00005f000c007a0c */ /* 0x000fe40004741270 */
[----:B------:R-:W-:Y:S02]  /*18380*/  LEA.HI.X.SX32 R27, R3, R2, 0x1, P6 ;  /* 0x00000002031b7211 */ /* 0x000fe400030f0eff */
[----:B------:R-:W-:-:S02]  /*18390*/  PRMT R12, R8, 0x7632, R12 ;  /* 0x00007632080c7816 */ /* 0x000fc4000000000c */
[C---:B------:R-:W-:Y:S02]  /*183a0*/  IADD3 R3, R4.reuse, c[0x0][0x198], RZ ;  /* 0x0000660004037a10 */ /* 0x040fe40007ffe0ff */
[C---:B0-----:R-:W-:Y:S01]  /*183b0*/  LEA R24, P6, R4.reuse, R0, 0x1 ;  /* 0x0000000004187211 */ /* 0x041fe200078c08ff */
[----:B------:R0:W-:Y:S03]  /*183c0*/  @P1 STG.E.U16 [R26.64], R12 ;  /* 0x0000000c1a001986 */ /* 0x0001e6000c101504 */
[----:B------:R-:W-:Y:S02]  /*183d0*/  LEA.HI.X.SX32 R25, R4, R2, 0x1, P6 ;  /* 0x0000000204197211 */ /* 0x000fe400030f0eff */
[C---:B------:R-:W-:Y:S02]  /*183e0*/  IADD3 R4, R3.reuse, c[0x0][0x198], RZ ;  /* 0x0000660003047a10 */ /* 0x040fe40007ffe0ff */
[----:B0-----:R-:W-:-:S04]  /*183f0*/  LEA R26, P6, R3, R0, 0x1 ;  /* 0x00000000031a7211 */ /* 0x001fc800078c08ff */
[----:B------:R-:W-:Y:S02]  /*18400*/  LEA.HI.X.SX32 R27, R3, R2, 0x1, P6 ;  /* 0x00000002031b7211 */ /* 0x000fe400030f0eff */
[----:B------:R-:W-:-:S04]  /*18410*/  IADD3 R8, R29, 0x10, RZ ;  /* 0x000000101d087810 */ /* 0x000fc80007ffe0ff */
[----:B------:R-:W-:Y:S01]  /*18420*/  ISETP.LT.AND P1, PT, R8, c[0x0][0x17c], !P0 ;  /* 0x00005f0008007a0c */ /* 0x000fe20004721270 */
[----:B-----5:R0:W-:Y:S01]  /*18430*/  @P5 STG.E.U16 [R24.64], R20 ;  /* 0x0000001418005986 */ /* 0x0201e2000c101504 */
[----:B------:R-:W-:Y:S02]  /*18440*/  PRMT R12, R20, 0x7632, R12 ;  /* 0x00007632140c7816 */ /* 0x000fe4000000000c */
[----:B0-----:R-:W-:-:S04]  /*18450*/  LEA R24, P6, R4, R0, 0x1 ;  /* 0x0000000004187211 */ /* 0x001fc800078c08ff */
[----:B------:R-:W-:Y:S01]  /*18460*/  LEA.HI.X.SX32 R25, R4, R2, 0x1, P6 ;  /* 0x0000000204197211 */ /* 0x000fe200030f0eff */
[----:B------:R0:W-:Y:S04]  /*18470*/  @P4 STG.E.U16 [R26.64], R12 ;  /* 0x0000000c1a004986 */ /* 0x0001e8000c101504 */
[----:B------:R1:W-:Y:S01]  /*18480*/  @P3 STG.E.U16 [R24.64], R21 ;  /* 0x0000001518003986 */ /* 0x0003e2000c101504 */
[----:B0-----:R-:W-:-:S03]  /*18490*/  PRMT R12, R21, 0x7632, R12 ;  /* 0x00007632150c7816 */ /* 0x001fc6000000000c */
[----:B-1----:R-:W3:Y:S04]  /*184a0*/  LDL.LU R21, [R1+0x600] ;  /* 0x0006000001157983 */ /* 0x002ee80000300800 */
[----:B------:R-:W5:Y:S01]  /*184b0*/  LDL.LU R20, [R1+0xa4] ;  /* 0x0000a40001147983 */ /* 0x000f620000300800 */
[C---:B------:R-:W-:Y:S02]  /*184c0*/  IADD3 R8, R29.reuse, 0x11, RZ ;  /* 0x000000111d087810 */ /* 0x040fe40007ffe0ff */
[----:B------:R-:W-:Y:S02]  /*184d0*/  IADD3 R3, R4, c[0x0][0x198], RZ ;  /* 0x0000660004037a10 */ /* 0x000fe40007ffe0ff */
[----:B------:R-:W-:Y:S02]  /*184e0*/  ISETP.LT.AND P5, PT, R8, c[0x0][0x17c], !P0 ;  /* 0x00005f0008007a0c */ /* 0x000fe400047a1270 */
[----:B------:R-:W-:-:S02]  /*184f0*/  IADD3 R8, R29, 0x12, RZ ;  /* 0x000000121d087810 */ /* 0x000fc40007ffe0ff */
[C---:B------:R-:W-:Y:S02]  /*18500*/  LEA R26, P6, R3.reuse, R0, 0x1 ;  /* 0x00000000031a7211 */ /* 0x040fe400078c08ff */
[----:B------:R-:W-:Y:S02]  /*18510*/  ISETP.LT.AND P4, PT, R8, c[0x0][0x17c], !P0 ;  /* 0x00005f0008007a0c */ /* 0x000fe40004781270 */
[----:B------:R-:W-:Y:S02]  /*18520*/  IADD3 R4, R3, c[0x0][0x198], RZ ;  /* 0x0000660003047a10 */ /* 0x000fe40007ffe0ff */
[----:B------:R-:W-:Y:S02]  /*18530*/  IADD3 R8, R29, 0x13, RZ ;  /* 0x000000131d087810 */ /* 0x000fe40007ffe0ff */
[----:B------:R-:W-:Y:S02]  /*18540*/  LEA.HI.X.SX32 R27, R3, R2, 0x1, P6 ;  /* 0x00000002031b7211 */ /* 0x000fe400030f0eff */
[----:B------:R-:W-:-:S02]  /*18550*/  LEA R24, P6, R4, R0, 0x1 ;  /* 0x0000000004187211 */ /* 0x000fc400078c08ff */
[----:B------:R-:W-:Y:S02]  /*18560*/  ISETP.LT.AND P3, PT, R8, c[0x0][0x17c], !P0 ;  /* 0x00005f0008007a0c */ /* 0x000fe40004761270 */
[C---:B------:R-:W-:Y:S02]  /*18570*/  IADD3 R3, R4.reuse, c[0x0][0x198], RZ ;  /* 0x0000660004037a10 */ /* 0x040fe40007ffe0ff */
[----:B------:R-:W-:Y:S01]  /*18580*/  IADD3 R8, R29, 0x14, RZ ;  /* 0x000000141d087810 */ /* 0x000fe20007ffe0ff */
[----:B------:R0:W-:Y:S01]  /*18590*/  @P2 STG.E.U16 [R26.64], R12 ;  /* 0x0000000c1a002986 */ /* 0x0001e2000c101504 */
[----:B------:R-:W-:Y:S02]  /*185a0*/  LEA.HI.X.SX32 R25, R4, R2, 0x1, P6 ;  /* 0x0000000204197211 */ /* 0x000fe400030f0eff */
[----:B------:R-:W-:Y:S02]  /*185b0*/  ISETP.LT.AND P2, PT, R8, c[0x0][0x17c], !P0 ;  /* 0x00005f0008007a0c */ /* 0x000fe40004741270 */
[----:B------:R-:W-:-:S02]  /*185c0*/  IADD3 R4, R3, c[0x0][0x198], RZ ;  /* 0x0000660003047a10 */ /* 0x000fc40007ffe0ff */
[----:B------:R-:W-:Y:S01]  /*185d0*/  IADD3 R8, R29, 0x15, RZ ;  /* 0x000000151d087810 */ /* 0x000fe20007ffe0ff */
[----:B--2---:R1:W-:Y:S01]  /*185e0*/  @P1 STG.E.U16 [R24.64], R28 ;  /* 0x0000001c18001986 */ /* 0x0043e2000c101504 */
[C---:B0-----:R-:W-:Y:S02]  /*185f0*/  LEA R26, P6, R3.reuse, R0, 0x1 ;  /* 0x00000000031a7211 */ /* 0x041fe400078c08ff */
[----:B------:R-:W-:Y:S02]  /*18600*/  PRMT R12, R28, 0x7632, R12 ;  /* 0x000076321c0c7816 */ /* 0x000fe4000000000c */
[----:B------:R-:W-:Y:S02]  /*18610*/  LEA.HI.X.SX32 R27, R3, R2, 0x1, P6 ;  /* 0x00000002031b7211 */ /* 0x000fe400030f0eff */
[----:B------:R-:W-:Y:S02]  /*18620*/  ISETP.LT.AND P1, PT, R8, c[0x0][0x17c], !P0 ;  /* 0x00005f0008007a0c */ /* 0x000fe40004721270 */
[----:B-1----:R-:W-:Y:S01]  /*18630*/  LEA R24, P6, R4, R0, 0x1 ;  /* 0x0000000004187211 */ /* 0x002fe200078c08ff */
[----:B------:R-:W2:Y:S01]  /*18640*/  LDL.LU R28, [R1+0x8] ;  /* 0x00000800011c7983 */ /* 0x000ea20000300800 */
[----:B------:R-:W-:-:S02]  /*18650*/  IADD3 R8, R29, 0x16, RZ ;  /* 0x000000161d087810 */ /* 0x000fc40007ffe0ff */
[C---:B------:R-:W-:Y:S01]  /*18660*/  IADD3 R3, R4.reuse, c[0x0][0x198], RZ ;  /* 0x0000660004037a10 */ /* 0x040fe20007ffe0ff */
[----:B------:R0:W-:Y:S01]  /*18670*/  @P5 STG.E.U16 [R26.64], R12 ;  /* 0x0000000c1a005986 */ /* 0x0001e2000c101504 */
[----:B------:R-:W-:Y:S02]  /*18680*/  LEA.HI.X.SX32 R25, R4, R2, 0x1, P6 ;  /* 0x0000000204197211 */ /* 0x000fe400030f0eff */
[----:B------:R-:W-:Y:S02]  /*18690*/  ISETP.LT.AND P5, PT, R8, c[0x0][0x17c], !P0 ;  /* 0x00005f0008007a0c */ /* 0x000fe400047a1270 */
[----:B------:R-:W-:Y:S02]  /*186a0*/  IADD3 R4, R29, 0x17, RZ ;  /* 0x000000171d047810 */ /* 0x000fe40007ffe0ff */
[C---:B------:R-:W-:Y:S01]  /*186b0*/  IADD3 R8, R3.reuse, c[0x0][0x198], RZ ;  /* 0x0000660003087a10 */ /* 0x040fe20007ffe0ff */
[----:B------:R1:W-:Y:S01]  /*186c0*/  @P4 STG.E.U16 [R24.64], R5 ;  /* 0x0000000518004986 */ /* 0x0003e2000c101504 */
[----:B0-----:R-:W-:-:S02]  /*186d0*/  LEA R26, P6, R3, R0, 0x1 ;  /* 0x00000000031a7211 */ /* 0x001fc400078c08ff */
[----:B------:R-:W-:Y:S02]  /*186e0*/  ISETP.LT.AND P4, PT, R4, c[0x0][0x17c], !P0 ;  /* 0x00005f0004007a0c */ /* 0x000fe40004781270 */
[----:B------:R-:W-:Y:S02]  /*186f0*/  LEA.HI.X.SX32 R27, R3, R2, 0x1, P6 ;  /* 0x00000002031b7211 */ /* 0x000fe400030f0eff */
[C---:B------:R-:W-:Y:S02]  /*18700*/  LEA R4, P6, R8.reuse, R0, 0x1 ;  /* 0x0000000008047211 */ /* 0x040fe400078c08ff */
[----:B------:R-:W-:Y:S02]  /*18710*/  PRMT R16, R5, 0x7632, R16 ;  /* 0x0000763205107816 */ /* 0x000fe40000000010 */
[C---:B-1----:R-:W-:Y:S02]  /*18720*/  LEA.HI.X.SX32 R5, R8.reuse, R2, 0x1, P6 ;  /* 0x0000000208057211 */ /* 0x042fe400030f0eff */
[----:B------:R-:W-:Y:S01]  /*18730*/  IADD3 R3, R8, c[0x0][0x198], RZ ;  /* 0x0000660008037a10 */ /* 0x000fe20007ffe0ff */
[----:B------:R-:W-:Y:S03]  /*18740*/  @P3 STG.E.U16 [R26.64], R16 ;  /* 0x000000101a003986 */ /* 0x000fe6000c101504 */
[C---:B------:R-:W-:Y:S01]  /*18750*/  LEA R24, P6, R3.reuse, R0, 0x1 ;  /* 0x0000000003187211 */ /* 0x040fe200078c08ff */
[----:B------:R0:W-:Y:S03]  /*18760*/  @P2 STG.E.U16 [R4.64], R13 ;  /* 0x0000000d04002986 */ /* 0x0001e6000c101504 */
[----:B------:R-:W-:-:S02]  /*18770*/  LEA.HI.X.SX32 R25, R3, R2, 0x1, P6 ;  /* 0x0000000203197211 */ /* 0x000fc400030f0eff */
[----:B0-----:R-:W-:-:S04]  /*18780*/  IADD3 R5, R3, c[0x0][0x198], RZ ;  /* 0x0000660003057a10 */ /* 0x001fc80007ffe0ff */
[----:B------:R-:W-:Y:S02]  /*18790*/  LEA R4, P6, R5, R0, 0x1 ;  /* 0x0000000005047211 */ /* 0x000fe400078c08ff */
[----:B------:R-:W-:Y:S02]  /*187a0*/  PRMT R13, R13, 0x7632, R13 ;  /* 0x000076320d0d7816 */ /* 0x000fe4000000000d */
[----:B------:R-:W-:Y:S02]  /*187b0*/  IADD3 R3, R5, c[0x0][0x198], RZ ;  /* 0x0000660005037a10 */ /* 0x000fe40007ffe0ff */
[----:B------:R-:W-:Y:S02]  /*187c0*/  IADD3 R12, R29, 0x18, RZ ;  /* 0x000000181d0c7810 */ /* 0x000fe40007ffe0ff */
[----:B------:R-:W-:Y:S01]  /*187d0*/  LEA.HI.X.SX32 R5, R5, R2, 0x1, P6 ;  /* 0x0000000205057211 */ /* 0x000fe200030f0eff */
[----:B------:R0:W-:Y:S01]  /*187e0*/  @P1 STG.E.U16 [R24.64], R13 ;  /* 0x0000000d18001986 */ /* 0x0001e2000c101504 */
[----:B------:R-:W-:-:S02]  /*187f0*/  ISETP.LT.AND P3, PT, R12, c[0x0][0x17c], !P0 ;  /* 0x00005f000c007a0c */ /* 0x000fc40004761270 */
[----:B------:R-:W-:Y:S01]  /*18800*/  LEA R12, P6, R3, R0, 0x1 ;  /* 0x00000000030c7211 */ /* 0x000fe200078c08ff */
[----:B------:R1:W-:Y:S01]  /*18810*/  @P5 STG.E.U16 [R4.64], R17 ;  /* 0x0000001104005986 */ /* 0x0003e2000c101504 */
[----:B------:R-:W-:-:S04]  /*18820*/  IADD3 R8, R29, 0x19, RZ ;  /* 0x000000191d087810 */ /* 0x000fc80007ffe0ff */
[----:B------:R-:W-:Y:S02]  /*18830*/  ISETP.LT.AND P2, PT, R8, c[0x0][0x17c], !P0 ;  /* 0x00005f0008007a0c */ /* 0x000fe40004741270 */
[C---:B0-----:R-:W-:Y:S02]  /*18840*/  LEA.HI.X.SX32 R13, R3.reuse, R2, 0x1, P6 ;  /* 0x00000002030d7211 */ /* 0x041fe400030f0eff */
[----:B-1----:R-:W-:Y:S02]  /*18850*/  IADD3 R5, R3, c[0x0][0x198], RZ ;  /* 0x0000660003057a10 */ /* 0x002fe40007ffe0ff */
[----:B------:R-:W-:Y:S02]  /*18860*/  IADD3 R8, R29, 0x1a, RZ ;  /* 0x0000001a1d087810 */ /* 0x000fe40007ffe0ff */
[----:B------:R-:W-:Y:S02]  /*18870*/  LEA R4, P6, R5, R0, 0x1 ;  /* 0x0000000005047211 */ /* 0x000fe400078c08ff */
[----:B------:R-:W-:-:S02]  /*18880*/  PRMT R17, R17, 0x7632, R17 ;  /* 0x0000763211117816 */ /* 0x000fc40000000011 */
[C---:B------:R-:W-:Y:S02]  /*18890*/  IADD3 R3, R5.reuse, c[0x0][0x198], RZ ;  /* 0x0000660005037a10 */ /* 0x040fe40007ffe0ff */
[----:B------:R-:W-:Y:S02]  /*188a0*/  LEA.HI.X.SX32 R5, R5, R2, 0x1, P6 ;  /* 0x0000000205057211 */ /* 0x000fe400030f0eff */
[----:B------:R-:W-:Y:S01]  /*188b0*/  ISETP.LT.AND P1, PT, R8, c[0x0][0x17c], !P0 ;  /* 0x00005f0008007a0c */ /* 0x000fe20004721270 */
[----:B------:R0:W-:Y:S01]  /*188c0*/  @P4 STG.E.U16 [R12.64], R17 ;  /* 0x000000110c004986 */ /* 0x0001e2000c101504 */
[----:B------:R-:W-:-:S04]  /*188d0*/  IADD3 R8, R29, 0x1b, RZ ;  /* 0x0000001b1d087810 */ /* 0x000fc80007ffe0ff */
[----:B------:R-:W-:Y:S02]  /*188e0*/  ISETP.LT.AND P5, PT, R8, c[0x0][0x17c], !P0 ;  /* 0x00005f0008007a0c */ /* 0x000fe400047a1270 */
[----:B------:R-:W-:Y:S02]  /*188f0*/  IADD3 R8, R29, 0x1c, RZ ;  /* 0x0000001c1d087810 */ /* 0x000fe40007ffe0ff */
[----:B0-----:R-:W-:-:S04]  /*18900*/  LEA R12, P6, R3, R0, 0x1 ;  /* 0x00000000030c7211 */ /* 0x001fc800078c08ff */
[----:B------:R-:W-:Y:S02]  /*18910*/  LEA.HI.X.SX32 R13, R3, R2, 0x1, P6 ;  /* 0x00000002030d7211 */ /* 0x000fe400030f0eff */
[----:B------:R-:W-:Y:S02]  /*18920*/  ISETP.LT.AND P4, PT, R8, c[0x0][0x17c], !P0 ;  /* 0x00005f0008007a0c */ /* 0x000fe40004781270 */
[----:B------:R-:W-:Y:S01]  /*18930*/  IADD3 R8, R29, 0x1d, RZ ;  /* 0x0000001d1d087810 */ /* 0x000fe20007ffe0ff */
[----:B---3--:R0:W-:Y:S03]  /*18940*/  @P3 STG.E.U16 [R4.64], R21 ;  /* 0x0000001504003986 */ /* 0x0081e6000c101504 */
[----:B------:R-:W-:Y:S02]  /*18950*/  ISETP.LT.AND P3, PT, R8, c[0x0][0x17c], !P0 ;  /* 0x00005f0008007a0c */ /* 0x000fe40004761270 */
[----:B0-----:R-:W-:-:S04]  /*18960*/  IADD3 R5, R3, c[0x0][0x198], RZ ;  /* 0x0000660003057a10 */ /* 0x001fc80007ffe0ff */
[----:B------:R-:W-:Y:S02]  /*18970*/  LEA R4, P6, R5, R0, 0x1 ;  /* 0x0000000005047211 */ /* 0x000fe400078c08ff */
[----:B------:R-:W-:Y:S02]  /*18980*/  PRMT R21, R21, 0x7632, R21 ;  /* 0x0000763215157816 */ /* 0x000fe40000000015 */
[C---:B------:R-:W-:Y:S02]  /*18990*/  IADD3 R3, R5.reuse, c[0x0][0x198], RZ ;  /* 0x0000660005037a10 */ /* 0x040fe40007ffe0ff */
[----:B------:R-:W-:Y:S01]  /*189a0*/  LEA.HI.X.SX32 R5, R5, R2, 0x1, P6 ;  /* 0x0000000205057211 */ /* 0x000fe200030f0eff */
[----:B------:R0:W-:Y:S01]  /*189b0*/  @P2 STG.E.U16 [R12.64], R21 ;  /* 0x000000150c002986 */ /* 0x0001e2000c101504 */
[----:B------:R-:W-:-:S03]  /*189c0*/  IADD3 R8, R29, 0x1e, RZ ;  /* 0x0000001e1d087810 */ /* 0x000fc60007ffe0ff */
[----:B------:R1:W-:Y:S01]  /*189d0*/  @P1 STG.E.U16 [R4.64], R9 ;  /* 0x0000000904001986 */ /* 0x0003e2000c101504 */
[----:B------:R-:W-:Y:S02]  /*189e0*/  ISETP.LT.AND P2, PT, R8, c[0x0][0x17c], !P0 ;  /* 0x00005f0008007a0c */ /* 0x000fe40004741270 */
[----:B------:R-:W-:Y:S02]  /*189f0*/  IADD3 R8, R29, 0x1f, RZ ;  /* 0x0000001f1d087810 */ /* 0x000fe40007ffe0ff */
[C---:B0-----:R-:W-:Y:S02]  /*18a00*/  LEA R12, P6, R3.reuse, R0, 0x1 ;  /* 0x00000000030c7211 */ /* 0x041fe400078c08ff */
[C---:B-1----:R-:W-:Y:S02]  /*18a10*/  IADD3 R5, R3.reuse, c[0x0][0x198], RZ ;  /* 0x0000660003057a10 */ /* 0x042fe40007ffe0ff */
[----:B------:R-:W-:Y:S02]  /*18a20*/  LEA.HI.X.SX32 R13, R3, R2, 0x1, P6 ;  /* 0x00000002030d7211 */ /* 0x000fe400030f0eff */
[----:B------:R-:W-:-:S02]  /*18a30*/  LEA R4, P6, R5, R0, 0x1 ;  /* 0x0000000005047211 */ /* 0x000fc400078c08ff */
[----:B------:R-:W-:Y:S02]  /*18a40*/  PRMT R9, R9, 0x7632, R9 ;  /* 0x0000763209097816 */ /* 0x000fe40000000009 */
[----:B------:R-:W-:Y:S02]  /*18a50*/  ISETP.LT.AND P1, PT, R8, c[0x0][0x17c], !P0 ;  /* 0x00005f0008007a0c */ /* 0x000fe40004721270 */
[----:B------:R-:W-:Y:S02]  /*18a60*/  IADD3 R3, R5, c[0x0][0x198], RZ ;  /* 0x0000660005037a10 */ /* 0x000fe40007ffe0ff */
[----:B------:R-:W-:Y:S02]  /*18a70*/  IADD3 R8, R29, 0x20, RZ ;  /* 0x000000201d087810 */ /* 0x000fe40007ffe0ff */
[----:B------:R-:W-:Y:S01]  /*18a80*/  LEA.HI.X.SX32 R5, R5, R2, 0x1, P6 ;  /* 0x0000000205057211 */ /* 0x000fe200030f0eff */
[----:B------:R0:W-:Y:S01]  /*18a90*/  @P5 STG.E.U16 [R12.64], R9 ;  /* 0x000000090c005986 */ /* 0x0001e2000c101504 */
[----:B------:R-:W-:-:S02]  /*18aa0*/  ISETP.LT.AND P5, PT, R8, c[0x0][0x17c], !P0 ;  /* 0x00005f0008007a0c */ /* 0x000fc400047a1270 */
[----:B------:R-:W-:Y:S01]  /*18ab0*/  LEA R8, P6, R3, R0, 0x1 ;  /* 0x0000000003087211 */ /* 0x000fe200078c08ff */
[----:B-----5:R1:W-:Y:S01]  /*18ac0*/  @P4 STG.E.U16 [R4.64], R20 ;  /* 0x0000001404004986 */ /* 0x0203e2000c101504 */
[----:B0-----:R-:W-:Y:S02]  /*18ad0*/  IADD3 R9, R29, 0x21, RZ ;  /* 0x000000211d097810 */ /* 0x001fe40007ffe0ff */
[----:B-1----:R-:W-:Y:S02]  /*18ae0*/  IADD3 R5, R3, c[0x0][0x198], RZ ;  /* 0x0000660003057a10 */ /* 0x002fe40007ffe0ff */
[----:B------:R-:W-:Y:S02]  /*18af0*/  ISETP.LT.AND P4, PT, R9, c[0x0][0x17c], !P0 ;  /* 0x00005f0009007a0c */ /* 0x000fe40004781270 */
[----:B------:R-:W-:Y:S02]  /*18b00*/  LEA.HI.X.SX32 R9, R3, R2, 0x1, P6 ;  /* 0x0000000203097211 */ /* 0x000fe400030f0eff */
[----:B------:R-:W-:-:S02]  /*18b10*/  LEA R4, P6, R5, R0, 0x1 ;  /* 0x0000000005047211 */ /* 0x000fc400078c08ff */
[----:B------:R-:W-:Y:S02]  /*18b20*/  PRMT R12, R20, 0x7632, R12 ;  /* 0x00007632140c7816 */ /* 0x000fe4000000000c */
[C---:B------:R-:W-:Y:S02]  /*18b30*/  IADD3 R3, R5.reuse, c[0x0][0x198], RZ ;  /* 0x0000660005037a10 */ /* 0x040fe40007ffe0ff */
[----:B------:R-:W-:Y:S01]  /*18b40*/  LEA.HI.X.SX32 R5, R5, R2, 0x1, P6 ;  /* 0x0000000205057211 */ /* 0x000fe200030f0eff */
[----:B------:R0:W-:Y:S04]  /*18b50*/  @P3 STG.E.U16 [R8.64], R12 ;  /* 0x0000000c08003986 */ /* 0x0001e8000c101504 */
[----:B------:R1:W-:Y:S01]  /*18b60*/  @P2 STG.E.U16 [R4.64], R22 ;  /* 0x0000001604002986 */ /* 0x0003e2000c101504 */
[----:B0-----:R-:W-:-:S03]  /*18b70*/  PRMT R12, R22, 0x7632, R12 ;  /* 0x00007632160c7816 */ /* 0x001fc6000000000c */
[----:B-1----:R-:W3:Y:S04]  /*18b80*/  LDL.LU R22, [R1+0x5fc] ;  /* 0x0005fc0001167983 */ /* 0x002ee80000300800 */
[----:B------:R-:W5:Y:S01]  /*18b90*/  LDL.LU R20, [R1+0xa8] ;  /* 0x0000a80001147983 */ /* 0x000f620000300800 */
[----:B------:R-:W-:Y:S02]  /*18ba0*/  IADD3 R9, R29, 0x23, RZ ;  /* 0x000000231d097810 */ /* 0x000fe40007ffe0ff */
[C---:B------:R-:W-:Y:S02]  /*18bb0*/  LEA R8, P6, R3.reuse, R0, 0x1 ;  /* 0x0000000003087211 */ /* 0x040fe400078c08ff */
[----:B------:R-:W-:Y:S02]  /*18bc0*/  IADD3 R5, R3, c[0x0][0x198], RZ ;  /* 0x0000660003057a10 */ /* 0x000fe40007ffe0ff */
[----:B------:R-:W-:-:S02]  /*18bd0*/  ISETP.LT.AND P2, PT, R9, c[0x0][0x17c], !P0 ;  /* 0x00005f0009007a0c */ /* 0x000fc40004741270 */
[----:B------:R-:W-:Y:S02]  /*18be0*/  LEA.HI.X.SX32 R9, R3, R2, 0x1, P6 ;  /* 0x0000000203097211 */ /* 0x000fe400030f0eff */
[C---:B------:R-:W-:Y:S02]  /*18bf0*/  LEA R4, P6, R5.reuse, R0, 0x1 ;  /* 0x0000000005047211 */ /* 0x040fe400078c08ff */
[C---:B------:R-:W-:Y:S02]  /*18c00*/  IADD3 R3, R5.reuse, c[0x0][0x198], RZ ;  /* 0x0000660005037a10 */ /* 0x040fe40007ffe0ff */
[----:B------:R-:W-:Y:S02]  /*18c10*/  LEA.HI.X.SX32 R5, R5, R2, 0x1, P6 ;  /* 0x0000000205057211 */ /* 0x000fe400030f0eff */
[----:B------:R-:W-:Y:S01]  /*18c20*/  IADD3 R13, R29, 0x22, RZ ;  /* 0x000000221d0d7810 */ /* 0x000fe20007ffe0ff */
[----:B------:R0:W-:Y:S03]  /*18c30*/  @P1 STG.E.U16 [R8.64], R12 ;  /* 0x0000000c08001986 */ /* 0x0001e6000c101504 */
[----:B------:R-:W-:Y:S01]  /*18c40*/  ISETP.LT.AND P3, PT, R13, c[0x0][0x17c], !P0 ;  /* 0x00005f000d007a0c */ /* 0x000fe20004761270 */
[----:B--2---:R1:W-:Y:S01]  /*18c50*/  @P5 STG.E.U16 [R4.64], R28 ;  /* 0x0000001c04005986 */ /* 0x0043e2000c101504 */
[----:B------:R-:W-:-:S02]  /*18c60*/  IADD3 R13, R29, 0x24, RZ ;  /* 0x000000241d0d7810 */ /* 0x000fc40007ffe0ff */
[----:B0-----:R-:W-:Y:S02]  /*18c70*/  IADD3 R9, R29, 0x25, RZ ;  /* 0x000000251d097810 */ /* 0x001fe40007ffe0ff */
[C---:B------:R-:W-:Y:S02]  /*18c80*/  LEA R8, P6, R3.reuse, R0, 0x1 ;  /* 0x0000000003087211 */ /* 0x040fe400078c08ff */
[----:B-1----:R-:W-:Y:S02]  /*18c90*/  IADD3 R5, R3, c[0x0][0x198], RZ ;  /* 0x0000660003057a10 */ /* 0x002fe40007ffe0ff */
[----:B------:R-:W-:Y:S02]  /*18ca0*/  ISETP.LT.AND P5, PT, R9, c[0x0][0x17c], !P0 ;  /* 0x00005f0009007a0c */ /* 0x000fe400047a1270 */
[----:B------:R-:W-:Y:S02]  /*18cb0*/  LEA.HI.X.SX32 R9, R3, R2, 0x1, P6 ;  /* 0x0000000203097211 */ /* 0x000fe400030f0eff */
[----:B------:R-:W-:-:S02]  /*18cc0*/  PRMT R12, R28, 0x7632, R12 ;  /* 0x000076321c0c7816 */ /* 0x000fc4000000000c */
[----:B------:R-:W-:Y:S01]  /*18cd0*/  ISETP.LT.AND P1, PT, R13, c[0x0][0x17c], !P0 ;  /* 0x00005f000d007a0c */ /* 0x000fe20004721270 */
[----:B------:R-:W2:Y:S01]  /*18ce0*/  LDL.LU R28, [R1+0xc] ;  /* 0x00000c00011c7983 */ /* 0x000ea20000300800 */
[----:B------:R-:W-:Y:S02]  /*18cf0*/  LEA R4, P6, R5, R0, 0x1 ;  /* 0x0000000005047211 */ /* 0x000fe400078c08ff */
[----:B------:R-:W-:Y:S02]  /*18d00*/  IADD3 R13, R29, 0x26, RZ ;  /* 0x000000261d0d7810 */ /* 0x000fe40007ffe0ff */
[C---:B------:R-:W-:Y:S01]  /*18d10*/  IADD3 R3, R5.reuse, c[0x0][0x198], RZ ;  /* 0x0000660005037a10 */ /* 0x040fe20007ffe0ff */
[----:B------:R0:W-:Y:S01]  /*18d20*/  @P4 STG.E.U16 [R8.64], R12 ;  /* 0x0000000c08004986 */ /* 0x0001e2000c101504 */
[----:B------:R-:W-:Y:S02]  /*18d30*/  LEA.HI.X.SX32 R5, R5, R2, 0x1, P6 ;  /* 0x0000000205057211 */ /* 0x000fe400030f0eff */
[----:B------:R-:W-:-:S02]  /*18d40*/  ISETP.LT.AND P4, PT, R13, c[0x0][0x17c], !P0 ;  /* 0x00005f000d007a0c */ /* 0x000fc40004781270 */
[C---:B------:R-:W-:Y:S01]  /*18d50*/  IADD3 R13, R3.reuse, c[0x0][0x198], RZ ;  /* 0x00006600030d7a10 */ /* 0x040fe20007ffe0ff */
[----:B------:R1:W-:Y:S01]  /*18d60*/  @P3 STG.E.U16 [R4.64], R6 ;  /* 0x0000000604003986 */ /* 0x0003e2000c101504 */
[----:B------:R-:W-:Y:S02]  /*18d70*/  PRMT R17, R6, 0x7632, R17 ;  /* 0x0000763206117816 */ /* 0x000fe40000000011 */
[----:B0-----:R-:W-:-:S04]  /*18d80*/  LEA R8, P6, R3, R0, 0x1 ;  /* 0x0000000003087211 */ /* 0x001fc800078c08ff */
[----:B------:R-:W-:Y:S02]  /*18d90*/  LEA.HI.X.SX32 R9, R3, R2, 0x1, P6 ;  /* 0x0000000203097211 */ /* 0x000fe400030f0eff */
[C---:B-1----:R-:W-:Y:S02]  /*18da0*/  LEA R4, P6, R13.reuse, R0, 0x1 ;  /* 0x000000000d047211 */ /* 0x042fe400078c08ff */
[C---:B------:R-:W-:Y:S01]  /*18db0*/  IADD3 R3, R13.reuse, c[0x0][0x198], RZ ;  /* 0x000066000d037a10 */ /* 0x040fe20007ffe0ff */
[----:B------:R0:W-:Y:S01]  /*18dc0*/  @P2 STG.E.U16 [R8.64], R17 ;  /* 0x0000001108002986 */ /* 0x0001e2000c101504 */
[----:B------:R-:W-:Y:S02]  /*18dd0*/  LEA.HI.X.SX32 R5, R13, R2, 0x1, P6 ;  /* 0x000000020d057211 */ /* 0x000fe400030f0eff */
[----:B------:R-:W-:Y:S02]  /*18de0*/  IADD3 R6, R29, 0x29, RZ ;  /* 0x000000291d067810 */ /* 0x000fe40007ffe0ff */
[----:B------:R-:W-:-:S02]  /*18df0*/  IADD3 R13, R3, c[0x0][0x198], RZ ;  /* 0x00006600030d7a10 */ /* 0x000fc40007ffe0ff */
[----:B------:R-:W-:Y:S01]  /*18e00*/  IADD3 R16, R29, 0x27, RZ ;  /* 0x000000271d107810 */ /* 0x000fe20007ffe0ff */
[----:B------:R1:W-:Y:S01]  /*18e10*/  @P1 STG.E.U16 [R4.64], R14 ;  /* 0x0000000e04001986 */ /* 0x0003e2000c101504 */
[C---:B0-----:R-:W-:Y:S02]  /*18e20*/  LEA R8, P6, R3.reuse, R0, 0x1 ;  /* 0x0000000003087211 */ /* 0x041fe400078c08ff */
[----:B------:R-:W-:Y:S02]  /*18e30*/  PRMT R12, R14, 0x7632, R12 ;  /* 0x000076320e0c7816 */ /* 0x000fe4000000000c */
[----:B------:R-:W-:Y:S02]  /*18e40*/  LEA.HI.X.SX32 R9, R3, R2, 0x1, P6 ;  /* 0x0000000203097211 */ /* 0x000fe400030f0eff */
[----:B------:R-:W-:Y:S02]  /*18e50*/  ISETP.LT.AND P1, PT, R6, c[0x0][0x17c], !P0 ;  /* 0x00005f0006007a0c */ /* 0x000fe40004721270 */
[----:B-1----:R-:W-:-:S02]  /*18e60*/  LEA R4, P6, R13, R0, 0x1 ;  /* 0x000000000d047211 */ /* 0x002fc400078c08ff */
[----:B------:R-:W-:Y:S02]  /*18e70*/  ISETP.LT.AND P3, PT, R16, c[0x0][0x17c], !P0 ;  /* 0x00005f0010007a0c */ /* 0x000fe40004761270 */
[----:B------:R-:W-:Y:S02]  /*18e80*/  IADD3 R6, R29, 0x2a, RZ ;  /* 0x0000002a1d067810 */ /* 0x000fe40007ffe0ff */
[----:B------:R-:W-:Y:S02]  /*18e90*/  IADD3 R3, R13, c[0x0][0x198], RZ ;  /* 0x000066000d037a10 */ /* 0x000fe40007ffe0ff */
[----:B------:R-:W-:Y:S01]  /*18ea0*/  IADD3 R16, R29, 0x28, RZ ;  /* 0x000000281d107810 */ /* 0x000fe20007ffe0ff */
[----:B------:R0:W-:Y:S01]  /*18eb0*/  @P5 STG.E.U16 [R8.64], R12 ;  /* 0x0000000c08005986 */ /* 0x0001e2000c101504 */
[----:B------:R-:W-:Y:S02]  /*18ec0*/  LEA.HI.X.SX32 R5, R13, R2, 0x1, P6 ;  /* 0x000000020d057211 */ /* 0x000fe400030f0eff */
[----:B------:R-:W-:-:S02]  /*18ed0*/  ISETP.LT.AND P5, PT, R6, c[0x0][0x17c], !P0 ;  /* 0x00005f0006007a0c */ /* 0x000fc400047a1270 */
[----:B------:R-:W-:Y:S02]  /*18ee0*/  ISETP.LT.AND P2, PT, R16, c[0x0][0x17c], !P0 ;  /* 0x00005f0010007a0c */ /* 0x000fe40004741270 */
[----:B------:R-:W-:Y:S02]  /*18ef0*/  IADD3 R6, R29, 0x2b, RZ ;  /* 0x0000002b1d067810 */ /* 0x000fe40007ffe0ff */
[C---:B------:R-:W-:Y:S02]  /*18f00*/  IADD3 R13, R3.reuse, c[0x0][0x198], RZ ;  /* 0x00006600030d7a10 */ /* 0x040fe40007ffe0ff */
[C---:B0-----:R-:W-:Y:S01]  /*18f10*/  LEA R8, P6, R3.reuse, R0, 0x1 ;  /* 0x0000000003087211 */ /* 0x041fe200078c08ff */
[----:B------:R0:W-:Y:S01]  /*18f20*/  @P4 STG.E.U16 [R4.64], R18 ;  /* 0x0000001204004986 */ /* 0x0001e2000c101504 */
[----:B------:R-:W-:Y:S02]  /*18f30*/  PRMT R14, R18, 0x7632, R14 ;  /* 0x00007632120e7816 */ /* 0x000fe4000000000e */
[----:B------:R-:W-:-:S02]  /*18f40*/  LEA.HI.X.SX32 R9, R3, R2, 0x1, P6 ;  /* 0x0000000203097211 */ /* 0x000fc400030f0eff */
[----:B------:R-:W-:Y:S02]  /*18f50*/  ISETP.LT.AND P4, PT, R6, c[0x0][0x17c], !P0 ;  /* 0x00005f0006007a0c */ /* 0x000fe40004781270 */
[----:B------:R-:W-:Y:S02]  /*18f60*/  IADD3 R6, R29, 0x2c, RZ ;  /* 0x0000002c1d067810 */ /* 0x000fe40007ffe0ff */
[C---:B------:R-:W-:Y:S02]  /*18f70*/  IADD3 R3, R13.reuse, c[0x0][0x198], RZ ;  /* 0x000066000d037a10 */ /* 0x040fe40007ffe0ff */
[C---:B0-----:R-:W-:Y:S01]  /*18f80*/  LEA R4, P6, R13.reuse, R0, 0x1 ;  /* 0x000000000d047211 */ /* 0x041fe200078c08ff */
[----:B------:R0:W-:Y:S01]  /*18f90*/  @P3 STG.E.U16 [R8.64], R14 ;  /* 0x0000000e08003986 */ /* 0x0001e2000c101504 */
[----:B------:R-:W-:Y:S02]  /*18fa0*/  ISETP.LT.AND P3, PT, R6, c[0x0][0x17c], !P0 ;  /* 0x00005f0006007a0c */ /* 0x000fe40004761270 */
[----:B------:R-:W-:-:S02]  /*18fb0*/  LEA.HI.X.SX32 R5, R13, R2, 0x1, P6 ;  /* 0x000000020d057211 */ /* 0x000fc400030f0eff */
[----:B------:R-:W-:Y:S02]  /*18fc0*/  IADD3 R6, R29, 0x2d, RZ ;  /* 0x0000002d1d067810 */ /* 0x000fe40007ffe0ff */
[C---:B------:R-:W-:Y:S02]  /*18fd0*/  IADD3 R13, R3.reuse, c[0x0][0x198], RZ ;  /* 0x00006600030d7a10 */ /* 0x040fe40007ffe0ff */
[----:B0-----:R-:W-:-:S04]  /*18fe0*/  LEA R8, P6, R3, R0, 0x1 ;  /* 0x0000000003087211 */ /* 0x001fc800078c08ff */
[----:B------:R-:W-:Y:S02]  /*18ff0*/  LEA.HI.X.SX32 R9, R3, R2, 0x1, P6 ;  /* 0x0000000203097211 */ /* 0x000fe400030f0eff */
[----:B------:R-:W-:Y:S01]  /*19000*/  IADD3 R3, R13, c[0x0][0x198], RZ ;  /* 0x000066000d037a10 */ /* 0x000fe20007ffe0ff */
[----:B---3--:R0:W-:Y:S01]  /*19010*/  @P2 STG.E.U16 [R4.64], R22 ;  /* 0x0000001604002986 */ /* 0x0081e2000c101504 */
[----:B------:R-:W-:Y:S02]  /*19020*/  PRMT R12, R22, 0x7632, R12 ;  /* 0x00007632160c7816 */ /* 0x000fe4000000000c */
[----:B------:R-:W-:Y:S02]  /*19030*/  ISETP.LT.AND P2, PT, R6, c[0x0][0x17c], !P0 ;  /* 0x00005f0006007a0c */ /* 0x000fe40004741270 */
[----:B------:R-:W-:Y:S01]  /*19040*/  IADD3 R6, R29, 0x2e, RZ ;  /* 0x0000002e1d067810 */ /* 0x000fe20007ffe0ff */
[----:B------:R1:W-:Y:S01]  /*19050*/  @P1 STG.E.U16 [R8.64], R12 ;  /* 0x0000000c08001986 */ /* 0x0003e2000c101504 */
[----:B0-----:R-:W-:-:S02]  /*19060*/  LEA R4, P6, R13, R0, 0x1 ;  /* 0x000000000d047211 */ /* 0x001fc400078c08ff */
[----:B------:R-:W-:Y:S02]  /*19070*/  ISETP.LT.AND P1, PT, R6, c[0x0][0x17c], !P0 ;  /* 0x00005f0006007a0c */ /* 0x000fe40004721270 */
[----:B------:R-:W-:Y:S02]  /*19080*/  LEA.HI.X.SX32 R5, R13, R2, 0x1, P6 ;  /* 0x000000020d057211 */ /* 0x000fe400030f0eff */
[----:B------:R-:W-:Y:S02]  /*19090*/  IADD3 R6, R29, 0x2f, RZ ;  /* 0x0000002f1d067810 */ /* 0x000fe40007ffe0ff */
[C---:B-1----:R-:W-:Y:S01]  /*190a0*/  LEA R8, P6, R3.reuse, R0, 0x1 ;  /* 0x0000000003087211 */ /* 0x042fe200078c08ff */
[----:B------:R0:W-:Y:S01]  /*190b0*/  @P5 STG.E.U16 [R4.64], R10 ;  /* 0x0000000a04005986 */ /* 0x0001e2000c101504 */
[----:B------:R-:W-:Y:S02]  /*190c0*/  IADD3 R13, R3, c[0x0][0x198], RZ ;  /* 0x00006600030d7a10 */ /* 0x000fe40007ffe0ff */
[----:B------:R-:W-:-:S02]  /*190d0*/  ISETP.LT.AND P5, PT, R6, c[0x0][0x17c], !P0 ;  /* 0x00005f0006007a0c */ /* 0x000fc400047a1270 */
[----:B------:R-:W-:Y:S02]  /*190e0*/  LEA.HI.X.SX32 R9, R3, R2, 0x1, P6 ;  /* 0x0000000203097211 */ /* 0x000fe400030f0eff */
[----:B------:R-:W-:Y:S02]  /*190f0*/  PRMT R6, R10, 0x7632, R6 ;  /* 0x000076320a067816 */ /* 0x000fe40000000006 */
[C---:B------:R-:W-:Y:S02]  /*19100*/  IADD3 R17, R13.reuse, c[0x0][0x198], RZ ;  /* 0x000066000d117a10 */ /* 0x040fe40007ffe0ff */
[C---:B0-----:R-:W-:Y:S01]  /*19110*/  LEA R4, P6, R13.reuse, R0, 0x1 ;  /* 0x000000000d047211 */ /* 0x041fe200078c08ff */
[----:B------:R0:W-:Y:S03]  /*19120*/  @P4 STG.E.U16 [R8.64], R6 ;  /* 0x0000000608004986 */ /* 0x0001e6000c101504 */
[----:B------:R-:W-:-:S02]  /*19130*/  LEA.HI.X.SX32 R5, R13, R2, 0x1, P6 ;  /* 0x000000020d057211 */ /* 0x000fc400030f0eff */
[----:B------:R-:W-:-:S03]  /*19140*/  IADD3 R13, R17, c[0x0][0x198], RZ ;  /* 0x00006600110d7a10 */ /* 0x000fc60007ffe0ff */
[----:B-----5:R1:W-:Y:S01]  /*19150*/  @P3 STG.E.U16 [R4.64], R20 ;  /* 0x0000001404003986 */ /* 0x0203e2000c101504 */
[----:B0-----:R-:W-:-:S04]  /*19160*/  LEA R8, P6, R17, R0, 0x1 ;  /* 0x0000000011087211 */ /* 0x001fc800078c08ff */
[----:B------:R-:W-:Y:S02]  /*19170*/  LEA.HI.X.SX32 R9, R17, R2, 0x1, P6 ;  /* 0x0000000211097211 */ /* 0x000fe400030f0eff */
[C---:B-1----:R-:W-:Y:S02]  /*19180*/  LEA R4, P6, R13.reuse, R0, 0x1 ;  /* 0x000000000d047211 */ /* 0x042fe400078c08ff */
[----:B------:R-:W-:Y:S02]  /*19190*/  PRMT R10, R20, 0x7632, R10 ;  /* 0x00007632140a7816 */ /* 0x000fe4000000000a */
[----:B------:R-:W-:Y:S02]  /*191a0*/  LEA.HI.X.SX32 R5, R13, R2, 0x1, P6 ;  /* 0x000000020d057211 */ /* 0x000fe400030f0eff */
[----:B------:R-:W-:Y:S01]  /*191b0*/  PRMT R6, R23, 0x7632, R6 ;  /* 0x0000763217067816 */ /* 0x000fe20000000006 */
[----:B------:R-:W-:Y:S04]  /*191c0*/  @P2 STG.E.U16 [R8.64], R10 ;  /* 0x0000000a08002986 */ /* 0x000fe8000c101504 */
[----:B------:R0:W-:Y:S04]  /*191d0*/  @P1 STG.E.U16 [R4.64], R23 ;  /* 0x0000001704001986 */ /* 0x0001e8000c101504 */
[----:B0-----:R-:W3:Y:S04]  /*191e0*/  LDL.LU R23, [R1+0x5f8] ;  /* 0x0005f80001177983 */ /* 0x001ee80000300800 */
[----:B------:R-:W0:Y:S01]  /*191f0*/  S2R R18, SR_TID.X ;  /* 0x0000000000127919 */ /* 0x000e220000002100 */
[----:B------:R-:W-:-:S02]  /*19200*/  IADD3 R17, R13, c[0x0][0x198], RZ ;  /* 0x000066000d117a10 */ /* 0x000fc40007ffe0ff */
[----:B------:R-:W-:Y:S02]  /*19210*/  IADD3 R3, R29, 0x30, RZ ;  /* 0x000000301d037810 */ /* 0x000fe40007ffe0ff */
[----:B------:R-:W-:Y:S02]  /*19220*/  LEA R8, P6, R17, R0, 0x1 ;  /* 0x0000000011087211 */ /* 0x000fe400078c08ff */
[----:B------:R-:W-:Y:S02]  /*19230*/  ISETP.LT.AND P4, PT, R3, c[0x0][0x17c], !P0 ;  /* 0x00005f0003007a0c */ /* 0x000fe40004781270 */
[----:B------:R-:W-:Y:S02]  /*19240*/  IADD3 R13, R17, c[0x0][0x198], RZ ;  /* 0x00006600110d7a10 */ /* 0x000fe40007ffe0ff */
[----:B------:R-:W-:Y:S02]  /*19250*/  IADD3 R3, R29, 0x31, RZ ;  /* 0x000000311d037810 */ /* 0x000fe40007ffe0ff */
[----:B------:R-:W-:-:S02]  /*19260*/  LEA.HI.X.SX32 R9, R17, R2, 0x1, P6 ;  /* 0x0000000211097211 */ /* 0x000fc400030f0eff */
[----:B------:R-:W-:Y:S02]  /*19270*/  LEA R4, P6, R13, R0, 0x1 ;  /* 0x000000000d047211 */ /* 0x000fe400078c08ff */
[----:B------:R-:W-:Y:S02]  /*19280*/  ISETP.LT.AND P3, PT, R3, c[0x0][0x17c], !P0 ;  /* 0x00005f0003007a0c */ /* 0x000fe40004761270 */
[----:B------:R-:W-:Y:S02]  /*19290*/  IADD3 R17, R13, c[0x0][0x198], RZ ;  /* 0x000066000d117a10 */ /* 0x000fe40007ffe0ff */
[----:B------:R-:W-:Y:S01]  /*192a0*/  IADD3 R3, R29, 0x32, RZ ;  /* 0x000000321d037810 */ /* 0x000fe20007ffe0ff */
[C---:B0-----:R-:W-:Y:S01]  /*192b0*/  IMAD.SHL.U32 R20, R18.reuse, 0x800, RZ ;  /* 0x0000080012147824 */ /* 0x041fe200078e00ff */
[----:B------:R-:W-:Y:S01]  /*192c0*/  LEA.HI.X.SX32 R5, R13, R2, 0x1, P6 ;  /* 0x000000020d057211 */ /* 0x000fe200030f0eff */
[----:B------:R0:W-:Y:S01]  /*192d0*/  @P5 STG.E.U16 [R8.64], R6 ;  /* 0x0000000608005986 */ /* 0x0001e2000c101504 */
[----:B------:R-:W-:-:S02]  /*192e0*/  LOP3.LUT R16, R18, 0x7f, RZ, 0xc0, !PT ;  /* 0x0000007f12107812 */ /* 0x000fc400078ec0ff */
[----:B------:R-:W-:Y:S02]  /*192f0*/  LOP3.LUT R20, R20, 0x3000, RZ, 0xc0, !PT ;  /* 0x0000300014147812 */ /* 0x000fe400078ec0ff */
[----:B------:R-:W-:Y:S02]  /*19300*/  ISETP.LT.AND P2, PT, R3, c[0x0][0x17c], !P0 ;  /* 0x00005f0003007a0c */ /* 0x000fe40004741270 */
[----:B------:R-:W-:Y:S01]  /*19310*/  IADD3 R13, R17, c[0x0][0x198], RZ ;  /* 0x00006600110d7a10 */ /* 0x000fe20007ffe0ff */
[----:B--2---:R1:W-:Y:S01]  /*19320*/  @P4 STG.E.U16 [R4.64], R28 ;  /* 0x0000001c04004986 */ /* 0x0043e2000c101504 */
[----:B------:R-:W-:Y:S02]  /*19330*/  IADD3 R3, R29, 0x33, RZ ;  /* 0x000000331d037810 */ /* 0x000fe40007ffe0ff */
[----:B0-----:R-:W-:Y:S01]  /*19340*/  LEA R8, P6, R17, R0, 0x1 ;  /* 0x0000000011087211 */ /* 0x001fe200078c08ff */
[----:B------:R-:W-:Y:S01]  /*19350*/  IMAD R20, R16, 0x10, R20 ;  /* 0x0000001010147824 */ /* 0x000fe200078e0214 */
[----:B------:R-:W-:-:S02]  /*19360*/  PRMT R10, R28, 0x7632, R10 ;  /* 0x000076321c0a7816 */ /* 0x000fc4000000000a */
[----:B------:R-:W-:Y:S02]  /*19370*/  LEA.HI.X.SX32 R9, R17, R2, 0x1, P6 ;  /* 0x0000000211097211 */ /* 0x000fe400030f0eff */
[C---:B------:R-:W-:Y:S01]  /*19380*/  IADD3 R17, R13.reuse, c[0x0][0x198], RZ ;  /* 0x000066000d117a10 */ /* 0x040fe20007ffe0ff */
[----:B------:R-:W0:Y:S01]  /*19390*/  LDS.128 R24, [R20] ;  /* 0x0000000014187984 */ /* 0x000e220000000c00 */
[----:B-1----:R-:W-:Y:S02]  /*193a0*/  LEA R4, P6, R13, R0, 0x1 ;  /* 0x000000000d047211 */ /* 0x002fe400078c08ff */
[----:B------:R-:W-:Y:S01]  /*193b0*/  ISETP.LT.AND P1, PT, R3, c[0x0][0x17c], !P0 ;  /* 0x00005f0003007a0c */ /* 0x000fe20004721270 */
[----:B------:R1:W-:Y:S01]  /*193c0*/  @P3 STG.E.U16 [R8.64], R10 ;  /* 0x0000000a08003986 */ /* 0x0003e2000c101504 */
[----:B------:R-:W-:Y:S02]  /*193d0*/  IADD3 R3, R29, 0x34, RZ ;  /* 0x000000341d037810 */ /* 0x000fe40007ffe0ff */
[----:B------:R-:W-:Y:S01]  /*193e0*/  LEA.HI.X.SX32 R5, R13, R2, 0x1, P6 ;  /* 0x000000020d057211 */ /* 0x000fe200030f0eff */
[----:B------:R-:W2:Y:S01]  /*193f0*/  LDL.LU R28, [R1+0xac] ;  /* 0x0000ac00011c7983 */ /* 0x000ea20000300800 */
[----:B------:R-:W-:-:S02]  /*19400*/  IADD3 R13, R17, c[0x0][0x198], RZ ;  /* 0x00006600110d7a10 */ /* 0x000fc40007ffe0ff */
[----:B------:R-:W-:Y:S01]  /*19410*/  ISETP.LT.AND P5, PT, R3, c[0x0][0x17c], !P0 ;  /* 0x00005f0003007a0c */ /* 0x000fe200047a1270 */
[----:B----4-:R4:W-:Y:S01]  /*19420*/  @P2 STG.E.U16 [R4.64], R7 ;  /* 0x0000000704002986 */ /* 0x0109e2000c101504 */
[----:B------:R-:W-:Y:S02]  /*19430*/  IADD3 R3, R29, 0x35, RZ ;  /* 0x000000351d037810 */ /* 0x000fe40007ffe0ff */
[----:B-1----:R-:W-:-:S04]  /*19440*/  LEA R8, P6, R17, R0, 0x1 ;  /* 0x0000000011087211 */ /* 0x002fc800078c08ff */
[----:B------:R-:W-:Y:S02]  /*19450*/  LEA.HI.X.SX32 R9, R17, R2, 0x1, P6 ;  /* 0x0000000211097211 */ /* 0x000fe400030f0eff */
[C---:B------:R-:W-:Y:S02]  /*19460*/  IADD3 R17, R13.reuse, c[0x0][0x198], RZ ;  /* 0x000066000d117a10 */ /* 0x040fe40007ffe0ff */
[----:B----4-:R-:W-:Y:S02]  /*19470*/  LEA R4, P6, R13, R0, 0x1 ;  /* 0x000000000d047211 */ /* 0x010fe400078c08ff */
[----:B------:R-:W-:Y:S02]  /*19480*/  ISETP.LT.AND P4, PT, R3, c[0x0][0x17c], !P0 ;  /* 0x00005f0003007a0c */ /* 0x000fe40004781270 */
[----:B------:R-:W-:Y:S02]  /*19490*/  IADD3 R3, R29, 0x36, RZ ;  /* 0x000000361d037810 */ /* 0x000fe40007ffe0ff */
[----:B------:R-:W-:-:S02]  /*194a0*/  LEA.HI.X.SX32 R5, R13, R2, 0x1, P6 ;  /* 0x000000020d057211 */ /* 0x000fc400030f0eff */
[----:B------:R-:W-:Y:S02]  /*194b0*/  PRMT R14, R7, 0x7632, R14 ;  /* 0x00007632070e7816 */ /* 0x000fe4000000000e */
[C---:B------:R-:W-:Y:S02]  /*194c0*/  LEA R6, P6, R17.reuse, R0, 0x1 ;  /* 0x0000000011067211 */ /* 0x040fe400078c08ff */
[----:B------:R-:W-:Y:S02]  /*194d0*/  IADD3 R13, R17, c[0x0][0x198], RZ ;  /* 0x00006600110d7a10 */ /* 0x000fe40007ffe0ff */
[----:B------:R-:W-:Y:S02]  /*194e0*/  ISETP.LT.AND P3, PT, R3, c[0x0][0x17c], !P0 ;  /* 0x00005f0003007a0c */ /* 0x000fe40004761270 */
[----:B------:R-:W-:Y:S01]  /*194f0*/  IADD3 R3, R29, 0x37, RZ ;  /* 0x000000371d037810 */ /* 0x000fe20007ffe0ff */
[----:B------:R1:W-:Y:S01]  /*19500*/  @P1 STG.E.U16 [R8.64], R14 ;  /* 0x0000000e08001986 */ /* 0x0003e2000c101504 */
[----:B------:R-:W-:-:S02]  /*19510*/  LEA.HI.X.SX32 R7, R17, R2, 0x1, P6 ;  /* 0x0000000211077211 */ /* 0x000fc400030f0eff */
[----:B------:R-:W-:Y:S01]  /*19520*/  LEA R12, P6, R13, R0, 0x1 ;  /* 0x000000000d0c7211 */ /* 0x000fe200078c08ff */
[----:B------:R4:W-:Y:S01]  /*19530*/  @P5 STG.E.U16 [R4.64], R15 ;  /* 0x0000000f04005986 */ /* 0x0009e2000c101504 */
[----:B------:R-:W-:Y:S02]  /*19540*/  ISETP.LT.AND P2, PT, R3, c[0x0][0x17c], !P0 ;  /* 0x00005f0003007a0c */ /* 0x000fe40004741270 */
[----:B------:R-:W-:Y:S02]  /*19550*/  IADD3 R3, R29, 0x38, RZ ;  /* 0x000000381d037810 */ /* 0x000fe40007ffe0ff */
[C---:B-1----:R-:W-:Y:S02]  /*19560*/  IADD3 R9, R13.reuse, c[0x0][0x198], RZ ;  /* 0x000066000d097a10 */ /* 0x042fe40007ffe0ff */
[----:B------:R-:W-:Y:S02]  /*19570*/  LEA.HI.X.SX32 R13, R13, R2, 0x1, P6 ;  /* 0x000000020d0d7211 */ /* 0x000fe400030f0eff */
[----:B----4-:R-:W-:Y:S01]  /*19580*/  PRMT R5, R15, 0x7632, R5 ;  /* 0x000076320f057816 */ /* 0x010fe20000000005 */
[----:B------:R-:W-:Y:S01]  /*19590*/  IMAD.SHL.U32 R22, R18, 0x800, RZ ;  /* 0x0000080012167824 */ /* 0x000fe200078e00ff */
[----:B------:R-:W-:-:S02]  /*195a0*/  LEA R4, P6, R9, R0, 0x1 ;  /* 0x0000000009047211 */ /* 0x000fc400078c08ff */
[----:B------:R-:W-:Y:S01]  /*195b0*/  IADD3 R15, R9, c[0x0][0x198], RZ ;  /* 0x00006600090f7a10 */ /* 0x000fe20007ffe0ff */
[----:B------:R1:W-:Y:S01]  /*195c0*/  @P4 STG.E.U16 [R6.64], R5 ;  /* 0x0000000506004986 */ /* 0x0003e2000c101504 */
[----:B------:R-:W-:Y:S02]  /*195d0*/  ISETP.LT.AND P1, PT, R3, c[0x0][0x17c], !P0 ;  /* 0x00005f0003007a0c */ /* 0x000fe40004721270 */
[----:B------:R-:W-:Y:S02]  /*195e0*/  IADD3 R3, R29, 0x39, RZ ;  /* 0x000000391d037810 */ /* 0x000fe40007ffe0ff */
[----:B------:R-:W-:Y:S02]  /*195f0*/  LOP3.LUT R22, R22, 0x3000, RZ, 0xc0, !PT ;  /* 0x0000300016167812 */ /* 0x000fe400078ec0ff */
[----:B------:R-:W-:Y:S02]  /*19600*/  ISETP.LT.AND P5, PT, R3, c[0x0][0x17c], !P0 ;  /* 0x00005f0003007a0c */ /* 0x000fe400047a1270 */
[----:B-1----:R-:W-:-:S02]  /*19610*/  LEA.HI.X.SX32 R5, R9, R2, 0x1, P6 ;  /* 0x0000000209057211 */ /* 0x002fc400030f0eff */
[C---:B------:R-:W-:Y:S02]  /*19620*/  LEA R8, P6, R15.reuse, R0, 0x1 ;  /* 0x000000000f087211 */ /* 0x040fe400078c08ff */
[C---:B------:R-:W-:Y:S02]  /*19630*/  IADD3 R7, R15.reuse, c[0x0][0x198], RZ ;  /* 0x000066000f077a10 */ /* 0x040fe40007ffe0ff */
[----:B------:R-:W-:Y:S01]  /*19640*/  LEA.HI.X.SX32 R9, R15, R2, 0x1, P6 ;  /* 0x000000020f097211 */ /* 0x000fe200030f0eff */
[----:B------:R-:W-:Y:S01]  /*19650*/  IMAD R22, R16, 0x10, R22 ;  /* 0x0000001010167824 */ /* 0x000fe200078e0216 */
[----:B------:R-:W-:Y:S01]  /*19660*/  LEA R14, P6, R7, R0, 0x1 ;  /* 0x00000000070e7211 */ /* 0x000fe200078c08ff */
[----:B------:R1:W-:Y:S01]  /*19670*/  @P3 STG.E.U16 [R12.64], R19 ;  /* 0x000000130c003986 */ /* 0x0003e2000c101504 */
[----:B------:R-:W-:Y:S02]  /*19680*/  PRMT R10, R19, 0x7632, R10 ;  /* 0x00007632130a7816 */ /* 0x000fe4000000000a */
[----:B------:R-:W-:-:S02]  /*19690*/  LEA.HI.X.SX32 R15, R7, R2, 0x1, P6 ;  /* 0x00000002070f7211 */ /* 0x000fc400030f0eff */
[----:B------:R-:W-:Y:S01]  /*196a0*/  LOP3.LUT R22, R22, 0x20, RZ, 0x3c, !PT ;  /* 0x0000002016167812 */ /* 0x000fe200078e3cff */
[----:B------:R-:W-:Y:S01]  /*196b0*/  @P2 STG.E.U16 [R4.64], R10 ;  /* 0x0000000a04002986 */ /* 0x000fe2000c101504 */
[----:B-1----:R-:W-:-:S03]  /*196c0*/  IADD3 R13, R7, c[0x0][0x198], RZ ;  /* 0x00006600070d7a10 */ /* 0x002fc60007ffe0ff */
[----:B------:R-:W4:Y:S04]  /*196d0*/  LDL.LU R19, [R1+0xbc] ;  /* 0x0000bc0001137983 */ /* 0x000f280000300800 */
[----:B0-----:R-:W-:Y:S04]  /*196e0*/  STL [R1+0x14], R25 ;  /* 0x0000141901007387 */ /* 0x001fe80000100800 */
[----:B------:R-:W-:Y:S04]  /*196f0*/  STL.64 [R1+0x18], R26 ;  /* 0x0000181a01007387 */ /* 0x000fe80000100a00 */
[----:B------:R-:W-:Y:S04]  /*19700*/  STL [R1+0x5f4], R22 ;  /* 0x0005f41601007387 */ /* 0x000fe80000100800 */
[----:B------:R-:W-:Y:S01]  /*19710*/  STL [R1+0x5f0], R21 ;  /* 0x0005f01501007387 */ /* 0x000fe20000100800 */
[----:B---3--:R-:W-:-:S03]  /*19720*/  PRMT R7, R23, 0x7632, R7 ;  /* 0x0000763217077816 */ /* 0x008fc60000000007 */
[----:B------:R-:W-:Y:S04]  /*19730*/  @P1 STG.E.U16 [R8.64], R23 ;  /* 0x0000001708001986 */ /* 0x000fe8000c101504 */
[----:B------:R0:W-:Y:S02]  /*19740*/  @P5 STG.E.U16 [R14.64], R7 ;  /* 0x000000070e005986 */ /* 0x0001e4000c101504 */
[----:B0-----:R-:W-:Y:S02]  /*19750*/  IMAD.MOV.U32 R14, RZ, RZ, R24 ;  /* 0x000000ffff0e7224 */ /* 0x001fe400078e0018 */
[----:B------:R-:W0:Y:S04]  /*19760*/  LDS.128 R24, [R22] ;  /* 0x0000000016187984 */ /* 0x000e280000000c00 */
[----:B------:R-:W1:Y:S04]  /*19770*/  LDS.128 R20, [R20+0x800] ;  /* 0x0008000014147984 */ /* 0x000e680000000c00 */
[----:B0-----:R-:W-:Y:S04]  /*19780*/  STL.64 [R1+0x5e8], R26 ;  /* 0x0005e81a01007387 */ /* 0x001fe80000100a00 */
[----:B-1----:R-:W-:Y:S04]  /*19790*/  STL [R1+0x4], R21 ;  /* 0x0000041501007387 */ /* 0x002fe80000100800 */
[----:B------:R0:W-:Y:S04]  /*197a0*/  STL.64 [R1+0x8], R22 ;  /* 0x0000081601007387 */ /* 0x0001e80000100a00 */
[----:B0-----:R-:W3:Y:S04]  /*197b0*/  LDL.LU R22, [R1+0x5f4] ;  /* 0x0005f40001167983 */ /* 0x001ee80000300800 */
[----:B------:R-:W5:Y:S01]  /*197c0*/  LDL.LU R21, [R1+0x5f0] ;  /* 0x0005f00001157983 */ /* 0x000f620000300800 */
[----:B------:R-:W-:-:S04]  /*197d0*/  IADD3 R3, R29, 0x3a, RZ ;  /* 0x0000003a1d037810 */ /* 0x000fc80007ffe0ff */
[----:B------:R-:W-:Y:S02]  /*197e0*/  ISETP.LT.AND P4, PT, R3, c[0x0][0x17c], !P0 ;  /* 0x00005f0003007a0c */ /* 0x000fe40004781270 */
[----:B------:R-:W-:Y:S02]  /*197f0*/  IADD3 R3, R29, 0x3b, RZ ;  /* 0x0000003b1d037810 */ /* 0x000fe40007ffe0ff */
[----:B------:R-:W-:Y:S02]  /*19800*/  LEA R12, P6, R13, R0, 0x1 ;  /* 0x000000000d0c7211 */ /* 0x000fe400078c08ff */
[----:B------:R-:W-:Y:S02]  /*19810*/  ISETP.LT.AND P3, PT, R3, c[0x0][0x17c], !P0 ;  /* 0x00005f0003007a0c */ /* 0x000fe40004761270 */
[----:B------:R-:W-:Y:S02]  /*19820*/  IADD3 R5, R13, c[0x0][0x198], RZ ;  /* 0x000066000d057a10 */ /* 0x000fe40007ffe0ff */
[----:B------:R-:W-:-:S02]  /*19830*/  IADD3 R3, R29, 0x3c, RZ ;  /* 0x0000003c1d037810 */ /* 0x000fc40007ffe0ff */
[----:B------:R-:W-:Y:S02]  /*19840*/  LEA.HI.X.SX32 R13, R13, R2, 0x1, P6 ;  /* 0x000000020d0d7211 */ /* 0x000fe400030f0eff */
[----:B------:R-:W-:Y:S02]  /*19850*/  LEA R6, P6, R5, R0, 0x1 ;  /* 0x0000000005067211 */ /* 0x000fe400078c08ff */
[----:B------:R-:W-:Y:S02]  /*19860*/  ISETP.LT.AND P2, PT, R3, c[0x0][0x17c], !P0 ;  /* 0x00005f0003007a0c */ /* 0x000fe40004741270 */
[C---:B------:R-:W-:Y:S02]  /*19870*/  IADD3 R17, R5.reuse, c[0x0][0x198], RZ ;  /* 0x0000660005117a10 */ /* 0x040fe40007ffe0ff */
[----:B------:R-:W-:Y:S02]  /*19880*/  LEA.HI.X.SX32 R7, R5, R2, 0x1, P6 ;  /* 0x0000000205077211 */ /* 0x000fe400030f0eff */
[----:B------:R-:W-:-:S02]  /*19890*/  LEA R8, P6, R17, R0, 0x1 ;  /* 0x0000000011087211 */ /* 0x000fc400078c08ff */
[----:B------:R-:W-:Y:S02]  /*198a0*/  IADD3 R3, R29, 0x3d, RZ ;  /* 0x0000003d1d037810 */ /* 0x000fe40007ffe0ff */
[----:B------:R-:W-:Y:S02]  /*198b0*/  PRMT R5, R11, 0x7632, R5 ;  /* 0x000076320b057816 */ /* 0x000fe40000000005 */
[----:B------:R-:W-:Y:S01]  /*198c0*/  LEA.HI.X.SX32 R9, R17, R2, 0x1, P6 ;  /* 0x0000000211097211 */ /* 0x000fe200030f0eff */
[----:B------:R-:W-:Y:S01]  /*198d0*/  @P4 STG.E.U16 [R12.64], R11 ;  /* 0x0000000b0c004986 */ /* 0x000fe2000c101504 */
[----:B------:R-:W-:Y:S02]  /*198e0*/  ISETP.LT.AND P1, PT, R3, c[0x0][0x17c], !P0 ;  /* 0x00005f0003007a0c */ /* 0x000fe40004721270 */
[----:B------:R-:W-:Y:S01]  /*198f0*/  IADD3 R3, R29, 0x3e, RZ ;  /* 0x0000003e1d037810 */ /* 0x000fe20007ffe0ff */
[----:B------:R-:W-:Y:S01]  /*19900*/  @P3 STG.E.U16 [R6.64], R5 ;  /* 0x0000000506003986 */ /* 0x000fe2000c101504 */
[----:B------:R-:W-:-:S03]  /*19910*/  IADD3 R17, R17, c[0x0][0x198], RZ ;  /* 0x0000660011117a10 */ /* 0x000fc60007ffe0ff */
[----:B--2---:R0:W-:Y:S01]  /*19920*/  @P2 STG.E.U16 [R8.64], R28 ;  /* 0x0000001c08002986 */ /* 0x0041e2000c101504 */
[----:B------:R-:W-:Y:S02]  /*19930*/  ISETP.LT.AND P5, PT, R3, c[0x0][0x17c], !P0 ;  /* 0x00005f0003007a0c */ /* 0x000fe400047a1270 */
[----:B------:R-:W-:Y:S02]  /*19940*/  IADD3 R3, R29, 0x3f, RZ ;  /* 0x0000003f1d037810 */ /* 0x000fe40007ffe0ff */
[----:B------:R-:W-:Y:S02]  /*19950*/  LEA R4, P6, R17, R0, 0x1 ;  /* 0x0000000011047211 */ /* 0x000fe400078c08ff */
[----:B0-----:R-:W-:Y:S01]  /*19960*/  PRMT R9, R28, 0x7632, R9 ;  /* 0x000076321c097816 */ /* 0x001fe20000000009 */
[----:B------:R-:W-:Y:S01]  /*19970*/  IMAD.SHL.U32 R28, R18, 0x800, RZ ;  /* 0x00000800121c7824 */ /* 0x000fe200078e00ff */
[----:B------:R-:W-:Y:S02]  /*19980*/  ISETP.LT.AND P4, PT, R3, c[0x0][0x17c], !P0 ;  /* 0x00005f0003007a0c */ /* 0x000fe40004781270 */
[----:B------:R-:W-:-:S02]  /*19990*/  IADD3 R3, R29, 0x40, RZ ;  /* 0x000000401d037810 */ /* 0x000fc40007ffe0ff */
[----:B------:R-:W-:Y:S02]  /*199a0*/  LOP3.LUT R28, R28, 0x3000, RZ, 0xc0, !PT ;  /* 0x000030001c1c7812 */ /* 0x000fe400078ec0ff */
[C---:B------:R-:W-:Y:S02]  /*199b0*/  IADD3 R11, R17.reuse, c[0x0][0x198], RZ ;  /* 0x00006600110b7a10 */ /* 0x040fe40007ffe0ff */
[----:B------:R-:W-:Y:S01]  /*199c0*/  LEA.HI.X.SX32 R5, R17, R2, 0x1, P6 ;  /* 0x0000000211057211 */ /* 0x000fe200030f0eff */
[----:B------:R-:W-:Y:S01]  /*199d0*/  IMAD R28, R16, 0x10, R28 ;  /* 0x00000010101c7824 */ /* 0x000fe200078e021c */
[----:B------:R-:W-:Y:S02]  /*199e0*/  ISETP.LT.AND P3, PT, R3, c[0x0][0x17c], !P0 ;  /* 0x00005f0003007a0c */ /* 0x000fe40004761270 */
[----:B------:R-:W-:Y:S02]  /*199f0*/  LEA R6, P6, R11, R0, 0x1 ;  /* 0x000000000b067211 */ /* 0x000fe400078c08ff */
[----:B------:R-:W-:-:S02]  /*19a00*/  IADD3 R3, R29, 0x41, RZ ;  /* 0x000000411d037810 */ /* 0x000fc40007ffe0ff */
[----:B------:R-:W-:Y:S02]  /*19a10*/  LEA.HI.X.SX32 R7, R11, R2, 0x1, P6 ;  /* 0x000000020b077211 */ /* 0x000fe400030f0eff */
[----:B------:R-:W-:Y:S02]  /*19a20*/  ISETP.LT.AND P2, PT, R3, c[0x0][0x17c], !P0 ;  /* 0x00005f0003007a0c */ /* 0x000fe40004741270 */
[----:B------:R-:W-:Y:S02]  /*19a30*/  IADD3 R13, R11, c[0x0][0x198], RZ ;  /* 0x000066000b0d7a10 */ /* 0x000fe40007ffe0ff */
[----:B------:R-:W-:Y:S02]  /*19a40*/  LOP3.LUT R28, R28, 0x40, RZ, 0x3c, !PT ;  /* 0x000000401c1c7812 */ /* 0x000fe400078e3cff */
[----:B------:R-:W-:Y:S01]  /*19a50*/  IADD3 R3, R29, 0x42, RZ ;  /* 0x000000421d037810 */ /* 0x000fe20007ffe0ff */
[----:B------:R0:W-:Y:S01]  /*19a60*/  @P1 STG.E.U16 [R4.64], R9 ;  /* 0x0000000904001986 */ /* 0x0001e2000c101504 */
[----:B------:R-:W-:Y:S01]  /*19a70*/  IMAD.SHL.U32 R27, R18, 0x800, RZ ;  /* 0x00000800121b7824 */ /* 0x000fe200078e00ff */
[----:B------:R-:W-:-:S02]  /*19a80*/  LEA R8, P6, R13, R0, 0x1 ;  /* 0x000000000d087211 */ /* 0x000fc400078c08ff */
[----:B----4-:R-:W-:Y:S01]  /*19a90*/  @P5 STG.E.U16 [R6.64], R19 ;  /* 0x0000001306005986 */ /* 0x010fe2000c101504 */
[----:B------:R-:W-:Y:S02]  /*19aa0*/  ISETP.LT.AND P1, PT, R3, c[0x0][0x17c], !P0 ;  /* 0x00005f0003007a0c */ /* 0x000fe40004721270 */
[----:B------:R-:W-:Y:S01]  /*19ab0*/  IADD3 R3, R29, 0x43, RZ ;  /* 0x000000431d037810 */ /* 0x000fe20007ffe0ff */
[----:B------:R-:W1:Y:S01]  /*19ac0*/  LDS.128 R4, [R28] ;  /* 0x000000001c047984 */ /* 0x000e620000000c00 */
[----:B------:R-:W-:Y:S02]  /*19ad0*/  IADD3 R15, R13, c[0x0][0x198], RZ ;  /* 0x000066000d0f7a10 */ /* 0x000fe40007ffe0ff */
[----:B------:R-:W-:Y:S02]  /*19ae0*/  LOP3.LUT R27, R27, 0x3000, RZ, 0xc0, !PT ;  /* 0x000030001b1b7812 */ /* 0x000fe400078ec0ff */
[----:B0-----:R-:W-:Y:S02]  /*19af0*/  LEA.HI.X.SX32 R9, R13, R2, 0x1, P6 ;  /* 0x000000020d097211 */ /* 0x001fe400030f0eff */
[----:B------:R-:W-:-:S02]  /*19b00*/  PRMT R13, R19, 0x7632, R13 ;  /* 0x00007632130d7816 */ /* 0x000fc4000000000d */
[----:B------:R-:W-:Y:S02]  /*19b10*/  ISETP.LT.AND P5, PT, R3, c[0x0][0x17c], !P0 ;  /* 0x00005f0003007a0c */ /* 0x000fe400047a1270 */
[----:B------:R-:W-:Y:S02]  /*19b20*/  LEA R10, P6, R15, R0, 0x1 ;  /* 0x000000000f0a7211 */ /* 0x000fe400078c08ff */
[----:B------:R-:W-:Y:S01]  /*19b30*/  IADD3 R3, R29, 0x44, RZ ;  /* 0x000000441d037810 */ /* 0x000fe20007ffe0ff */
[----:B------:R-:W-:Y:S01]  /*19b40*/  IMAD R27, R16, 0x10, R27 ;  /* 0x00000010101b7824 */ /* 0x000fe200078e021b */
[----:B------:R-:W-:Y:S01]  /*19b50*/  LEA.HI.X.SX32 R11, R15, R2, 0x1, P6 ;  /* 0x000000020f0b7211 */ /* 0x000fe200030f0eff */
[----:B------:R0:W-:Y:S01]  /*19b60*/  @P4 STG.E.U16 [R8.64], R13 ;  /* 0x0000000d08004986 */ /* 0x0001e2000c101504 */
[----:B------:R-:W-:Y:S02]  /*19b70*/  ISETP.LT.AND P4, PT, R3, c[0x0][0x17c], !P0 ;  /* 0x00005f0003007a0c */ /* 0x000fe40004781270 */
[----:B------:R-:W-:-:S02]  /*19b80*/  IADD3 R15, R15, c[0x0][0x198], RZ ;  /* 0x000066000f0f7a10 */ /* 0x000fc40007ffe0ff */
[----:B------:R-:W-:Y:S01]  /*19b90*/  IADD3 R3, R29, 0x45, RZ ;  /* 0x000000451d037810 */ /* 0x000fe20007ffe0ff */
[----:B------:R2:W-:Y:S01]  /*19ba0*/  @P3 STG.E.U16 [R10.64], R14 ;  /* 0x0000000e0a003986 */ /* 0x0005e2000c101504 */
[----:B------:R-:W-:Y:S02]  /*19bb0*/  LOP3.LUT R27, R27, 0x60, RZ, 0x3c, !PT ;  /* 0x000000601b1b7812 */ /* 0x000fe400078e3cff */
[----:B------:R-:W-:Y:S02]  /*19bc0*/  LEA R12, P6, R15, R0, 0x1 ;  /* 0x000000000f0c7211 */ /* 0x000fe400078c08ff */
[----:B------:R-:W-:Y:S01]  /*19bd0*/  ISETP.LT.AND P3, PT, R3, c[0x0][0x17c], !P0 ;  /* 0x00005f0003007a0c */ /* 0x000fe20004761270 */
[----:B------:R-:W4:Y:S01]  /*19be0*/  LDS.128 R8, [R27] ;  /* 0x000000001b087984 */ /* 0x000f220000000c00 */
[----:B------:R-:W-:Y:S02]  /*19bf0*/  IADD3 R3, R15, c[0x0][0x198], RZ ;  /* 0x000066000f037a10 */ /* 0x000fe40007ffe0ff */
[----:B------:R-:W-:-:S02]  /*19c00*/  PRMT R17, R14, 0x7632, R17 ;  /* 0x000076320e117816 */ /* 0x000fc40000000011 */
[----:B0-----:R-:W-:Y:S02]  /*19c10*/  LEA.HI.X.SX32 R13, R15, R2, 0x1, P6 ;  /* 0x000000020f0d7211 */ /* 0x001fe400030f0eff */
[C---:B--2---:R-:W-:Y:S02]  /*19c20*/  LEA R14, P6, R3.reuse, R0, 0x1 ;  /* 0x00000000030e7211 */ /* 0x044fe400078c08ff */
[C---:B------:R-:W-:Y:S01]  /*19c30*/  IADD3 R16, R3.reuse, c[0x0][0x198], RZ ;  /* 0x0000660003107a10 */ /* 0x040fe20007ffe0ff */
[----:B------:R0:W-:Y:S01]  /*19c40*/  @P2 STG.E.U16 [R12.64], R17 ;  /* 0x000000110c002986 */ /* 0x0001e2000c101504 */
[----:B------:R-:W-:Y:S02]  /*19c50*/  LEA.HI.X.SX32 R15, R3, R2, 0x1, P6 ;  /* 0x00000002030f7211 */ /* 0x000fe400030f0eff */
[----:B------:R-:W-:-:S03]  /*19c60*/  IADD3 R3, R16, c[0x0][0x198], RZ ;  /* 0x0000660010037a10 */ /* 0x000fc60007ffe0ff */
[----:B------:R2:W-:Y:S01]  /*19c70*/  @P1 STG.E.U16 [R14.64], R24 ;  /* 0x000000180e001986 */ /* 0x0005e2000c101504 */
[----:B------:R-:W-:Y:S02]  /*19c80*/  IADD3 R18, R29, 0x46, RZ ;  /* 0x000000461d127810 */ /* 0x000fe40007ffe0ff */
[----:B0-----:R-:W-:-:S04]  /*19c90*/  LEA R12, P6, R16, R0, 0x1 ;  /* 0x00000000100c7211 */ /* 0x001fc800078c08ff */
[----:B------:R-:W-:Y:S02]  /*19ca0*/  LEA.HI.X.SX32 R13, R16, R2, 0x1, P6 ;  /* 0x00000002100d7211 */ /* 0x000fe400030f0eff */
[----:B--2---:R-:W-:Y:S02]  /*19cb0*/  PRMT R24, R24, 0x7632, R24 ;  /* 0x0000763218187816 */ /* 0x004fe40000000018 */
[C---:B------:R-:W-:Y:S02]  /*19cc0*/  LEA R14, P6, R3.reuse, R0, 0x1 ;  /* 0x00000000030e7211 */ /* 0x040fe400078c08ff */
[----:B------:R-:W-:Y:S01]  /*19cd0*/  ISETP.LT.AND P2, PT, R18, c[0x0][0x17c], !P0 ;  /* 0x00005f0012007a0c */ /* 0x000fe20004741270 */
[----:B------:R0:W-:Y:S01]  /*19ce0*/  @P5 STG.E.U16 [R12.64], R24 ;  /* 0x000000180c005986 */ /* 0x0001e2000c101504 */
[----:B------:R-:W-:Y:S02]  /*19cf0*/  LEA.HI.X.SX32 R15, R3, R2, 0x1, P6 ;  /* 0x00000002030f7211 */ /* 0x000fe400030f0eff */
[----:B------:R-:W-:-:S02]  /*19d00*/  IADD3 R18, R29, 0x47, RZ ;  /* 0x000000471d127810 */ /* 0x000fc40007ffe0ff */
[----:B------:R-:W-:Y:S01]  /*19d10*/  IADD3 R16, R29, 0x48, RZ ;  /* 0x000000481d107810 */ /* 0x000fe20007ffe0ff */
[----:B-1----:R1:W-:Y:S01]  /*19d20*/  @P4 STG.E.U16 [R14.64], R4 ;  /* 0x000000040e004986 */ /* 0x0023e2000c101504 */
[----:B------:R-:W-:Y:S02]  /*19d30*/  ISETP.LT.AND P1, PT, R18, c[0x0][0x17c], !P0 ;  /* 0x00005f0012007a0c */ /* 0x000fe40004721270 */
[----:B0-----:R-:W-:Y:S02]  /*19d40*/  IADD3 R12, R3, c[0x0][0x198], RZ ;  /* 0x00006600030c7a10 */ /* 0x001fe40007ffe0ff */
[----:B------:R-:W-:Y:S02]  /*19d50*/  IADD3 R3, R29, 0x49, RZ ;  /* 0x000000491d037810 */ /* 0x000fe40007ffe0ff */
[----:B------:R-:W-:Y:S02]  /*19d60*/  LEA R18, P6, R12, R0, 0x1 ;  /* 0x000000000c127211 */ /* 0x000fe400078c08ff */
[----:B------:R-:W-:-:S02]  /*19d70*/  ISETP.LT.AND P4, PT, R3, c[0x0][0x17c], !P0 ;  /* 0x00005f0003007a0c */ /* 0x000fc40004781270 */
[----:B------:R-:W-:Y:S02]  /*19d80*/  IADD3 R3, R12, c[0x0][0x198], RZ ;  /* 0x000066000c037a10 */ /* 0x000fe40007ffe0ff */
[----:B------:R-:W-:Y:S02]  /*19d90*/  ISETP.LT.AND P5, PT, R16, c[0x0][0x17c], !P0 ;  /* 0x00005f0010007a0c */ /* 0x000fe400047a1270 */
[----:B------:R-:W-:Y:S02]  /*19da0*/  LEA.HI.X.SX32 R19, R12, R2, 0x1, P6 ;  /* 0x000000020c137211 */ /* 0x000fe400030f0eff */
[----:B------:R-:W-:Y:S01]  /*19db0*/  LEA R16, P6, R3, R0, 0x1 ;  /* 0x0000000003107211 */ /* 0x000fe200078c08ff */
[----:B------:R-:W-:Y:S01]  /*19dc0*/  IMAD.MOV.U32 R26, RZ, RZ, R20 ;  /* 0x000000ffff1a7224 */ /* 0x000fe200078e0014 */
[----:B------:R-:W-:Y:S02]  /*19dd0*/  IADD3 R20, R29, 0x4a, RZ ;  /* 0x0000004a1d147810 */ /* 0x000fe40007ffe0ff */
[----:B------:R-:W-:Y:S01]  /*19de0*/  LEA.HI.X.SX32 R17, R3, R2, 0x1, P6 ;  /* 0x0000000203117211 */ /* 0x000fe200030f0eff */
[----:B---3--:R0:W-:Y:S01]  /*19df0*/  LDS.128 R12, [R22+0x800] ;  /* 0x00080000160c7984 */ /* 0x0081e20000000c00 */
[----:B-----5:R-:W-:-:S02]  /*19e00*/  PRMT R21, R4, 0x7632, R21 ;  /* 0x0000763204157816 */ /* 0x020fc40000000015 */
[----:B-1----:R-:W-:-:S04]  /*19e10*/  IADD3 R4, R3, c[0x0][0x198], RZ ;  /* 0x0000660003047a10 */ /* 0x002fc80007ffe0ff */
[C---:B0-----:R-:W-:Y:S02]  /*19e20*/  LEA R22, P6, R4.reuse, R0, 0x1 ;  /* 0x0000000004167211 */ /* 0x041fe400078c08ff */
[----:B------:R-:W-:Y:S01]  /*19e30*/  IADD3 R3, R4, c[0x0][0x198], RZ ;  /* 0x0000660004037a10 */ /* 0x000fe20007ffe0ff */
[----:B------:R0:W-:Y:S01]  /*19e40*/  @P3 STG.E.U16 [R18.64], R21 ;  /* 0x0000001512003986 */ /* 0x0001e2000c101504 */
[----:B------:R-:W-:Y:S02]  /*19e50*/  ISETP.LT.AND P3, PT, R20, c[0x0][0x17c], !P0 ;  /* 0x00005f0014007a0c */ /* 0x000fe40004761270 */
[----:B------:R-:W-:Y:S02]  /*19e60*/  LEA.HI.X.SX32 R23, R4, R2, 0x1, P6 ;  /* 0x0000000204177211 */ /* 0x000fe400030f0eff */
[C---:B------:R-:W-:Y:S01]  /*19e70*/  LEA R20, P6, R3.reuse, R0, 0x1 ;  /* 0x0000000003147211 */ /* 0x040fe200078c08ff */
[----:B----4-:R1:W-:Y:S03]  /*19e80*/  @P2 STG.E.U16 [R16.64], R8 ;  /* 0x0000000810002986 */ /* 0x0103e6000c101504 */
[----:B0-----:R-:W-:-:S02]  /*19e90*/  LEA.HI.X.SX32 R21, R3, R2, 0x1, P6 ;  /* 0x0000000203157211 */ /* 0x001fc400030f0eff */
[----:B-1----:R-:W-:-:S05]  /*19ea0*/  PRMT R8, R8, 0x7632, R8 ;  /* 0x0000763208087816 */ /* 0x002fca0000000008 */
[----:B------:R0:W-:Y:S04]  /*19eb0*/  @P1 STG.E.U16 [R22.64], R8 ;  /* 0x0000000816001986 */ /* 0x0001e8000c101504 */
[----:B------:R-:W-:Y:S04]  /*19ec0*/  @P5 STG.E.U16 [R20.64], R26 ;  /* 0x0000001a14005986 */ /* 0x000fe8000c101504 */
[----:B------:R-:W1:Y:S01]  /*19ed0*/  LDS.128 R20, [R27+0x800] ;  /* 0x000800001b147984 */ /* 0x000e620000000c00 */
[C---:B------:R-:W-:Y:S02]  /*19ee0*/  IADD3 R4, R29.reuse, 0x4c, RZ ;  /* 0x0000004c1d047810 */ /* 0x040fe40007ffe0ff */
[----:B------:R-:W-:-:S02]  /*19ef0*/  IADD3 R18, R29, 0x4b, RZ ;  /* 0x0000004b1d127810 */ /* 0x000fc40007ffe0ff */
[----:B0-----:R-:W-:Y:S02]  /*19f00*/  IADD3 R8, R29, 0x4d, RZ ;  /* 0x0000004d1d087810 */ /* 0x001fe40007ffe0ff */
[----:B------:R-:W-:Y:S02]  /*19f10*/  ISETP.LT.AND P1, PT, R4, c[0x0][0x17c], !P0 ;  /* 0x00005f0004007a0c */ /* 0x000fe40004721270 */
[----:B------:R-:W-:Y:S02]  /*19f20*/  IADD3 R4, R3, c[0x0][0x198], RZ ;  /* 0x0000660003047a10 */ /* 0x000fe40007ffe0ff */
[----:B------:R-:W-:Y:S01]  /*19f30*/  ISETP.LT.AND P2, PT, R18, c[0x0][0x17c], !P0 ;  /* 0x00005f0012007a0c */ /* 0x000fe20004741270 */
[----:B-1----:R0:W-:Y:S01]  /*19f40*/  STL [R1+0x5e4], R23 ;  /* 0x0005e41701007387 */ /* 0x0021e20000100800 */
[----:B------:R-:W-:-:S03]  /*19f50*/  ISETP.LT.AND P5, PT, R8, c[0x0][0x17c], !P0 ;  /* 0x00005f0008007a0c */ /* 0x000fc600047a1270 */
[----:B------:R1:W2:Y:S04]  /*19f60*/  LDS.128 R16, [R28+0x800] ;  /* 0x000800001c107984 */ /* 0x0002a80000000c00 */
[----:B0-----:R-:W3:Y:S01]  /*19f70*/  LDL.LU R23, [R1+0x3a4] ;  /* 0x0003a40001177983 */ /* 0x001ee20000300800 */
[----:B------:R-:W-:Y:S01]  /*19f80*/  IMAD.MOV.U32 R8, RZ, RZ, R26 ;  /* 0x000000ffff087224 */ /* 0x000fe200078e001a */
[----:B-1----:R-:W-:-:S04]  /*19f90*/  LEA R28, P6, R4, R0, 0x1 ;  /* 0x00000000041c7211 */ /* 0x002fc800078c08ff */
[----:B------:R-:W-:Y:S02]  /*19fa0*/  LEA.HI.X.SX32 R29, R4, R2, 0x1, P6 ;  /* 0x00000002041d7211 */ /* 0x000fe400030f0eff */
[----:B------:R-:W-:-:S05]  /*19fb0*/  PRMT R24, R8, 0x7632, R24 ;  /* 0x0000763208187816 */ /* 0x000fca0000000018 */
[----:B------:R0:W-:Y:S04]  /*19fc0*/  @P4 STG.E.U16 [R28.64], R24 ;  /* 0x000000181c004986 */ /* 0x0001e8000c101504 */
[----:B0-----:R-:W4:Y:S01]  /*19fd0*/  LDL.LU R24, [R1+0x14] ;  /* 0x0000140001187983 */ /* 0x001f220000300800 */
[----:B------:R-:W-:-:S04]  /*19fe0*/  IADD3 R3, R4, c[0x0][0x198], RZ ;  /* 0x0000660004037a10 */ /* 0x000fc80007ffe0ff */
[C---:B------:R-:W-:Y:S02]  /*19ff0*/  LEA R26, P6, R3.reuse, R0, 0x1 ;  /* 0x00000000031a7211 */ /* 0x040fe400078c08ff */
[C---:B------:R-:W-:Y:S02]  /*1a000*/  IADD3 R8, R3.reuse, c[0x0][0x198], RZ ;  /* 0x0000660003087a10 */ /* 0x040fe40007ffe0ff */
[----:B------:R-:W-:Y:S02]  /*1a010*/  LEA.HI.X.SX32 R27, R3, R2, 0x1, P6 ;  /* 0x00000002031b7211 */ /* 0x000fe400030f0eff */
[----:B------:R-:W-:-:S03]  /*1a020*/  LEA R28, P6, R8, R0, 0x1 ;  /* 0x00000000081c7211 */ /* 0x000fc600078c08ff */
[----:B------:R0:W-:Y:S01]  /*1a030*/  @P3 STG.E.U16 [R26.64], R12 ;  /* 0x0000000c1a003986 */ /* 0x0001e2000c101504 */
[----:B------:R-:W-:Y:S02]  /*1a040*/  LEA.HI.X.SX32 R29, R8, R2, 0x1, P6 ;  /* 0x00000002081d7211 */ /* 0x000fe400030f0eff */
[----:B0-----:R-:W-:-:S05]  /*1a050*/  PRMT R12, R12, 0x7632, R12 ;  /* 0x000076320c0c7816 */ /* 0x001fca000000000c */
[----:B------:R0:W-:Y:S01]  /*1a060*/  @P2 STG.E.U16 [R28.64], R12 ;  /* 0x0000000c1c002986 */ /* 0x0001e2000c101504 */
[C---:B---3--:R-:W-:Y:S02]  /*1a070*/  IADD3 R4, R23.reuse, 0x4e, RZ ;  /* 0x0000004e17047810 */ /* 0x048fe40007ffe0ff */
[----:B------:R-:W-:Y:S02]  /*1a080*/  IADD3 R3, R23, 0x4f, RZ ;  /* 0x0000004f17037810 */ /* 0x000fe40007ffe0ff */
[----:B------:R-:W-:Y:S02]  /*1a090*/  ISETP.LT.AND P4, PT, R4, c[0x0][0x17c], !P0 ;  /* 0x00005f0004007a0c */ /* 0x000fe40004781270 */
[----:B------:R-:W-:Y:S02]  /*1a0a0*/  IADD3 R4, R8, c[0x0][0x198], RZ ;  /* 0x0000660008047a10 */ /* 0x000fe40007ffe0ff */
[----:B------:R-:W-:Y:S02]  /*1a0b0*/  ISETP.LT.AND P3, PT, R3, c[0x0][0x17c], !P0 ;  /* 0x00005f0003007a0c */ /* 0x000fe40004761270 */
[----:B------:R-:W-:-:S02]  /*1a0c0*/  LEA R26, P6, R4, R0, 0x1 ;  /* 0x00000000041a7211 */ /* 0x000fc400078c08ff */
[C---:B------:R-:W-:Y:S02]  /*1a0d0*/  IADD3 R3, R4.reuse, c[0x0][0x198], RZ ;  /* 0x0000660004037a10 */ /* 0x040fe40007ffe0ff */
[----:B------:R-:W-:Y:S02]  /*1a0e0*/  LEA.HI.X.SX32 R27, R4, R2, 0x1, P6 ;  /* 0x00000002041b7211 */ /* 0x000fe400030f0eff */
[C---:B0-----:R-:W-:Y:S02]  /*1a0f0*/  LEA R28, P6, R3.reuse, R0, 0x1 ;  /* 0x00000000031c7211 */ /* 0x041fe400078c08ff */
[C---:B------:R-:W-:Y:S01]  /*1a100*/  IADD3 R4, R3.reuse, c[0x0][0x198], RZ ;  /* 0x0000660003047a10 */ /* 0x040fe20007ffe0ff */
[----:B--2---:R0:W-:Y:S01]  /*1a110*/  @P1 STG.E.U16 [R26.64], R16 ;  /* 0x000000101a001986 */ /* 0x0041e2000c101504 */
[----:B------:R-:W-:Y:S02]  /*1a120*/  LEA.HI.X.SX32 R29, R3, R2, 0x1, P6 ;  /* 0x00000002031d7211 */ /* 0x000fe400030f0eff */
[----:B------:R-:W-:-:S02]  /*1a130*/  IADD3 R3, R4, c[0x0][0x198], RZ ;  /* 0x0000660004037a10 */ /* 0x000fc40007ffe0ff */
[----:B------:R-:W-:Y:S02]  /*1a140*/  IADD3 R8, R23, 0x50, RZ ;  /* 0x0000005017087810 */ /* 0x000fe40007ffe0ff */
[----:B0-----:R-:W-:Y:S02]  /*1a150*/  LEA R26, P6, R4, R0, 0x1 ;  /* 0x00000000041a7211 */ /* 0x001fe400078c08ff */
[----:B------:R-:W-:Y:S02]  /*1a160*/  PRMT R16, R16, 0x7632, R16 ;  /* 0x0000763210107816 */ /* 0x000fe40000000010 */
[----:B------:R-:W-:-:S03]  /*1a170*/  LEA.HI.X.SX32 R27, R4, R2, 0x1, P6 ;  /* 0x00000002041b7211 */ /* 0x000fc600030f0eff */
[----:B------:R0:W-:Y:S01]  /*1a180*/  @P5 STG.E.U16 [R28.64], R16 ;  /* 0x000000101c005986 */ /* 0x0001e2000c101504 */
[----:B------:R-:W-:Y:S02]  /*1a190*/  ISETP.LT.AND P2, PT, R8, c[0x0][0x17c], !P0 ;  /* 0x00005f0008007a0c */ /* 0x000fe40004741270 */
[----:B------:R-:W-:Y:S01]  /*1a1a0*/  IADD3 R4, R3, c[0x0][0x198], RZ ;  /* 0x0000660003047a10 */ /* 0x000fe20007ffe0ff */
[----:B------:R1:W-:Y:S01]  /*1a1b0*/  @P4 STG.E.U16 [R26.64], R20 ;  /* 0x000000141a004986 */ /* 0x0003e2000c101504 */
[----:B------:R-:W-:Y:S02]  /*1a1c0*/  IADD3 R8, R23, 0x51, RZ ;  /* 0x0000005117087810 */ /* 0x000fe40007ffe0ff */
[C---:B0-----:R-:W-:Y:S02]  /*1a1d0*/  LEA R28, P6, R3.reuse, R0, 0x1 ;  /* 0x00000000031c7211 */ /* 0x041fe400078c08ff */
[----:B------:R-:W-:Y:S02]  /*1a1e0*/  ISETP.LT.AND P1, PT, R8, c[0x0][0x17c], !P0 ;  /* 0x00005f0008007a0c */ /* 0x000fe40004721270 */
[----:B------:R-:W-:-:S02]  /*1a1f0*/  LEA.HI.X.SX32 R29, R3, R2, 0x1, P6 ;  /* 0x00000002031d7211 */ /* 0x000fc400030f0eff */
[----:B-1----:R-:W-:Y:S02]  /*1a200*/  PRMT R20, R20, 0x7632, R20 ;  /* 0x0000763214147816 */ /* 0x002fe40000000014 */
[C---:B------:R-:W-:Y:S02]  /*1a210*/  LEA R26, P6, R4.reuse, R0, 0x1 ;  /* 0x00000000041a7211 */ /* 0x040fe400078c08ff */
[C---:B------:R-:W-:Y:S02]  /*1a220*/  IADD3 R3, R4.reuse, c[0x0][0x198], RZ ;  /* 0x0000660004037a10 */ /* 0x040fe40007ffe0ff */
[----:B------:R-:W-:Y:S01]  /*1a230*/  IADD3 R8, R23, 0x52, RZ ;  /* 0x0000005217087810 */ /* 0x000fe20007ffe0ff */
[----:B------:R0:W-:Y:S01]  /*1a240*/  @P3 STG.E.U16 [R28.64], R20 ;  /* 0x000000141c003986 */ /* 0x0001e2000c101504 */
[----:B------:R-:W-:Y:S02]  /*1a250*/  LEA.HI.X.SX32 R27, R4, R2, 0x1, P6 ;  /* 0x00000002041b7211 */ /* 0x000fe400030f0eff */
[----:B------:R-:W-:-:S02]  /*1a260*/  ISETP.LT.AND P5, PT, R8, c[0x0][0x17c], !P0 ;  /* 0x00005f0008007a0c */ /* 0x000fc400047a1270 */
[C---:B------:R-:W-:Y:S01]  /*1a270*/  IADD3 R4, R3.reuse, c[0x0][0x198], RZ ;  /* 0x0000660003047a10 */ /* 0x040fe20007ffe0ff */
[----:B----4-:R1:W-:Y:S01]  /*1a280*/  @P2 STG.E.U16 [R26.64], R24 ;  /* 0x000000181a002986 */ /* 0x0103e2000c101504 */
[----:B0-----:R-:W-:-:S04]  /*1a290*/  LEA R28, P6, R3, R0, 0x1 ;  /* 0x00000000031c7211 */ /* 0x001fc800078c08ff */
[----:B------:R-:W-:Y:S02]  /*1a2a0*/  LEA.HI.X.SX32 R29, R3, R2, 0x1, P6 ;  /* 0x00000002031d7211 */ /* 0x000fe400030f0eff */
[----:B-1----:R-:W-:Y:S02]  /*1a2b0*/  LEA R26, P6, R4, R0, 0x1 ;  /* 0x00000000041a7211 */ /* 0x002fe400078c08ff */
[----:B------:R-:W-:Y:S02]  /*1a2c0*/  PRMT R12, R24, 0x7632, R12 ;  /* 0x00007632180c7816 */ /* 0x000fe4000000000c */
[----:B------:R-:W-:-:S03]  /*1a2d0*/  LEA.HI.X.SX32 R27, R4, R2, 0x1, P6 ;  /* 0x00000002041b7211 */ /* 0x000fc600030f0eff */
[----:B------:R-:W-:Y:S04]  /*1a2e0*/  @P1 STG.E.U16 [R28.64], R12 ;  /* 0x0000000c1c001986 */ /* 0x000fe8000c101504 */
[----:B------:R0:W-:Y:S04]  /*1a2f0*/  @P5 STG.E.U16 [R26.64], R25 ;  /* 0x000000191a005986 */ /* 0x0001e8000c101504 */
[----:B0-----:R-:W2:Y:S04]  /*1a300*/  LDL.LU.64 R26, [R1+0x5e8] ;  /* 0x0005e800011a7983 */ /* 0x001ea80000300a00 */
[----:B------:R-:W3:Y:S01]  /*1a310*/  LDL.LU R20, [R1+0x4] ;  /* 0x0000040001147983 */ /* 0x000ee20000300800 */
[----:B------:R-:W-:-:S02]  /*1a320*/  IADD3 R8, R23, 0x53, RZ ;  /* 0x0000005317087810 */ /* 0x000fc40007ffe0ff */
[----:B------:R-:W-:Y:S02]  /*1a330*/  IADD3 R3, R4, c[0x0][0x198], RZ ;  /* 0x0000660004037a10 */ /* 0x000fe40007ffe0ff */
[----:B------:R-:W-:Y:S02]  /*1a340*/  ISETP.LT.AND P4, PT, R8, c[0x0][0x17c], !P0 ;  /* 0x00005f0008007a0c */ /* 0x000fe40004781270 */
[----:B------:R-:W-:Y:S02]  /*1a350*/  IADD3 R8, R23, 0x54, RZ ;  /* 0x0000005417087810 */ /* 0x000fe40007ffe0ff */
[C---:B------:R-:W-:Y:S02]  /*1a360*/  LEA R28, P6, R3.reuse, R0, 0x1 ;  /* 0x00000000031c7211 */ /* 0x040fe400078c08ff */
[----:B------:R-:W-:Y:S02]  /*1a370*/  ISETP.LT.AND P3, PT, R8, c[0x0][0x17c], !P0 ;  /* 0x00005f0008007a0c */ /* 0x000fe40004761270 */
[----:B------:R-:W-:-:S02]  /*1a380*/  IADD3 R4, R3, c[0x0][0x198], RZ ;  /* 0x0000660003047a10 */ /* 0x000fc40007ffe0ff */
[----:B------:R-:W-:Y:S02]  /*1a390*/  IADD3 R8, R23, 0x55, RZ ;  /* 0x0000005517087810 */ /* 0x000fe40007ffe0ff */
[----:B------:R-:W-:Y:S02]  /*1a3a0*/  LEA.HI.X.SX32 R29, R3, R2, 0x1, P6 ;  /* 0x00000002031d7211 */ /* 0x000fe400030f0eff */
[----:B------:R-:W-:Y:S02]  /*1a3b0*/  PRMT R25, R25, 0x7632, R25 ;  /* 0x0000763219197816 */ /* 0x000fe40000000019 */
[----:B------:R-:W-:Y:S02]  /*1a3c0*/  LEA R24, P6, R4, R0, 0x1 ;  /* 0x0000000004187211 */ /* 0x000fe400078c08ff */
[----:B------:R-:W-:Y:S02]  /*1a3d0*/  ISETP.LT.AND P2, PT, R8, c[0x0][0x17c], !P0 ;  /* 0x00005f0008007a0c */ /* 0x000fe40004741270 */
[----:B------:R-:W-:Y:S01]  /*1a3e0*/  IADD3 R3, R4, c[0x0][0x198], RZ ;  /* 0x0000660004037a10 */ /* 0x000fe20007ffe0ff */
[----:B------:R0:W-:Y:S01]  /*1a3f0*/  @P4 STG.E.U16 [R28.64], R25 ;  /* 0x000000191c004986 */ /* 0x0001e2000c101504 */
[----:B------:R-:W-:-:S02]  /*1a400*/  PRMT R16, R5, 0x7632, R16 ;  /* 0x0000763205107816 */ /* 0x000fc40000000010 */
[----:B0-----:R-:W-:Y:S02]  /*1a410*/  LEA.HI.X.SX32 R25, R4, R2, 0x1, P6 ;  /* 0x0000000204197211 */ /* 0x001fe400030f0eff */
[----:B------:R-:W-:-:S04]  /*1a420*/  LEA R28, P6, R3, R0, 0x1 ;  /* 0x00000000031c7211 */ /* 0x000fc800078c08ff */
[----:B------:R-:W-:Y:S01]  /*1a430*/  LEA.HI.X.SX32 R29, R3, R2, 0x1, P6 ;  /* 0x00000002031d7211 */ /* 0x000fe200030f0eff */
[----:B------:R-:W-:Y:S04]  /*1a440*/  @P3 STG.E.U16 [R24.64], R5 ;  /* 0x0000000518003986 */ /* 0x000fe8000c101504 */
[----:B------:R0:W-:Y:S04]  /*1a450*/  @P2 STG.E.U16 [R28.64], R16 ;  /* 0x000000101c002986 */ /* 0x0001e8000c101504 */
[----:B0-----:R-:W4:Y:S01]  /*1a460*/  LDL.LU R29, [R1+0x18] ;  /* 0x00001800011d7983 */ /* 0x001f220000300800 */
[----:B------:R-:W-:-:S04]  /*1a470*/  IADD3 R8, R23, 0x56, RZ ;  /* 0x0000005617087810 */ /* 0x000fc80007ffe0ff */
[----:B------:R-:W-:Y:S02]  /*1a480*/  ISETP.LT.AND P1, PT, R8, c[0x0][0x17c], !P0 ;  /* 0x00005f0008007a0c */ /* 0x000fe40004721270 */
[----:B------:R-:W-:-:S04]  /*1a490*/  IADD3 R8, R23, 0x57, RZ ;  /* 0x0000005717087810 */ /* 0x000fc80007ffe0ff */
[----:B------:R-:W-:Y:S02]  /*1a4a0*/  ISETP.LT.AND P5, PT, R8, c[0x0][0x17c], !P0 ;  /* 0x00005f0008007a0c */ /* 0x000fe400047a1270 */
[C---:B------:R-:W-:Y:S02]  /*1a4b0*/  IADD3 R8, R23.reuse, 0x58, RZ ;  /* 0x0000005817087810 */ /* 0x040fe40007ffe0ff */
[----:B------:R-:W-:Y:S02]  /*1a4c0*/  IADD3 R4, R23, 0x59, RZ ;  /* 0x0000005917047810 */ /* 0x000fe40007ffe0ff */
[----:B------:R-:W-:Y:S02]  /*1a4d0*/  ISETP.LT.AND P4, PT, R8, c[0x0][0x17c], !P0 ;  /* 0x00005f0008007a0c */ /* 0x000fe40004781270 */
[----:B------:R-:W-:Y:S02]  /*1a4e0*/  IADD3 R8, R3, c[0x0][0x198], RZ ;  /* 0x0000660003087a10 */ /* 0x000fe40007ffe0ff */
[----:B------:R-:W-:-:S02]  /*1a4f0*/  ISETP.LT.AND P3, PT, R4, c[0x0][0x17c], !P0 ;  /* 0x00005f0004007a0c */ /* 0x000fc40004761270 */
[C---:B------:R-:W-:Y:S02]  /*1a500*/  LEA R4, P6, R8.reuse, R0, 0x1 ;  /* 0x0000000008047211 */ /* 0x040fe400078c08ff */
[C---:B------:R-:W-:Y:S02]  /*1a510*/  IADD3 R3, R8.reuse, c[0x0][0x198], RZ ;  /* 0x0000660008037a10 */ /* 0x040fe40007ffe0ff */
[----:B------:R-:W-:Y:S02]  /*1a520*/  LEA.HI.X.SX32 R5, R8, R2, 0x1, P6 ;  /* 0x0000000208057211 */ /* 0x000fe400030f0eff */
[----:B------:R-:W-:-:S03]  /*1a530*/  LEA R24, P6, R3, R0, 0x1 ;  /* 0x0000000003187211 */ /* 0x000fc600078c08ff */
[----:B------:R0:W-:Y:S01]  /*1a540*/  @P1 STG.E.U16 [R4.64], R9 ;  /* 0x0000000904001986 */ /* 0x0001e2000c101504 */
[----:B------:R-:W-:Y:S02]  /*1a550*/  LEA.HI.X.SX32 R25, R3, R2, 0x1, P6 ;  /* 0x0000000203197211 */ /* 0x000fe400030f0eff */
[C---:B------:R-:W-:Y:S02]  /*1a560*/  IADD3 R12, R23.reuse, 0x5a, RZ ;  /* 0x0000005a170c7810 */ /* 0x040fe40007ffe0ff */
[----:B0-----:R-:W-:Y:S02]  /*1a570*/  IADD3 R4, R23, 0x5b, RZ ;  /* 0x0000005b17047810 */ /* 0x001fe40007ffe0ff */
[----:B------:R-:W-:Y:S02]  /*1a580*/  IADD3 R5, R3, c[0x0][0x198], RZ ;  /* 0x0000660003057a10 */ /* 0x000fe40007ffe0ff */
[----:B------:R-:W-:Y:S02]  /*1a590*/  PRMT R9, R9, 0x7632, R9 ;  /* 0x0000763209097816 */ /* 0x000fe40000000009 */
[----:B------:R-:W-:-:S02]  /*1a5a0*/  ISETP.LT.AND P1, PT, R4, c[0x0][0x17c], !P0 ;  /* 0x00005f0004007a0c */ /* 0x000fc40004721270 */
[----:B------:R-:W-:Y:S02]  /*1a5b0*/  LEA R4, P6, R5, R0, 0x1 ;  /* 0x0000000005047211 */ /* 0x000fe400078c08ff */
[----:B------:R-:W-:Y:S02]  /*1a5c0*/  IADD3 R3, R23, 0x5c, RZ ;  /* 0x0000005c17037810 */ /* 0x000fe40007ffe0ff */
[C---:B------:R-:W-:Y:S01]  /*1a5d0*/  IADD3 R8, R5.reuse, c[0x0][0x198], RZ ;  /* 0x0000660005087a10 */ /* 0x040fe20007ffe0ff */
[----:B------:R0:W-:Y:S01]  /*1a5e0*/  @P5 STG.E.U16 [R24.64], R9 ;  /* 0x0000000918005986 */ /* 0x0001e2000c101504 */
[----:B------:R-:W-:Y:S02]  /*1a5f0*/  LEA.HI.X.SX32 R5, R5, R2, 0x1, P6 ;  /* 0x0000000205057211 */ /* 0x000fe400030f0eff */
[----:B------:R-:W-:Y:S02]  /*1a600*/  ISETP.LT.AND P5, PT, R3, c[0x0][0x17c], !P0 ;  /* 0x00005f0003007a0c */ /* 0x000fe400047a1270 */
[----:B------:R-:W-:-:S02]  /*1a610*/  ISETP.LT.AND P2, PT, R12, c[0x0][0x17c], !P0 ;  /* 0x00005f000c007a0c */ /* 0x000fc40004741270 */
[C---:B------:R-:W-:Y:S02]  /*1a620*/  IADD3 R3, R8.reuse, c[0x0][0x198], RZ ;  /* 0x0000660008037a10 */ /* 0x040fe40007ffe0ff */
[C---:B0-----:R-:W-:Y:S02]  /*1a630*/  LEA R24, P6, R8.reuse, R0, 0x1 ;  /* 0x0000000008187211 */ /* 0x041fe400078c08ff */
[----:B------:R-:W-:Y:S02]  /*1a640*/  IADD3 R9, R23, 0x5d, RZ ;  /* 0x0000005d17097810 */ /* 0x000fe40007ffe0ff */
[----:B------:R-:W-:Y:S02]  /*1a650*/  LEA.HI.X.SX32 R25, R8, R2, 0x1, P6 ;  /* 0x0000000208197211 */ /* 0x000fe400030f0eff */
[----:B------:R-:W-:Y:S02]  /*1a660*/  LEA R8, P6, R3, R0, 0x1 ;  /* 0x0000000003087211 */ /* 0x000fe400078c08ff */
[----:B------:R-:W-:-:S02]  /*1a670*/  IADD3 R16, R23, 0x5f, RZ ;  /* 0x0000005f17107810 */ /* 0x000fc40007ffe0ff */
[----:B---3--:R-:W-:Y:S01]  /*1a680*/  PRMT R12, R20, 0x7632, R12 ;  /* 0x00007632140c7816 */ /* 0x008fe2000000000c */
[----:B------:R0:W-:Y:S01]  /*1a690*/  @P4 STG.E.U16 [R4.64], R20 ;  /* 0x0000001404004986 */ /* 0x0001e2000c101504 */
[----:B------:R-:W-:Y:S02]  /*1a6a0*/  ISETP.LT.AND P4, PT, R9, c[0x0][0x17c], !P0 ;  /* 0x00005f0009007a0c */ /* 0x000fe40004781270 */
[----:B------:R-:W-:Y:S01]  /*1a6b0*/  LEA.HI.X.SX32 R9, R3, R2, 0x1, P6 ;  /* 0x0000000203097211 */ /* 0x000fe200030f0eff */
[----:B------:R1:W-:Y:S01]  /*1a6c0*/  @P3 STG.E.U16 [R24.64], R12 ;  /* 0x0000000c18003986 */ /* 0x0003e2000c101504 */
[----:B0-----:R-:W-:Y:S02]  /*1a6d0*/  IADD3 R4, R23, 0x5e, RZ ;  /* 0x0000005e17047810 */ /* 0x001fe40007ffe0ff */
[----:B------:R-:W-:Y:S02]  /*1a6e0*/  IADD3 R5, R3, c[0x0][0x198], RZ ;  /* 0x0000660003057a10 */ /* 0x000fe40007ffe0ff */
[----:B------:R-:W-:-:S02]  /*1a6f0*/  ISETP.LT.AND P3, PT, R4, c[0x0][0x17c], !P0 ;  /* 0x00005f0004007a0c */ /* 0x000fc40004761270 */
[C---:B------:R-:W-:Y:S01]  /*1a700*/  LEA R4, P6, R5.reuse, R0, 0x1 ;  /* 0x0000000005047211 */ /* 0x040fe200078c08ff */
[----:B------:R0:W-:Y:S01]  /*1a710*/  @P2 STG.E.U16 [R8.64], R13 ;  /* 0x0000000d08002986 */ /* 0x0001e2000c101504 */
[C---:B------:R-:W-:Y:S02]  /*1a720*/  IADD3 R3, R5.reuse, c[0x0][0x198], RZ ;  /* 0x0000660005037a10 */ /* 0x040fe40007ffe0ff */
[----:B------:R-:W-:Y:S02]  /*1a730*/  LEA.HI.X.SX32 R5, R5, R2, 0x1, P6 ;  /* 0x0000000205057211 */ /* 0x000fe400030f0eff */
[----:B-1----:R-:W-:Y:S02]  /*1a740*/  IADD3 R25, R3, c[0x0][0x198], RZ ;  /* 0x0000660003197a10 */ /* 0x002fe40007ffe0ff */
[----:B0-----:R-:W-:Y:S02]  /*1a750*/  PRMT R9, R13, 0x7632, R9 ;  /* 0x000076320d097816 */ /* 0x001fe40000000009 */
[----:B------:R-:W-:-:S03]  /*1a760*/  LEA R8, P6, R3, R0, 0x1 ;  /* 0x0000000003087211 */ /* 0x000fc600078c08ff */
[----:B------:R0:W-:Y:S01]  /*1a770*/  @P1 STG.E.U16 [R4.64], R9 ;  /* 0x0000000904001986 */ /* 0x0001e2000c101504 */
[----:B------:R-:W-:Y:S02]  /*1a780*/  IADD3 R12, R23, 0x61, RZ ;  /* 0x00000061170c7810 */ /* 0x000fe40007ffe0ff */
[----:B------:R-:W-:Y:S02]  /*1a790*/  PRMT R24, R17, 0x7632, R24 ;  /* 0x0000763211187816 */ /* 0x000fe40000000018 */
[----:B------:R-:W-:Y:S02]  /*1a7a0*/  ISETP.LT.AND P2, PT, R16, c[0x0][0x17c], !P0 ;  /* 0x00005f0010007a0c */ /* 0x000fe40004741270 */
[----:B0-----:R-:W-:Y:S02]  /*1a7b0*/  LEA.HI.X.SX32 R9, R3, R2, 0x1, P6 ;  /* 0x0000000203097211 */ /* 0x001fe400030f0eff */
[C---:B------:R-:W-:Y:S02]  /*1a7c0*/  LEA R4, P6, R25.reuse, R0, 0x1 ;  /* 0x0000000019047211 */ /* 0x040fe400078c08ff */
[C---:B------:R-:W-:Y:S01]  /*1a7d0*/  IADD3 R3, R25.reuse, c[0x0][0x198], RZ ;  /* 0x0000660019037a10 */ /* 0x040fe20007ffe0ff */
[----:B------:R0:W-:Y:S01]  /*1a7e0*/  @P5 STG.E.U16 [R8.64], R17 ;  /* 0x0000001108005986 */ /* 0x0001e2000c101504 */
[----:B------:R-:W-:-:S02]  /*1a7f0*/  LEA.HI.X.SX32 R5, R25, R2, 0x1, P6 ;  /* 0x0000000219057211 */ /* 0x000fc400030f0eff */
[----:B------:R-:W-:Y:S02]  /*1a800*/  ISETP.LT.AND P5, PT, R12, c[0x0][0x17c], !P0 ;  /* 0x00005f000c007a0c */ /* 0x000fe400047a1270 */
[C---:B------:R-:W-:Y:S02]  /*1a810*/  IADD3 R16, R23.reuse, 0x60, RZ ;  /* 0x0000006017107810 */ /* 0x040fe40007ffe0ff */
[----:B------:R-:W-:Y:S02]  /*1a820*/  IADD3 R12, R23, 0x62, RZ ;  /* 0x00000062170c7810 */ /* 0x000fe40007ffe0ff */
[C---:B------:R-:W-:Y:S02]  /*1a830*/  IADD3 R13, R3.reuse, c[0x0][0x198], RZ ;  /* 0x00006600030d7a10 */ /* 0x040fe40007ffe0ff */
[----:B0-----:R-:W-:Y:S01]  /*1a840*/  LEA R8, P6, R3, R0, 0x1 ;  /* 0x0000000003087211 */ /* 0x001fe200078c08ff */
[----:B------:R-:W-:Y:S01]  /*1a850*/  @P4 STG.E.U16 [R4.64], R24 ;  /* 0x0000001804004986 */ /* 0x000fe2000c101504 */
[----:B------:R-:W-:-:S02]  /*1a860*/  ISETP.LT.AND P1, PT, R16, c[0x0][0x17c], !P0 ;  /* 0x00005f0010007a0c */ /* 0x000fc40004721270 */
[----:B------:R-:W-:Y:S02]  /*1a870*/  LEA.HI.X.SX32 R9, R3, R2, 0x1, P6 ;  /* 0x0000000203097211 */ /* 0x000fe400030f0eff */
[----:B------:R-:W-:Y:S02]  /*1a880*/  ISETP.LT.AND P4, PT, R12, c[0x0][0x17c], !P0 ;  /* 0x00005f000c007a0c */ /* 0x000fe40004781270 */
[----:B------:R-:W-:Y:S02]  /*1a890*/  LEA R12, P6, R13, R0, 0x1 ;  /* 0x000000000d0c7211 */ /* 0x000fe400078c08ff */
[----:B------:R-:W-:Y:S02]  /*1a8a0*/  IADD3 R16, R23, 0x63, RZ ;  /* 0x0000006317107810 */ /* 0x000fe40007ffe0ff */
[C---:B------:R-:W-:Y:S01]  /*1a8b0*/  IADD3 R3, R13.reuse, c[0x0][0x198], RZ ;  /* 0x000066000d037a10 */ /* 0x040fe20007ffe0ff */
[----:B------:R0:W-:Y:S01]  /*1a8c0*/  @P3 STG.E.U16 [R8.64], R21 ;  /* 0x0000001508003986 */ /* 0x0001e2000c101504 */
[----:B------:R-:W-:-:S02]  /*1a8d0*/  LEA.HI.X.SX32 R13, R13, R2, 0x1, P6 ;  /* 0x000000020d0d7211 */ /* 0x000fc400030f0eff */
[----:B------:R-:W-:Y:S02]  /*1a8e0*/  ISETP.LT.AND P3, PT, R16, c[0x0][0x17c], !P0 ;  /* 0x00005f0010007a0c */ /* 0x000fe40004761270 */
[----:B------:R-:W-:Y:S02]  /*1a8f0*/  LEA R16, P6, R3, R0, 0x1 ;  /* 0x0000000003107211 */ /* 0x000fe400078c08ff */
[----:B------:R-:W-:Y:S02]  /*1a900*/  IADD3 R20, R23, 0x64, RZ ;  /* 0x0000006417147810 */ /* 0x000fe40007ffe0ff */
[----:B------:R-:W-:Y:S02]  /*1a910*/  LEA.HI.X.SX32 R17, R3, R2, 0x1, P6 ;  /* 0x0000000203117211 */ /* 0x000fe400030f0eff */
[----:B0-----:R-:W-:-:S05]  /*1a920*/  PRMT R9, R21, 0x7632, R9 ;  /* 0x0000763215097816 */ /* 0x001fca0000000009 */
[----:B------:R-:W-:Y:S01]  /*1a930*/  @P2 STG.E.U16 [R12.64], R9 ;  /* 0x000000090c002986 */ /* 0x000fe2000c101504 */
[----:B------:R-:W-:Y:S02]  /*1a940*/  ISETP.LT.AND P2, PT, R20, c[0x0][0x17c], !P0 ;  /* 0x00005f0014007a0c */ /* 0x000fe40004741270 */
[----:B----4-:R-:W-:Y:S01]  /*1a950*/  PRMT R20, R29, 0x7632, R20 ;  /* 0x000076321d147816 */ /* 0x010fe20000000014 */
[----:B------:R0:W-:Y:S04]  /*1a960*/  @P1 STG.E.U16 [R16.64], R29 ;  /* 0x0000001d10001986 */ /* 0x0001e8000c101504 */
[----:B0-----:R-:W3:Y:S01]  /*1a970*/  LDL.LU R29, [R1+0x8] ;  /* 0x00000800011d7983 */ /* 0x001ee20000300800 */
[----:B------:R-:W-:Y:S02]  /*1a980*/  IADD3 R25, R3, c[0x0][0x198], RZ ;  /* 0x0000660003197a10 */ /* 0x000fe40007ffe0ff */
[----:B------:R-:W-:-:S02]  /*1a990*/  IADD3 R5, R23, 0x65, RZ ;  /* 0x0000006517057810 */ /* 0x000fc40007ffe0ff */
[C---:B------:R-:W-:Y:S02]  /*1a9a0*/  LEA R4, P6, R25.reuse, R0, 0x1 ;  /* 0x0000000019047211 */ /* 0x040fe400078c08ff */
[----:B------:R-:W-:Y:S02]  /*1a9b0*/  IADD3 R3, R25, c[0x0][0x198], RZ ;  /* 0x0000660019037a10 */ /* 0x000fe40007ffe0ff */
[----:B------:R-:W-:Y:S02]  /*1a9c0*/  ISETP.LT.AND P1, PT, R5, c[0x0][0x17c], !P0 ;  /* 0x00005f0005007a0c */ /* 0x000fe40004721270 */
[----:B------:R-:W-:Y:S02]  /*1a9d0*/  LEA.HI.X.SX32 R5, R25, R2, 0x1, P6 ;  /* 0x0000000219057211 */ /* 0x000fe400030f0eff */
[----:B------:R-:W-:Y:S02]  /*1a9e0*/  LEA R8, P6, R3, R0, 0x1 ;  /* 0x0000000003087211 */ /* 0x000fe400078c08ff */
[----:B------:R-:W-:-:S02]  /*1a9f0*/  IADD3 R12, R23, 0x66, RZ ;  /* 0x00000066170c7810 */ /* 0x000fc40007ffe0ff */
[C---:B------:R-:W-:Y:S01]  /*1aa00*/  IADD3 R13, R3.reuse, c[0x0][0x198], RZ ;  /* 0x00006600030d7a10 */ /* 0x040fe20007ffe0ff */
[----:B------:R0:W-:Y:S01]  /*1aa10*/  @P5 STG.E.U16 [R4.64], R20 ;  /* 0x0000001404005986 */ /* 0x0001e2000c101504 */
[----:B------:R-:W-:Y:S02]  /*1aa20*/  LEA.HI.X.SX32 R9, R3, R2, 0x1, P6 ;  /* 0x0000000203097211 */ /* 0x000fe400030f0eff */
[----:B------:R-:W-:Y:S02]  /*1aa30*/  ISETP.LT.AND P5, PT, R12, c[0x0][0x17c], !P0 ;  /* 0x00005f000c007a0c */ /* 0x000fe400047a1270 */
[C---:B------:R-:W-:Y:S02]  /*1aa40*/  LEA R12, P6, R13.reuse, R0, 0x1 ;  /* 0x000000000d0c7211 */ /* 0x040fe400078c08ff */
[C---:B------:R-:W-:Y:S02]  /*1aa50*/  IADD3 R17, R13.reuse, c[0x0][0x198], RZ ;  /* 0x000066000d117a10 */ /* 0x040fe40007ffe0ff */
[----:B------:R-:W-:-:S02]  /*1aa60*/  LEA.HI.X.SX32 R13, R13, R2, 0x1, P6 ;  /* 0x000000020d0d7211 */ /* 0x000fc400030f0eff */
[C---:B------:R-:W-:Y:S02]  /*1aa70*/  LEA R16, P6, R17.reuse, R0, 0x1 ;  /* 0x0000000011107211 */ /* 0x040fe400078c08ff */
[C---:B0-----:R-:W-:Y:S02]  /*1aa80*/  IADD3 R5, R17.reuse, c[0x0][0x198], RZ ;  /* 0x0000660011057a10 */ /* 0x041fe40007ffe0ff */
[----:B--2---:R-:W-:Y:S01]  /*1aa90*/  PRMT R21, R26, 0x7632, R21 ;  /* 0x000076321a157816 */ /* 0x004fe20000000015 */
[----:B------:R0:W-:Y:S01]  /*1aaa0*/  @P4 STG.E.U16 [R8.64], R26 ;  /* 0x0000001a08004986 */ /* 0x0001e2000c101504 */
[----:B------:R-:W-:Y:S02]  /*1aab0*/  LEA.HI.X.SX32 R17, R17, R2, 0x1, P6 ;  /* 0x0000000211117211 */ /* 0x000fe400030f0eff */
[----:B------:R-:W-:Y:S01]  /*1aac0*/  LEA R20, P6, R5, R0, 0x1 ;  /* 0x0000000005147211 */ /* 0x000fe200078c08ff */
[----:B------:R1:W-:Y:S01]  /*1aad0*/  @P3 STG.E.U16 [R12.64], R21 ;  /* 0x000000150c003986 */ /* 0x0003e2000c101504 */
[----:B------:R-:W-:-:S02]  /*1aae0*/  IADD3 R3, R23, 0x67, RZ ;  /* 0x0000006717037810 */ /* 0x000fc40007ffe0ff */
[----:B0-----:R-:W-:Y:S02]  /*1aaf0*/  IADD3 R9, R5, c[0x0][0x198], RZ ;  /* 0x0000660005097a10 */ /* 0x001fe40007ffe0ff */
[----:B------:R-:W-:Y:S02]  /*1ab00*/  ISETP.LT.AND P4, PT, R3, c[0x0][0x17c], !P0 ;  /* 0x00005f0003007a0c */ /* 0x000fe40004781270 */
[----:B-1----:R-:W-:Y:S02]  /*1ab10*/  LEA.HI.X.SX32 R21, R5, R2, 0x1, P6 ;  /* 0x0000000205157211 */ /* 0x002fe400030f0eff */
[C---:B------:R-:W-:Y:S02]  /*1ab20*/  LEA R8, P6, R9.reuse, R0, 0x1 ;  /* 0x0000000009087211 */ /* 0x040fe400078c08ff */
[----:B------:R-:W-:Y:S02]  /*1ab30*/  IADD3 R5, R9, c[0x0][0x198], RZ ;  /* 0x0000660009057a10 */ /* 0x000fe40007ffe0ff */
[----:B------:R-:W-:-:S02]  /*1ab40*/  IADD3 R3, R23, 0x68, RZ ;  /* 0x0000006817037810 */ /* 0x000fc40007ffe0ff */
[----:B------:R-:W-:Y:S02]  /*1ab50*/  LEA.HI.X.SX32 R9, R9, R2, 0x1, P6 ;  /* 0x0000000209097211 */ /* 0x000fe400030f0eff */
[----:B------:R-:W-:Y:S02]  /*1ab60*/  LEA R4, P6, R5, R0, 0x1 ;  /* 0x0000000005047211 */ /* 0x000fe400078c08ff */
[----:B------:R-:W-:Y:S02]  /*1ab70*/  ISETP.LT.AND P3, PT, R3, c[0x0][0x17c], !P0 ;  /* 0x00005f0003007a0c */ /* 0x000fe40004761270 */
[C---:B------:R-:W-:Y:S01]  /*1ab80*/  IADD3 R13, R5.reuse, c[0x0][0x198], RZ ;  /* 0x00006600050d7a10 */ /* 0x040fe20007ffe0ff */
[----:B------:R0:W-:Y:S01]  /*1ab90*/  @P2 STG.E.U16 [R16.64], R6 ;  /* 0x0000000610002986 */ /* 0x0001e2000c101504 */
[----:B------:R-:W-:Y:S02]  /*1aba0*/  LEA.HI.X.SX32 R5, R5, R2, 0x1, P6 ;  /* 0x0000000205057211 */ /* 0x000fe400030f0eff */
[----:B------:R-:W-:-:S02]  /*1abb0*/  PRMT R12, R6, 0x7632, R12 ;  /* 0x00007632060c7816 */ /* 0x000fc4000000000c */
[C---:B0-----:R-:W-:Y:S02]  /*1abc0*/  LEA R16, P6, R13.reuse, R0, 0x1 ;  /* 0x000000000d107211 */ /* 0x041fe400078c08ff */
[----:B------:R-:W-:Y:S02]  /*1abd0*/  PRMT R6, R10, 0x7632, R6 ;  /* 0x000076320a067816 */ /* 0x000fe40000000006 */
[----:B------:R-:W-:Y:S01]  /*1abe0*/  LEA.HI.X.SX32 R17, R13, R2, 0x1, P6 ;  /* 0x000000020d117211 */ /* 0x000fe200030f0eff */
[----:B------:R-:W-:Y:S04]  /*1abf0*/  @P1 STG.E.U16 [R20.64], R12 ;  /* 0x0000000c14001986 */ /* 0x000fe8000c101504 */
[----:B------:R-:W-:Y:S04]  /*1ac00*/  @P5 STG.E.U16 [R8.64], R10 ;  /* 0x0000000a08005986 */ /* 0x000fe8000c101504 */
[----:B------:R0:W-:Y:S04]  /*1ac10*/  @P4 STG.E.U16 [R4.64], R6 ;  /* 0x0000000604004986 */ /* 0x0001e8000c101504 */
[----:B---3--:R1:W-:Y:S01]  /*1ac20*/  @P3 STG.E.U16 [R16.64], R29 ;  /* 0x0000001d10003986 */ /* 0x0083e2000c101504 */
[----:B0-----:R-:W-:-:S03]  /*1ac30*/  PRMT R6, R29, 0x7632, R6 ;  /* 0x000076321d067816 */ /* 0x001fc60000000006 */
[----:B-1----:R-:W2:Y:S01]  /*1ac40*/  LDL.LU R29, [R1+0x1c] ;  /* 0x00001c00011d7983 */ /* 0x002ea20000300800 */
[----:B------:R-:W-:Y:S02]  /*1ac50*/  IADD3 R3, R23, 0x69, RZ ;  /* 0x0000006917037810 */ /* 0x000fe40007ffe0ff */
[----:B------:R-:W-:Y:S02]  /*1ac60*/  IADD3 R21, R13, c[0x0][0x198], RZ ;  /* 0x000066000d157a10 */ /* 0x000fe40007ffe0ff */
[----:B------:R-:W-:Y:S02]  /*1ac70*/  ISETP.LT.AND P2, PT, R3, c[0x0][0x17c], !P0 ;  /* 0x00005f0003007a0c */ /* 0x000fe40004741270 */
[----:B------:R-:W-:Y:S02]  /*1ac80*/  IADD3 R3, R23, 0x6a, RZ ;  /* 0x0000006a17037810 */ /* 0x000fe40007ffe0ff */
[----:B------:R-:W-:Y:S02]  /*1ac90*/  LEA R12, P6, R21, R0, 0x1 ;  /* 0x00000000150c7211 */ /* 0x000fe400078c08ff */
[----:B------:R-:W-:-:S02]  /*1aca0*/  ISETP.LT.AND P1, PT, R3, c[0x0][0x17c], !P0 ;  /* 0x00005f0003007a0c */ /* 0x000fc40004721270 */
[----:B------:R-:W-:Y:S02]  /*1acb0*/  IADD3 R9, R21, c[0x0][0x198], RZ ;  /* 0x0000660015097a10 */ /* 0x000fe40007ffe0ff */
[----:B------:R-:W-:Y:S02]  /*1acc0*/  IADD3 R3, R23, 0x6b, RZ ;  /* 0x0000006b17037810 */ /* 0x000fe40007ffe0ff */
[----:B------:R-:W-:Y:S02]  /*1acd0*/  LEA.HI.X.SX32 R13, R21, R2, 0x1, P6 ;  /* 0x00000002150d7211 */ /* 0x000fe400030f0eff */
[----:B------:R-:W-:Y:S02]  /*1ace0*/  LEA R8, P6, R9, R0, 0x1 ;  /* 0x0000000009087211 */ /* 0x000fe400078c08ff */
[----:B------:R-:W-:Y:S02]  /*1acf0*/  ISETP.LT.AND P5, PT, R3, c[0x0][0x17c], !P0 ;  /* 0x00005f0003007a0c */ /* 0x000fe400047a1270 */
[----:B------:R-:W-:-:S02]  /*1ad00*/  IADD3 R5, R9, c[0x0][0x198], RZ ;  /* 0x0000660009057a10 */ /* 0x000fc40007ffe0ff */
[----:B------:R-:W-:Y:S02]  /*1ad10*/  IADD3 R3, R23, 0x6c, RZ ;  /* 0x0000006c17037810 */ /* 0x000fe40007ffe0ff */
[----:B------:R-:W-:Y:S02]  /*1ad20*/  LEA.HI.X.SX32 R9, R9, R2, 0x1, P6 ;  /* 0x0000000209097211 */ /* 0x000fe400030f0eff */
[----:B------:R-:W-:Y:S02]  /*1ad30*/  LEA R4, P6, R5, R0, 0x1 ;  /* 0x0000000005047211 */ /* 0x000fe400078c08ff */
[----:B------:R-:W-:Y:S02]  /*1ad40*/  ISETP.LT.AND P4, PT, R3, c[0x0][0x17c], !P0 ;  /* 0x00005f0003007a0c */ /* 0x000fe40004781270 */
[----:B------:R-:W-:Y:S02]  /*1ad50*/  IADD3 R17, R5, c[0x0][0x198], RZ ;  /* 0x0000660005117a10 */ /* 0x000fe40007ffe0ff */
[----:B------:R-:W-:Y:S01]  /*1ad60*/  IADD3 R3, R23, 0x6d, RZ ;  /* 0x0000006d17037810 */ /* 0x000fe20007ffe0ff */
[----:B------:R0:W-:Y:S01]  /*1ad70*/  @P2 STG.E.U16 [R12.64], R6 ;  /* 0x000000060c002986 */ /* 0x0001e2000c101504 */
[----:B------:R-:W-:-:S02]  /*1ad80*/  LEA.HI.X.SX32 R5, R5, R2, 0x1, P6 ;  /* 0x0000000205057211 */ /* 0x000fc400030f0eff */
[----:B------:R-:W-:Y:S02]  /*1ad90*/  LEA R16, P6, R17, R0, 0x1 ;  /* 0x0000000011107211 */ /* 0x000fe400078c08ff */
[----:B------:R-:W-:Y:S02]  /*1ada0*/  ISETP.LT.AND P3, PT, R3, c[0x0][0x17c], !P0 ;  /* 0x00005f0003007a0c */ /* 0x000fe40004761270 */
[----:B------:R-:W-:Y:S01]  /*1adb0*/  IADD3 R3, R23, 0x6e, RZ ;  /* 0x0000006e17037810 */ /* 0x000fe20007ffe0ff */
[----:B------:R1:W-:Y:S01]  /*1adc0*/  @P1 STG.E.U16 [R8.64], R14 ;  /* 0x0000000e08001986 */ /* 0x0003e2000c101504 */
[C---:B0-----:R-:W-:Y:S02]  /*1add0*/  IADD3 R13, R17.reuse, c[0x0][0x198], RZ ;  /* 0x00006600110d7a10 */ /* 0x041fe40007ffe0ff */
[----:B------:R-:W-:Y:S02]  /*1ade0*/  LEA.HI.X.SX32 R17, R17, R2, 0x1, P6 ;  /* 0x0000000211117211 */ /* 0x000fe400030f0eff */
[----:B------:R-:W-:-:S02]  /*1adf0*/  PRMT R10, R14, 0x7632, R10 ;  /* 0x000076320e0a7816 */ /* 0x000fc4000000000a */
[----:B------:R-:W-:Y:S02]  /*1ae00*/  LEA R12, P6, R13, R0, 0x1 ;  /* 0x000000000d0c7211 */ /* 0x000fe400078c08ff */
[----:B------:R-:W-:Y:S02]  /*1ae10*/  ISETP.LT.AND P2, PT, R3, c[0x0][0x17c], !P0 ;  /* 0x00005f0003007a0c */ /* 0x000fe40004741270 */
[----:B-1----:R-:W-:Y:S02]  /*1ae20*/  IADD3 R9, R13, c[0x0][0x198], RZ ;  /* 0x000066000d097a10 */ /* 0x002fe40007ffe0ff */
[----:B------:R-:W-:Y:S01]  /*1ae30*/  IADD3 R3, R23, 0x6f, RZ ;  /* 0x0000006f17037810 */ /* 0x000fe20007ffe0ff */
[----:B------:R0:W-:Y:S01]  /*1ae40*/  @P5 STG.E.U16 [R4.64], R10 ;  /* 0x0000000a04005986 */ /* 0x0001e2000c101504 */
[----:B------:R-:W-:Y:S02]  /*1ae50*/  LEA.HI.X.SX32 R13, R13, R2, 0x1, P6 ;  /* 0x000000020d0d7211 */ /* 0x000fe400030f0eff */
[----:B------:R-:W-:-:S02]  /*1ae60*/  LEA R8, P6, R9, R0, 0x1 ;  /* 0x0000000009087211 */ /* 0x000fc400078c08ff */
[----:B------:R-:W-:Y:S02]  /*1ae70*/  ISETP.LT.AND P1, PT, R3, c[0x0][0x17c], !P0 ;  /* 0x00005f0003007a0c */ /* 0x000fe40004721270 */
[----:B------:R-:W-:Y:S01]  /*1ae80*/  IADD3 R3, R23, 0x70, RZ ;  /* 0x0000007017037810 */ /* 0x000fe20007ffe0ff */
[----:B------:R1:W-:Y:S01]  /*1ae90*/  @P4 STG.E.U16 [R16.64], R18 ;  /* 0x0000001210004986 */ /* 0x0003e2000c101504 */
[C---:B0-----:R-:W-:Y:S02]  /*1aea0*/  IADD3 R5, R9.reuse, c[0x0][0x198], RZ ;  /* 0x0000660009057a10 */ /* 0x041fe40007ffe0ff */
[----:B------:R-:W-:Y:S02]  /*1aeb0*/  LEA.HI.X.SX32 R9, R9, R2, 0x1, P6 ;  /* 0x0000000209097211 */ /* 0x000fe400030f0eff */
[----:B------:R-:W-:Y:S02]  /*1aec0*/  LEA R4, P6, R5, R0, 0x1 ;  /* 0x0000000005047211 */ /* 0x000fe400078c08ff */
[----:B------:R-:W-:-:S02]  /*1aed0*/  ISETP.LT.AND P5, PT, R3, c[0x0][0x17c], !P0 ;  /* 0x00005f0003007a0c */ /* 0x000fc400047a1270 */
[----:B------:R-:W-:Y:S02]  /*1aee0*/  PRMT R6, R18, 0x7632, R6 ;  /* 0x0000763212067816 */ /* 0x000fe40000000006 */
[C---:B-1----:R-:W-:Y:S02]  /*1aef0*/  IADD3 R17, R5.reuse, c[0x0][0x198], RZ ;  /* 0x0000660005117a10 */ /* 0x042fe40007ffe0ff */
[----:B------:R-:W-:Y:S01]  /*1af00*/  LEA.HI.X.SX32 R5, R5, R2, 0x1, P6 ;  /* 0x0000000205057211 */ /* 0x000fe200030f0eff */
[----:B------:R0:W-:Y:S01]  /*1af10*/  @P3 STG.E.U16 [R12.64], R6 ;  /* 0x000000060c003986 */ /* 0x0001e2000c101504 */
[----:B------:R-:W-:-:S03]  /*1af20*/  LEA R16, P6, R17, R0, 0x1 ;  /* 0x0000000011107211 */ /* 0x000fc600078c08ff */
[----:B------:R1:W-:Y:S01]  /*1af30*/  @P2 STG.E.U16 [R8.64], R22 ;  /* 0x0000001608002986 */ /* 0x0003e2000c101504 */
[C---:B0-----:R-:W-:Y:S02]  /*1af40*/  IADD3 R13, R17.reuse, c[0x0][0x198], RZ ;  /* 0x00006600110d7a10 */ /* 0x041fe40007ffe0ff */
[----:B------:R-:W-:Y:S02]  /*1af50*/  LEA.HI.X.SX32 R17, R17, R2, 0x1, P6 ;  /* 0x0000000211117211 */ /* 0x000fe400030f0eff */
[----:B-1----:R-:W-:-:S05]  /*1af60*/  PRMT R9, R22, 0x7632, R9 ;  /* 0x0000763216097816 */ /* 0x002fca0000000009 */
[----:B------:R-:W-:Y:S01]  /*1af70*/  @P1 STG.E.U16 [R4.64], R9 ;  /* 0x0000000904001986 */ /* 0x000fe2000c101504 */
[----:B--2---:R-:W-:-:S03]  /*1af80*/  PRMT R6, R29, 0x7632, R6 ;  /* 0x000076321d067816 */ /* 0x004fc60000000006 */
[----:B------:R0:W-:Y:S04]  /*1af90*/  @P5 STG.E.U16 [R16.64], R29 ;  /* 0x0000001d10005986 */ /* 0x0001e8000c101504 */
[----:B0-----:R-:W2:Y:S01]  /*1afa0*/  LDL.LU R29, [R1+0xc] ;  /* 0x00000c00011d7983 */ /* 0x001ea20000300800 */
[----:B------:R-:W-:-:S04]  /*1afb0*/  IADD3 R3, R23, 0x71, RZ ;  /* 0x0000007117037810 */ /* 0x000fc80007ffe0ff */
[----:B------:R-:W-:Y:S02]  /*1afc0*/  ISETP.LT.AND P4, PT, R3, c[0x0][0x17c], !P0 ;  /* 0x00005f0003007a0c */ /* 0x000fe40004781270 */
[----:B------:R-:W-:-:S04]  /*1afd0*/  IADD3 R3, R23, 0x72, RZ ;  /* 0x0000007217037810 */ /* 0x000fc80007ffe0ff */
[----:B------:R-:W-:Y:S02]  /*1afe0*/  ISETP.LT.AND P3, PT, R3, c[0x0][0x17c], !P0 ;  /* 0x00005f0003007a0c */ /* 0x000fe40004761270 */
[----:B------:R-:W-:Y:S02]  /*1aff0*/  IADD3 R3, R23, 0x73, RZ ;  /* 0x0000007317037810 */ /* 0x000fe40007ffe0ff */
[----:B------:R-:W-:Y:S02]  /*1b000*/  LEA R8, P6, R13, R0, 0x1 ;  /* 0x000000000d087211 */ /* 0x000fe400078c08ff */
[----:B------:R-:W-:Y:S02]  /*1b010*/  ISETP.LT.AND P2, PT, R3, c[0x0][0x17c], !P0 ;  /* 0x00005f0003007a0c */ /* 0x000fe40004741270 */
[----:B------:R-:W-:Y:S02]  /*1b020*/  IADD3 R3, R23, 0x74, RZ ;  /* 0x0000007417037810 */ /* 0x000fe40007ffe0ff */
[----:B------:R-:W-:-:S02]  /*1b030*/  IADD3 R21, R13, c[0x0][0x198], RZ ;  /* 0x000066000d157a10 */ /* 0x000fc40007ffe0ff */
[----:B------:R-:W-:Y:S02]  /*1b040*/  LEA.HI.X.SX32 R9, R13, R2, 0x1, P6 ;  /* 0x000000020d097211 */ /* 0x000fe400030f0eff */
[----:B------:R-:W-:Y:S02]  /*1b050*/  ISETP.LT.AND P1, PT, R3, c[0x0][0x17c], !P0 ;  /* 0x00005f0003007a0c */ /* 0x000fe40004721270 */
[----:B------:R-:W-:Y:S02]  /*1b060*/  LEA R12, P6, R21, R0, 0x1 ;  /* 0x00000000150c7211 */ /* 0x000fe400078c08ff */
[----:B------:R-:W-:Y:S02]  /*1b070*/  IADD3 R3, R23, 0x75, RZ ;  /* 0x0000007517037810 */ /* 0x000fe40007ffe0ff */
[C---:B------:R-:W-:Y:S02]  /*1b080*/  IADD3 R5, R21.reuse, c[0x0][0x198], RZ ;  /* 0x0000660015057a10 */ /* 0x040fe40007ffe0ff */
[----:B------:R-:W-:-:S02]  /*1b090*/  LEA.HI.X.SX32 R13, R21, R2, 0x1, P6 ;  /* 0x00000002150d7211 */ /* 0x000fc400030f0eff */
[----:B------:R-:W-:Y:S02]  /*1b0a0*/  ISETP.LT.AND P5, PT, R3, c[0x0][0x17c], !P0 ;  /* 0x00005f0003007a0c */ /* 0x000fe400047a1270 */
[----:B------:R-:W-:Y:S02]  /*1b0b0*/  LEA R4, P6, R5, R0, 0x1 ;  /* 0x0000000005047211 */ /* 0x000fe400078c08ff */
[----:B------:R-:W-:Y:S01]  /*1b0c0*/  IADD3 R3, R23, 0x76, RZ ;  /* 0x0000007617037810 */ /* 0x000fe20007ffe0ff */
[----:B------:R0:W-:Y:S01]  /*1b0d0*/  @P4 STG.E.U16 [R8.64], R6 ;  /* 0x0000000608004986 */ /* 0x0001e2000c101504 */
[C---:B------:R-:W-:Y:S02]  /*1b0e0*/  IADD3 R17, R5.reuse, c[0x0][0x198], RZ ;  /* 0x0000660005117a10 */ /* 0x040fe40007ffe0ff */
[----:B------:R-:W-:Y:S02]  /*1b0f0*/  LEA.HI.X.SX32 R5, R5, R2, 0x1, P6 ;  /* 0x0000000205057211 */ /* 0x000fe400030f0eff */
[----:B------:R-:W-:-:S02]  /*1b100*/  ISETP.LT.AND P4, PT, R3, c[0x0][0x17c], !P0 ;  /* 0x00005f0003007a0c */ /* 0x000fc40004781270 */
[----:B------:R-:W-:Y:S01]  /*1b110*/  IADD3 R3, R23, 0x77, RZ ;  /* 0x0000007717037810 */ /* 0x000fe20007ffe0ff */
[----:B------:R1:W-:Y:S01]  /*1b120*/  @P3 STG.E.U16 [R12.64], R27 ;  /* 0x0000001b0c003986 */ /* 0x0003e2000c101504 */
[----:B------:R-:W-:Y:S02]  /*1b130*/  IADD3 R21, R17, c[0x0][0x198], RZ ;  /* 0x0000660011157a10 */ /* 0x000fe40007ffe0ff */
[----:B0-----:R-:W-:Y:S02]  /*1b140*/  PRMT R9, R27, 0x7632, R9 ;  /* 0x000076321b097816 */ /* 0x001fe40000000009 */
[----:B------:R-:W-:Y:S02]  /*1b150*/  LEA R8, P6, R17, R0, 0x1 ;  /* 0x0000000011087211 */ /* 0x000fe400078c08ff */
[----:B------:R-:W-:Y:S01]  /*1b160*/  ISETP.LT.AND P3, PT, R3, c[0x0][0x17c], !P0 ;  /* 0x00005f0003007a0c */ /* 0x000fe20004761270 */
[----:B------:R0:W-:Y:S01]  /*1b170*/  @P2 STG.E.U16 [R4.64], R9 ;  /* 0x0000000904002986 */ /* 0x0001e2000c101504 */
[----:B------:R-:W-:-:S02]  /*1b180*/  IADD3 R3, R23, 0x78, RZ ;  /* 0x0000007817037810 */ /* 0x000fc40007ffe0ff */
[----:B-1----:R-:W-:Y:S02]  /*1b190*/  IADD3 R13, R21, c[0x0][0x198], RZ ;  /* 0x00006600150d7a10 */ /* 0x002fe40007ffe0ff */
[----:B------:R-:W-:Y:S02]  /*1b1a0*/  ISETP.LT.AND P2, PT, R3, c[0x0][0x17c], !P0 ;  /* 0x00005f0003007a0c */ /* 0x000fe40004741270 */
[----:B0-----:R-:W-:Y:S02]  /*1b1b0*/  LEA.HI.X.SX32 R9, R17, R2, 0x1, P6 ;  /* 0x0000000211097211 */ /* 0x001fe400030f0eff */
[----:B------:R-:W-:Y:S02]  /*1b1c0*/  LEA R16, P6, R21, R0, 0x1 ;  /* 0x0000000015107211 */ /* 0x000fe400078c08ff */
[----:B------:R-:W-:Y:S02]  /*1b1d0*/  PRMT R5, R7, 0x7632, R5 ;  /* 0x0000763207057816 */ /* 0x000fe40000000005 */
[----:B------:R-:W-:-:S02]  /*1b1e0*/  LEA.HI.X.SX32 R17, R21, R2, 0x1, P6 ;  /* 0x0000000215117211 */ /* 0x000fc400030f0eff */
[----:B------:R-:W-:Y:S02]  /*1b1f0*/  IADD3 R3, R23, 0x79, RZ ;  /* 0x0000007917037810 */ /* 0x000fe40007ffe0ff */
[C---:B------:R-:W-:Y:S01]  /*1b200*/  LEA R4, P6, R13.reuse, R0, 0x1 ;  /* 0x000000000d047211 */ /* 0x040fe200078c08ff */
[----:B------:R0:W-:Y:S01]  /*1b210*/  @P1 STG.E.U16 [R8.64], R7 ;  /* 0x0000000708001986 */ /* 0x0001e2000c101504 */
[----:B------:R-:W-:Y:S02]  /*1b220*/  IADD3 R21, R13, c[0x0][0x198], RZ ;  /* 0x000066000d157a10 */ /* 0x000fe40007ffe0ff */
[----:B------:R-:W-:Y:S01]  /*1b230*/  ISETP.LT.AND P1, PT, R3, c[0x0][0x17c], !P0 ;  /* 0x00005f0003007a0c */ /* 0x000fe20004721270 */
[----:B------:R1:W-:Y:S01]  /*1b240*/  @P5 STG.E.U16 [R16.64], R5 ;  /* 0x0000000510005986 */ /* 0x0003e2000c101504 */
[----:B------:R-:W-:-:S04]  /*1b250*/  IADD3 R3, R23, 0x7a, RZ ;  /* 0x0000007a17037810 */ /* 0x000fc80007ffe0ff */
[----:B------:R-:W-:Y:S02]  /*1b260*/  ISETP.LT.AND P5, PT, R3, c[0x0][0x17c], !P0 ;  /* 0x00005f0003007a0c */ /* 0x000fe400047a1270 */
[----:B0-----:R-:W-:Y:S02]  /*1b270*/  IADD3 R7, R21, c[0x0][0x198], RZ ;  /* 0x0000660015077a10 */ /* 0x001fe40007ffe0ff */
[----:B-1----:R-:W-:Y:S02]  /*1b280*/  LEA.HI.X.SX32 R5, R13, R2, 0x1, P6 ;  /* 0x000000020d057211 */ /* 0x002fe400030f0eff */
[----:B------:R-:W-:Y:S02]  /*1b290*/  LEA R12, P6, R21, R0, 0x1 ;  /* 0x00000000150c7211 */ /* 0x000fe400078c08ff */
[----:B------:R-:W-:Y:S02]  /*1b2a0*/  IADD3 R3, R23, 0x7b, RZ ;  /* 0x0000007b17037810 */ /* 0x000fe40007ffe0ff */
[----:B------:R-:W-:-:S02]  /*1b2b0*/  LEA.HI.X.SX32 R13, R21, R2, 0x1, P6 ;  /* 0x00000002150d7211 */ /* 0x000fc400030f0eff */
[C---:B------:R-:W-:Y:S01]  /*1b2c0*/  LEA R6, P6, R7.reuse, R0, 0x1 ;  /* 0x0000000007067211 */ /* 0x040fe200078c08ff */
[----:B------:R0:W-:Y:S01]  /*1b2d0*/  @P4 STG.E.U16 [R4.64], R11 ;  /* 0x0000000b04004986 */ /* 0x0001e2000c101504 */
[----:B------:R-:W-:Y:S02]  /*1b2e0*/  IADD3 R9, R7, c[0x0][0x198], RZ ;  /* 0x0000660007097a10 */ /* 0x000fe40007ffe0ff */
[----:B------:R-:W-:Y:S02]  /*1b2f0*/  PRMT R10, R11, 0x7632, R10 ;  /* 0x000076320b0a7816 */ /* 0x000fe4000000000a */
[----:B------:R-:W-:Y:S02]  /*1b300*/  ISETP.LT.AND P4, PT, R3, c[0x0][0x17c], !P0 ;  /* 0x00005f0003007a0c */ /* 0x000fe40004781270 */
[----:B------:R-:W-:Y:S02]  /*1b310*/  IADD3 R3, R23, 0x7c, RZ ;  /* 0x0000007c17037810 */ /* 0x000fe40007ffe0ff */
[----:B------:R-:W-:-:S02]  /*1b320*/  LEA.HI.X.SX32 R7, R7, R2, 0x1, P6 ;  /* 0x0000000207077211 */ /* 0x000fc400030f0eff */
[C---:B------:R-:W-:Y:S01]  /*1b330*/  LEA R16, P6, R9.reuse, R0, 0x1 ;  /* 0x0000000009107211 */ /* 0x040fe200078c08ff */
[----:B------:R1:W-:Y:S01]  /*1b340*/  @P3 STG.E.U16 [R12.64], R10 ;  /* 0x0000000a0c003986 */ /* 0x0003e2000c101504 */
[----:B------:R-:W-:Y:S02]  /*1b350*/  IADD3 R21, R9, c[0x0][0x198], RZ ;  /* 0x0000660009157a10 */ /* 0x000fe40007ffe0ff */
[----:B------:R-:W-:Y:S02]  /*1b360*/  ISETP.LT.AND P3, PT, R3, c[0x0][0x17c], !P0 ;  /* 0x00005f0003007a0c */ /* 0x000fe40004761270 */
[----:B------:R-:W-:Y:S02]  /*1b370*/  IADD3 R3, R23, 0x7d, RZ ;  /* 0x0000007d17037810 */ /* 0x000fe40007ffe0ff */
[----:B------:R-:W-:Y:S02]  /*1b380*/  LEA.HI.X.SX32 R17, R9, R2, 0x1, P6 ;  /* 0x0000000209117211 */ /* 0x000fe400030f0eff */
[----:B------:R-:W-:-:S02]  /*1b390*/  IADD3 R9, R21, c[0x0][0x198], RZ ;  /* 0x0000660015097a10 */ /* 0x000fc40007ffe0ff */
[----:B0-----:R-:W-:Y:S02]  /*1b3a0*/  LEA R4, P6, R21, R0, 0x1 ;  /* 0x0000000015047211 */ /* 0x001fe400078c08ff */
[----:B------:R-:W-:Y:S02]  /*1b3b0*/  IADD3 R14, R23, 0x7e, RZ ;  /* 0x0000007e170e7810 */ /* 0x000fe40007ffe0ff */
[----:B--2---:R-:W-:Y:S01]  /*1b3c0*/  PRMT R5, R29, 0x7632, R5 ;  /* 0x000076321d057816 */ /* 0x004fe20000000005 */
[----:B------:R-:W-:Y:S01]  /*1b3d0*/  @P2 STG.E.U16 [R6.64], R29 ;  /* 0x0000001d06002986 */ /* 0x000fe2000c101504 */
[----:B------:R-:W-:Y:S02]  /*1b3e0*/  ISETP.LT.AND P2, PT, R3, c[0x0][0x17c], !P0 ;  /* 0x00005f0003007a0c */ /* 0x000fe40004741270 */
[----:B------:R-:W-:Y:S01]  /*1b3f0*/  IADD3 R3, R9, c[0x0][0x198], RZ ;  /* 0x0000660009037a10 */ /* 0x000fe20007ffe0ff */
[----:B------:R0:W-:Y:S03]  /*1b400*/  @P1 STG.E.U16 [R16.64], R5 ;  /* 0x0000000510001986 */ /* 0x0001e6000c101504 */
[----:B-1----:R-:W-:-:S02]  /*1b410*/  IADD3 R13, R3, c[0x0][0x198], RZ ;  /* 0x00006600030d7a10 */ /* 0x002fc40007ffe0ff */
[----:B0-----:R-:W-:Y:S02]  /*1b420*/  LEA.HI.X.SX32 R5, R21, R2, 0x1, P6 ;  /* 0x0000000215057211 */ /* 0x001fe400030f0eff */
[----:B------:R-:W-:-:S04]  /*1b430*/  LEA R10, P6, R3, R0, 0x1 ;  /* 0x00000000030a7211 */ /* 0x000fc800078c08ff */
[----:B------:R-:W-:Y:S02]  /*1b440*/  LEA.HI.X.SX32 R11, R3, R2, 0x1, P6 ;  /* 0x00000002030b7211 */ /* 0x000fe400030f0eff */
[----:B------:R-:W-:Y:S02]  /*1b450*/  IADD3 R3, R23, 0x7f, RZ ;  /* 0x0000007f17037810 */ /* 0x000fe40007ffe0ff */
[----:B------:R-:W2:Y:S01]  /*1b460*/  LDL.LU R23, [R1+0x5e4] ;  /* 0x0005e40001177983 */ /* 0x000ea20000300800 */
[----:B------:R-:W-:Y:S02]  /*1b470*/  LEA R8, P1, R9, R0, 0x1 ;  /* 0x0000000009087211 */ /* 0x000fe400078208ff */
[----:B------:R-:W-:Y:S02]  /*1b480*/  IADD3 R21, R13, c[0x0][0x198], RZ ;  /* 0x000066000d157a10 */ /* 0x000fe40007ffe0ff */
[----:B------:R-:W-:Y:S02]  /*1b490*/  LEA.HI.X.SX32 R9, R9, R2, 0x1, P1 ;  /* 0x0000000209097211 */ /* 0x000fe400008f0eff */
[----:B------:R-:W-:-:S02]  /*1b4a0*/  LEA R6, P6, R13, R0, 0x1 ;  /* 0x000000000d067211 */ /* 0x000fc400078c08ff */
[----:B------:R-:W-:Y:S02]  /*1b4b0*/  LEA R12, P1, R21, R0, 0x1 ;  /* 0x00000000150c7211 */ /* 0x000fe400078208ff */
[-C--:B------:R-:W-:Y:S02]  /*1b4c0*/  LEA.HI.X.SX32 R7, R13, R2.reuse, 0x1, P6 ;  /* 0x000000020d077211 */ /* 0x080fe400030f0eff */
[C---:B------:R-:W-:Y:S02]  /*1b4d0*/  LEA.HI.X.SX32 R13, R21.reuse, R2, 0x1, P1 ;  /* 0x00000002150d7211 */ /* 0x040fe400008f0eff */
[----:B------:R-:W-:Y:S02]  /*1b4e0*/  IADD3 R25, R21, c[0x0][0x198], RZ ;  /* 0x0000660015197a10 */ /* 0x000fe40007ffe0ff */
[----:B------:R-:W-:Y:S02]  /*1b4f0*/  ISETP.LT.AND P1, PT, R14, c[0x0][0x17c], !P0 ;  /* 0x00005f000e007a0c */ /* 0x000fe40004721270 */
[----:B------:R-:W-:-:S02]  /*1b500*/  ISETP.LT.AND P0, PT, R3, c[0x0][0x17c], !P0 ;  /* 0x00005f0003007a0c */ /* 0x000fc40004701270 */
[----:B------:R-:W-:Y:S02]  /*1b510*/  LEA R16, P6, R25, R0, 0x1 ;  /* 0x0000000019107211 */ /* 0x000fe400078c08ff */
[----:B------:R-:W-:Y:S02]  /*1b520*/  PRMT R0, R15, 0x7632, R0 ;  /* 0x000076320f007816 */ /* 0x000fe40000000000 */
[----:B------:R-:W-:Y:S01]  /*1b530*/  PRMT R3, R19, 0x7632, R3 ;  /* 0x0000763213037816 */ /* 0x000fe20000000003 */
[----:B------:R0:W-:Y:S04]  /*1b540*/  @P5 STG.E.U16 [R4.64], R15 ;  /* 0x0000000f04005986 */ /* 0x0001e8000c101504 */
[----:B------:R0:W-:Y:S04]  /*1b550*/  @P4 STG.E.U16 [R8.64], R0 ;  /* 0x0000000008004986 */ /* 0x0001e8000c101504 */
[----:B------:R0:W-:Y:S04]  /*1b560*/  @P3 STG.E.U16 [R10.64], R19 ;  /* 0x000000130a003986 */ /* 0x0001e8000c101504 */
[----:B------:R0:W-:Y:S01]  /*1b570*/  @P2 STG.E.U16 [R6.64], R3 ;  /* 0x0000000306002986 */ /* 0x0001e2000c101504 */
[----:B------:R-:W-:-:S03]  /*1b580*/  LEA.HI.X.SX32 R17, R25, R2, 0x1, P6 ;  /* 0x0000000219117211 */ /* 0x000fc600030f0eff */
[----:B--2---:R0:W-:Y:S01]  /*1b590*/  @P1 STG.E.U16 [R12.64], R23 ;  /* 0x000000170c001986 */ /* 0x0041e2000c101504 */
[----:B------:R-:W-:Y:S05]  /*1b5a0*/  @!P0 EXIT ;  /* 0x000000000000894d */ /* 0x000fea0003800000 */
[----:B0-----:R-:W-:-:S05]  /*1b5b0*/  PRMT R8, R23, 0x7632, R8 ;  /* 0x0000763217087816 */ /* 0x001fca0000000008 */
[----:B------:R-:W-:Y:S01]  /*1b5c0*/  STG.E.U16 [R16.64], R8 ;  /* 0x0000000810007986 */ /* 0x000fe2000c101504 */
[----:B------:R-:W-:Y:S05]  /*1b5d0*/  EXIT ;  /* 0x000000000000794d */ /* 0x000fea0003800000 */
.L_x_4:
[----:B------:R-:W-:-:S00]  /*1b5e0*/  BRA `(.L_x_4) ;  /* 0xfffffff000007947 */ /* 0x000fc0000383ffff */
[----:B------:R-:W-:-:S00]  /*1b5f0*/  NOP ;  /* 0x0000000000007918 */ /* 0x000fc00000000000 */
        /* <DEDUP_REMOVED lines=8> */
.L_x_5:


//--------------------- .nv.shared.matmul_kernel  --------------------------
	.section	.nv.shared.matmul_kernel,"aw",@nobits
	.sectionflags	@""
	.align	16
